def matmul_kernel(
    a_ptr,
    b_ptr,
    c_ptr,
    M,
    N,
    K,
    stride_am,
    stride_ak,
    stride_bk,
    stride_bn,
    stride_cm,
    stride_cn,
    BLOCK_M: tl.constexpr,
    BLOCK_N: tl.constexpr,
    BLOCK_K: tl.constexpr,
    GROUP_M: tl.constexpr,
):
    pid = tl.program_id(axis=0)
    num_pid_m = tl.cdiv(M, BLOCK_M)
    num_pid_n = tl.cdiv(N, BLOCK_N)
    num_pid_in_group = GROUP_M * num_pid_n
    group_id = pid // num_pid_in_group
    first_pid_m = group_id * GROUP_M
    group_size_m = min(num_pid_m - first_pid_m, GROUP_M)
    pid_m = first_pid_m + ((pid % num_pid_in_group) % group_size_m)
    pid_n = (pid % num_pid_in_group) // group_size_m

    offs_am = (pid_m * BLOCK_M + tl.arange(0, BLOCK_M)) % M
    offs_bn = (pid_n * BLOCK_N + tl.arange(0, BLOCK_N)) % N
    offs_k = tl.arange(0, BLOCK_K)
    a_ptrs = a_ptr + offs_am[:, None] * stride_am + offs_k[None, :] * stride_ak
    b_ptrs = b_ptr + offs_k[:, None] * stride_bk + offs_bn[None, :] * stride_bn

    acc = tl.zeros((BLOCK_M, BLOCK_N), dtype=tl.float32)
    for kk in range(0, tl.cdiv(K, BLOCK_K)):
        a = tl.load(a_ptrs, mask=offs_k[None, :] < K - kk * BLOCK_K, other=0.0)
        b = tl.load(b_ptrs, mask=offs_k[:, None] < K - kk * BLOCK_K, other=0.0)
        acc = tl.dot(a, b, acc)
        a_ptrs += BLOCK_K * stride_ak
        b_ptrs += BLOCK_K * stride_bk

    c = acc.to(c_ptr.dtype.element_ty)
    offs_cm = pid_m * BLOCK_M + tl.arange(0, BLOCK_M)
    offs_cn = pid_n * BLOCK_N + tl.arange(0, BLOCK_N)
    c_ptrs = c_ptr + offs_cm[:, None] * stride_cm + offs_cn[None, :] * stride_cn
    mask = (offs_cm[:, None] < M) & (offs_cn[None, :] < N)
    tl.store(c_ptrs, c, mask=mask)

# config = {"BLOCK_K": 128, "BLOCK_M": 256, "BLOCK_N": 128, "GROUP_M": 8, "arch": "sm_80", "dtype": "fp16", "num_ctas": 1, "num_stages": 2, "num_warps": 4}
# arch = sm_80


// ===== COMPILED SASS (sm_80) =====

	.target	sm_80

	.elftype	@"ET_EXEC"


//--------------------- .note.nv.tkinfo           --------------------------
	.section	.note.nv.tkinfo,"",@"SHT_NOTE"
	.sectionflags	@"SHF_NOTE_NV_TKINFO"
	.tkinfo
        /*0018*/ 	.word	0x00000002
        /*0030*/ 	.string	""
        /*0030*/ 	.string	"ptxas"
        /*0030*/ 	.string	"Cuda compilation tools, release 13.0, V13.0.88"
        /*0030*/ 	.string	"Build cuda_13.0.r13.0/compiler.36424714_0"
        /*0030*/ 	.string	"-v  -suppress-debug-info  -lineinfo  -arch sm_80 "



//--------------------- .note.nv.cuinfo           --------------------------
	.section	.note.nv.cuinfo,"",@"SHT_NOTE"
	.sectionflags	@"SHF_NOTE_NV_CUINFO"
        /*0018*/ 	.short	0x0002
        /*001a*/ 	.short	0x0050
        /*001c*/ 	.short	0x0082
	.zero		2


//--------------------- .nv.info                  --------------------------
	.section	.nv.info,"",@"SHT_CUDA_INFO"
	.align	4


	//----- nvinfo : EIATTR_REGCOUNT
	.align		4
        /*0000*/ 	.byte	0x04, 0x2f
        /*0002*/ 	.short	(.L_1 - .L_0)
	.align		4
.L_0:
        /*0004*/ 	.word	index@(matmul_kernel)
        /*0008*/ 	.word	0x00000020


	//----- nvinfo : EIATTR_FRAME_SIZE
	.align		4
.L_1:
        /*000c*/ 	.byte	0x04, 0x11
        /*000e*/ 	.short	(.L_3 - .L_2)
	.align		4
.L_2:
        /*0010*/ 	.word	index@(matmul_kernel)
        /*0014*/ 	.word	0x00003cb8


	//----- nvinfo : EIATTR_MIN_STACK_SIZE
	.align		4
.L_3:
        /*0018*/ 	.byte	0x04, 0x12
        /*001a*/ 	.short	(.L_5 - .L_4)
	.align		4
.L_4:
        /*001c*/ 	.word	index@(matmul_kernel)
        /*0020*/ 	.word	0x00003cb8
.L_5:


//--------------------- .nv.info.matmul_kernel    --------------------------
	.section	.nv.info.matmul_kernel,"",@"SHT_CUDA_INFO"
	.sectionflags	@""
	.align	4


	//----- nvinfo : EIATTR_CUDA_API_VERSION
	.align		4
        /*0000*/ 	.byte	0x04, 0x37
        /*0002*/ 	.short	(.L_7 - .L_6)
.L_6:
        /*0004*/ 	.word	0x00000082


	//----- nvinfo : EIATTR_SW2861232_WAR
	.align		4
.L_7:
        /*0008*/ 	.byte	0x01, 0x35
	.zero		2


	//----- nvinfo : EIATTR_PARAM_CBANK
	.align		4
        /*000c*/ 	.byte	0x04, 0x0a
        /*000e*/ 	.short	(.L_9 - .L_8)
	.align		4
.L_8:
        /*0010*/ 	.word	index@(.nv.constant0.matmul_kernel)
        /*0014*/ 	.short	0x0160
        /*0016*/ 	.short	0x0050


	//----- nvinfo : EIATTR_CBANK_PARAM_SIZE
	.align		4
.L_9:
        /*0018*/ 	.byte	0x03, 0x19
        /*001a*/ 	.short	0x0050


	//----- nvinfo : EIATTR_KPARAM_INFO
	.align		4
        /*001c*/ 	.byte	0x04, 0x17
        /*001e*/ 	.short	(.L_11 - .L_10)
.L_10:
        /*0020*/ 	.word	0x00000000
        /*0024*/ 	.short	0x000d
        /*0026*/ 	.short	0x0048
        /*0028*/ 	.byte	0x00, 0xf4, 0x21, 0x00


	//----- nvinfo : EIATTR_KPARAM_INFO
	.align		4
.L_11:
        /*002c*/ 	.byte	0x04, 0x17
        /*002e*/ 	.short	(.L_13 - .L_12)
.L_12:
        /*0030*/ 	.word	0x00000000
        /*0034*/ 	.short	0x000c
        /*0036*/ 	.short	0x0040
        /*0038*/ 	.byte	0x00, 0xf4, 0x21, 0x00


	//----- nvinfo : EIATTR_KPARAM_INFO
	.align		4
.L_13:
        /*003c*/ 	.byte	0x04, 0x17
        /*003e*/ 	.short	(.L_15 - .L_14)
.L_14:
        /*0040*/ 	.word	0x00000000
        /*0044*/ 	.short	0x000b
        /*0046*/ 	.short	0x0038
        /*0048*/ 	.byte	0x00, 0xf0, 0x11, 0x00


	//----- nvinfo : EIATTR_KPARAM_INFO
	.align		4
.L_15:
        /*004c*/ 	.byte	0x04, 0x17
        /*004e*/ 	.short	(.L_17 - .L_16)
.L_16:
        /*0050*/ 	.word	0x00000000
        /*0054*/ 	.short	0x000a
        /*0056*/ 	.short	0x0034
        /*0058*/ 	.byte	0x00, 0xf0, 0x11, 0x00


	//----- nvinfo : EIATTR_KPARAM_INFO
	.align		4
.L_17:
        /*005c*/ 	.byte	0x04, 0x17
        /*005e*/ 	.short	(.L_19 - .L_18)
.L_18:
        /*0060*/ 	.word	0x00000000
        /*0064*/ 	.short	0x0009
        /*0066*/ 	.short	0x0030
        /*0068*/ 	.byte	0x00, 0xf0, 0x11, 0x00


	//----- nvinfo : EIATTR_KPARAM_INFO
	.align		4
.L_19:
        /*006c*/ 	.byte	0x04, 0x17
        /*006e*/ 	.short	(.L_21 - .L_20)
.L_20:
        /*0070*/ 	.word	0x00000000
        /*0074*/ 	.short	0x0008
        /*0076*/ 	.short	0x002c
        /*0078*/ 	.byte	0x00, 0xf0, 0x11, 0x00


	//----- nvinfo : EIATTR_KPARAM_INFO
	.align		4
.L_21:
        /*007c*/ 	.byte	0x04, 0x17
        /*007e*/ 	.short	(.L_23 - .L_22)
.L_22:
        /*0080*/ 	.word	0x00000000
        /*0084*/ 	.short	0x0007
        /*0086*/ 	.short	0x0028
        /*0088*/ 	.byte	0x00, 0xf0, 0x11, 0x00


	//----- nvinfo : EIATTR_KPARAM_INFO
	.align		4
.L_23:
        /*008c*/ 	.byte	0x04, 0x17
        /*008e*/ 	.short	(.L_25 - .L_24)
.L_24:
        /*0090*/ 	.word	0x00000000
        /*0094*/ 	.short	0x0006
        /*0096*/ 	.short	0x0024
        /*0098*/ 	.byte	0x00, 0xf0, 0x11, 0x00


	//----- nvinfo : EIATTR_KPARAM_INFO
	.align		4
.L_25:
        /*009c*/ 	.byte	0x04, 0x17
        /*009e*/ 	.short	(.L_27 - .L_26)
.L_26:
        /*00a0*/ 	.word	0x00000000
        /*00a4*/ 	.short	0x0005
        /*00a6*/ 	.short	0x0020
        /*00a8*/ 	.byte	0x00, 0xf0, 0x11, 0x00


	//----- nvinfo : EIATTR_KPARAM_INFO
	.align		4
.L_27:
        /*00ac*/ 	.byte	0x04, 0x17
        /*00ae*/ 	.short	(.L_29 - .L_28)
.L_28:
        /*00b0*/ 	.word	0x00000000
        /*00b4*/ 	.short	0x0004
        /*00b6*/ 	.short	0x001c
        /*00b8*/ 	.byte	0x00, 0xf0, 0x11, 0x00


	//----- nvinfo : EIATTR_KPARAM_INFO
	.align		4
.L_29:
        /*00bc*/ 	.byte	0x04, 0x17
        /*00be*/ 	.short	(.L_31 - .L_30)
.L_30:
        /*00c0*/ 	.word	0x00000000
        /*00c4*/ 	.short	0x0003
        /*00c6*/ 	.short	0x0018
        /*00c8*/ 	.byte	0x00, 0xf0, 0x11, 0x00


	//----- nvinfo : EIATTR_KPARAM_INFO
	.align		4
.L_31:
        /*00cc*/ 	.byte	0x04, 0x17
        /*00ce*/ 	.short	(.L_33 - .L_32)
.L_32:
        /*00d0*/ 	.word	0x00000000
        /*00d4*/ 	.short	0x0002
        /*00d6*/ 	.short	0x0010
        /*00d8*/ 	.byte	0x00, 0xf4, 0x21, 0x00


	//----- nvinfo : EIATTR_KPARAM_INFO
	.align		4
.L_33:
        /*00dc*/ 	.byte	0x04, 0x17
        /*00de*/ 	.short	(.L_35 - .L_34)
.L_34:
        /*00e0*/ 	.word	0x00000000
        /*00e4*/ 	.short	0x0001
        /*00e6*/ 	.short	0x0008
        /*00e8*/ 	.byte	0x00, 0xf4, 0x21, 0x00


	//----- nvinfo : EIATTR_KPARAM_INFO
	.align		4
.L_35:
        /*00ec*/ 	.byte	0x04, 0x17
        /*00ee*/ 	.short	(.L_37 - .L_36)
.L_36:
        /*00f0*/ 	.word	0x00000000
        /*00f4*/ 	.short	0x0000
        /*00f6*/ 	.short	0x0000
        /*00f8*/ 	.byte	0x00, 0xf4, 0x21, 0x00


	//----- nvinfo : EIATTR_MAXREG_COUNT
	.align		4
.L_37:
        /*00fc*/ 	.byte	0x03, 0x1b
        /*00fe*/ 	.short	0x00ff


	//----- nvinfo : EIATTR_NUM_BARRIERS
	.align		4
        /*0100*/ 	.byte	0x02, 0x4c
        /*0102*/ 	.byte	0x01
	.zero		1


	//----- nvinfo : EIATTR_ANNOTATIONS
	.align		4
        /*0104*/ 	.byte	0x04, 0x55
        /*0106*/ 	.short	(.L_39 - .L_38)


	//   ....[0]....
.L_38:
        /*0108*/ 	.word	0x00000001
        /*010c*/ 	.byte	0xd0, 0x04, 0x00, 0x00, 0x01, 0x00, 0x00, 0x00, 0x30, 0x05, 0x00, 0x00, 0x01, 0x00, 0x00, 0x00
        /* <DEDUP_REMOVED lines=2414> */
        /*97fc*/ 	.byte	0x70, 0x55, 0x02, 0x00, 0x01, 0x00, 0x00, 0x00, 0xc0, 0x55, 0x02, 0x00


	//----- nvinfo : EIATTR_MERCURY_ISA_VERSION
	.align		4
.L_39:
        /*9808*/ 	.byte	0x03, 0x5f
        /*980a*/ 	.short	0x0000


	//----- nvinfo : EIATTR_EXIT_INSTR_OFFSETS
	.align		4
        /*980c*/ 	.byte	0x04, 0x1c
        /*980e*/ 	.short	(.L_41 - .L_40)


	//   ....[0]....
.L_40:
        /*9810*/ 	.word	0x00056430


	//   ....[1]....
        /*9814*/ 	.word	0x00056460


	//----- nvinfo : EIATTR_REQNTID
	.align		4
.L_41:
        /*9818*/ 	.byte	0x04, 0x10
        /*981a*/ 	.short	(.L_43 - .L_42)
.L_42:
        /*981c*/ 	.word	0x00000080
        /*9820*/ 	.word	0x00000001
        /*9824*/ 	.word	0x00000001
.L_43:


//--------------------- .nv.callgraph             --------------------------
	.section	.nv.callgraph,"",@"SHT_CUDA_CALLGRAPH"
	.align	4
	.sectionentsize	8
	.align		4
        /*0000*/ 	.word	0x00000000
	.align		4
        /*0004*/ 	.word	0xffffffff
	.align		4
        /*0008*/ 	.word	0x00000000
	.align		4
        /*000c*/ 	.word	0xfffffffe
	.align		4
        /*0010*/ 	.word	0x00000000
	.align		4
        /*0014*/ 	.word	0xfffffffd
	.align		4
        /*0018*/ 	.word	0x00000000
	.align		4
        /*001c*/ 	.word	0xfffffffc


//--------------------- .nv.rel.action            --------------------------
	.section	.nv.rel.action,"",@"SHT_CUDA_RELOCINFO"
	.align	8
	.sectionentsize	8
        /*0000*/ 	.byte	0x73, 0x00, 0x00, 0x00, 0x00, 0x00, 0x00, 0x00, 0x00, 0x00, 0x00, 0x11, 0x25, 0x00, 0x05, 0x36


//--------------------- .nv.constant0.matmul_kernel --------------------------
	.section	.nv.constant0.matmul_kernel,"a",@progbits
	.sectionflags	@""
	.align	4
.nv.constant0.matmul_kernel:
	.zero		432


//--------------------- .text.matmul_kernel       --------------------------
	.section	.text.matmul_kernel,"ax",@progbits
	.sectioninfo	@"SHI_REGISTERS=32"
	.align	128
        .global         matmul_kernel
        .type           matmul_kernel,@function
        .size           matmul_kernel,(.L_x_5 - matmul_kernel)
        .other          matmul_kernel,@"STO_CUDA_ENTRY STV_DEFAULT"
matmul_kernel:
.text.matmul_kernel:
[----:B------:R-:W-:-:S04]  /*0000*/  IMAD.MOV.U32 R1, RZ, RZ, c[0x0][0x28] ;  /* 0x00000a00ff017624 */ /* 0x000fc800078e00ff */
[----:B------:R-:W-:Y:S01]  /*0010*/  IMAD.MOV.U32 R0, RZ, RZ, c[0x0][0x17c] ;  /* 0x00005f00ff007624 */ /* 0x000fe200078e00ff */
[----:B------:R-:W-:Y:S01]  /*0020*/  IADD3 R1, R1, -0x3cb8, RZ ;  /* 0xffffc34801017810 */ /* 0x000fe20007ffe0ff */
[----:B------:R-:W0:Y:S01]  /*0030*/  S2R R12, SR_TID.X ;  /* 0x00000000000c7919 */ /* 0x000e220000002100 */
[----:B------:R-:W-:Y:S02]  /*0040*/  ULDC.64 UR6, c[0x0][0x118] ;  /* 0x0000460000067ab9 */ /* 0x000fe40000000a00 */
[----:B------:R-:W-:-:S04]  /*0050*/  IADD3 R0, R0, 0x7f, RZ ;  /* 0x0000007f00007810 */ /* 0x000fc80007ffe0ff */
[----:B------:R-:W-:-:S04]  /*0060*/  SHF.R.S32.HI R3, RZ, 0x1f, R0 ;  /* 0x0000001fff037819 */ /* 0x000fc80000011400 */
[----:B------:R-:W-:-:S04]  /*0070*/  LEA.HI R3, R3, R0, RZ, 0x7 ;  /* 0x0000000003037211 */ /* 0x000fc800078f38ff */
[----:B------:R-:W-:Y:S02]  /*0080*/  SHF.R.S32.HI R0, RZ, 0x7, R3 ;  /* 0x00000007ff007819 */ /* 0x000fe40000011403 */
[----:B------:R-:W1:Y:S03]  /*0090*/  S2R R3, SR_CTAID.X ;  /* 0x0000000000037919 */ /* 0x000e660000002500 */
[----:B------:R-:W-:Y:S01]  /*00a0*/  IMAD.SHL.U32 R0, R0, 0x8, RZ ;  /* 0x0000000800007824 */ /* 0x000fe200078e00ff */
[----:B0-----:R-:W-:-:S04]  /*00b0*/  LOP3.LUT R15, R12, 0x7f, RZ, 0xc0, !PT ;  /* 0x0000007f0c0f7812 */ /* 0x001fc800078ec0ff */
[-C--:B------:R-:W-:Y:S02]  /*00c0*/  IABS R7, R0.reuse ;  /* 0x0000000000077213 */ /* 0x080fe40000000000 */
[----:B------:R-:W-:Y:S02]  /*00d0*/  IABS R10, R0 ;  /* 0x00000000000a7213 */ /* 0x000fe40000000000 */
[----:B------:R-:W0:Y:S01]  /*00e0*/  I2F.RP R2, R7 ;  /* 0x0000000700027306 */ /* 0x000e220000209400 */
[----:B-1----:R-:W-:-:S07]  /*00f0*/  IABS R8, R3 ;  /* 0x0000000300087213 */ /* 0x002fce0000000000 */
[----:B0-----:R-:W0:Y:S02]  /*0100*/  MUFU.RCP R2, R2 ;  /* 0x0000000200027308 */ /* 0x001e240000001000 */
[----:B0-----:R-:W-:Y:S01]  /*0110*/  IADD3 R4, R2, 0xffffffe, RZ ;  /* 0x0ffffffe02047810 */ /* 0x001fe20007ffe0ff */
[----:B------:R-:W-:-:S05]  /*0120*/  IMAD.MOV R2, RZ, RZ, -R10 ;  /* 0x000000ffff027224 */ /* 0x000fca00078e0a0a */
[----:B------:R0:W1:Y:S02]  /*0130*/  F2I.FTZ.U32.TRUNC.NTZ R5, R4 ;  /* 0x0000000400057305 */ /* 0x000064000021f000 */
[----:B0-----:R-:W-:Y:S02]  /*0140*/  IMAD.MOV.U32 R4, RZ, RZ, RZ ;  /* 0x000000ffff047224 */ /* 0x001fe400078e00ff */
[----:B-1----:R-:W-:-:S04]  /*0150*/  IMAD.MOV R6, RZ, RZ, -R5 ;  /* 0x000000ffff067224 */ /* 0x002fc800078e0a05 */
[----:B------:R-:W-:Y:S02]  /*0160*/  IMAD R9, R6, R7, RZ ;  /* 0x0000000706097224 */ /* 0x000fe400078e02ff */
[----:B------:R-:W-:Y:S02]  /*0170*/  IMAD.MOV.U32 R6, RZ, RZ, R8 ;  /* 0x000000ffff067224 */ /* 0x000fe400078e0008 */
[----:B------:R-:W-:-:S06]  /*0180*/  IMAD.HI.U32 R5, R5, R9, R4 ;  /* 0x0000000905057227 */ /* 0x000fcc00078e0004 */
[----:B------:R-:W-:-:S04]  /*0190*/  IMAD.HI.U32 R5, R5, R6, RZ ;  /* 0x0000000605057227 */ /* 0x000fc800078e00ff */
[----:B------:R-:W-:-:S05]  /*01a0*/  IMAD R2, R5, R2, R6 ;  /* 0x0000000205027224 */ /* 0x000fca00078e0206 */
[----:B------:R-:W-:-:S13]  /*01b0*/  ISETP.GT.U32.AND P1, PT, R7, R2, PT ;  /* 0x000000020700720c */ /* 0x000fda0003f24070 */
[----:B------:R-:W-:Y:S01]  /*01c0*/  @!P1 IMAD.IADD R2, R2, 0x1, -R7 ;  /* 0x0000000102029824 */ /* 0x000fe200078e0a07 */
[----:B------:R-:W-:Y:S02]  /*01d0*/  @!P1 IADD3 R5, R5, 0x1, RZ ;  /* 0x0000000105059810 */ /* 0x000fe40007ffe0ff */
[----:B------:R-:W-:Y:S02]  /*01e0*/  ISETP.NE.AND P1, PT, R0, RZ, PT ;  /* 0x000000ff0000720c */ /* 0x000fe40003f25270 */
[----:B------:R-:W-:Y:S02]  /*01f0*/  ISETP.GE.U32.AND P0, PT, R2, R7, PT ;  /* 0x000000070200720c */ /* 0x000fe40003f06070 */
[----:B------:R-:W-:-:S04]  /*0200*/  LOP3.LUT R2, R3, R0, RZ, 0x3c, !PT ;  /* 0x0000000003027212 */ /* 0x000fc800078e3cff */
[----:B------:R-:W-:Y:S01]  /*0210*/  ISETP.GE.AND P2, PT, R2, RZ, PT ;  /* 0x000000ff0200720c */ /* 0x000fe20003f46270 */
[----:B------:R-:W-:-:S05]  /*0220*/  IMAD.MOV.U32 R2, RZ, RZ, c[0x0][0x178] ;  /* 0x00005e00ff027624 */ /* 0x000fca00078e00ff */
[----:B------:R-:W-:Y:S02]  /*0230*/  IADD3 R2, R2, 0xff, RZ ;  /* 0x000000ff02027810 */ /* 0x000fe40007ffe0ff */
[----:B------:R-:W-:-:S05]  /*0240*/  @P0 IADD3 R5, R5, 0x1, RZ ;  /* 0x0000000105050810 */ /* 0x000fca0007ffe0ff */
[----:B------:R-:W-:Y:S01]  /*0250*/  IMAD.MOV.U32 R4, RZ, RZ, R5 ;  /* 0x000000ffff047224 */ /* 0x000fe200078e0005 */
[----:B------:R-:W-:-:S03]  /*0260*/  SHF.R.S32.HI R5, RZ, 0x1f, R2 ;  /* 0x0000001fff057819 */ /* 0x000fc60000011402 */
[----:B------:R-:W-:Y:S01]  /*0270*/  @!P2 IMAD.MOV R4, RZ, RZ, -R4 ;  /* 0x000000ffff04a224 */ /* 0x000fe200078e0a04 */
[----:B------:R-:W-:Y:S02]  /*0280*/  @!P1 LOP3.LUT R4, RZ, R0, RZ, 0x33, !PT ;  /* 0x00000000ff049212 */ /* 0x000fe400078e33ff */
[----:B------:R-:W-:-:S03]  /*0290*/  LEA.HI R5, R5, R2, RZ, 0x8 ;  /* 0x0000000205057211 */ /* 0x000fc600078f40ff */
[----:B------:R-:W-:Y:S02]  /*02a0*/  IMAD.SHL.U32 R2, R4, 0x8, RZ ;  /* 0x0000000804027824 */ /* 0x000fe400078e00ff */
[----:B------:R-:W-:-:S03]  /*02b0*/  IMAD.MOV R4, RZ, RZ, -R4 ;  /* 0x000000ffff047224 */ /* 0x000fc600078e0a04 */
[----:B------:R-:W-:Y:S01]  /*02c0*/  LEA.HI.SX32 R5, R5, -R2, 0x18 ;  /* 0x8000000205057211 */ /* 0x000fe200078fc2ff */
[----:B------:R-:W-:Y:S02]  /*02d0*/  IMAD R13, R0, R4, R3 ;  /* 0x00000004000d7224 */ /* 0x000fe400078e0203 */
[----:B------:R-:W-:Y:S01]  /*02e0*/  IMAD.MOV.U32 R4, RZ, RZ, RZ ;  /* 0x000000ffff047224 */ /* 0x000fe200078e00ff */
[----:B------:R-:W-:Y:S02]  /*02f0*/  IMNMX R6, R5, 0x8, PT ;  /* 0x0000000805067817 */ /* 0x000fe40003800200 */
[----:B------:R-:W-:Y:S02]  /*0300*/  IABS R11, R13 ;  /* 0x0000000d000b7213 */ /* 0x000fe40000000000 */
[----:B------:R-:W-:-:S04]  /*0310*/  IABS R9, R6 ;  /* 0x0000000600097213 */ /* 0x000fc80000000000 */
[----:B------:R-:W0:Y:S08]  /*0320*/  I2F.RP R7, R9 ;  /* 0x0000000900077306 */ /* 0x000e300000209400 */
[----:B0-----:R-:W0:Y:S02]  /*0330*/  MUFU.RCP R7, R7 ;  /* 0x0000000700077308 */ /* 0x001e240000001000 */
[----:B0-----:R-:W-:-:S06]  /*0340*/  IADD3 R5, R7, 0xffffffe, RZ ;  /* 0x0ffffffe07057810 */ /* 0x001fcc0007ffe0ff */
[----:B------:R-:W0:Y:S02]  /*0350*/  F2I.FTZ.U32.TRUNC.NTZ R5, R5 ;  /* 0x0000000500057305 */ /* 0x000e24000021f000 */
[----:B0-----:R-:W-:-:S04]  /*0360*/  IMAD.MOV R8, RZ, RZ, -R5 ;  /* 0x000000ffff087224 */ /* 0x001fc800078e0a05 */
[----:B------:R-:W-:-:S04]  /*0370*/  IMAD.MOV.U32 R0, RZ, RZ, R8 ;  /* 0x000000ffff007224 */ /* 0x000fc800078e0008 */
[----:B------:R-:W-:Y:S01]  /*0380*/  IMAD R3, R0, R9, RZ ;  /* 0x0000000900037224 */ /* 0x000fe200078e02ff */
[----:B------:R-:W-:-:S03]  /*0390*/  IABS R0, R6 ;  /* 0x0000000600007213 */ /* 0x000fc60000000000 */
[----:B------:R-:W-:-:S04]  /*03a0*/  IMAD.HI.U32 R4, R5, R3, R4 ;  /* 0x0000000305047227 */ /* 0x000fc800078e0004 */
[----:B------:R-:W-:Y:S02]  /*03b0*/  IMAD.MOV R0, RZ, RZ, -R0 ;  /* 0x000000ffff007224 */ /* 0x000fe400078e0a00 */
        /* <DEDUP_REMOVED lines=9> */
[----:B------:R-:W-:-:S06]  /*0450*/  IMAD.MOV.U32 R0, RZ, RZ, 0x7f ;  /* 0x0000007fff007424 */ /* 0x000fcc00078e00ff */
[----:B------:R-:W-:-:S06]  /*0460*/  @P0 IADD3 R4, R4, 0x1, RZ ;  /* 0x0000000104040810 */ /* 0x000fcc0007ffe0ff */
[----:B------:R-:W-:Y:S01]  /*0470*/  @!P2 IMAD.MOV R4, RZ, RZ, -R4 ;  /* 0x000000ffff04a224 */ /* 0x000fe200078e0a04 */
[----:B------:R-:W-:-:S05]  /*0480*/  @!P1 LOP3.LUT R4, RZ, R6, RZ, 0x33, !PT ;  /* 0x00000006ff049212 */ /* 0x000fca00078e33ff */
[----:B------:R-:W-:Y:S02]  /*0490*/  IMAD.MOV R3, RZ, RZ, -R4 ;  /* 0x000000ffff037224 */ /* 0x000fe400078e0a04 */
[----:B------:R-:W-:Y:S02]  /*04a0*/  IMAD.SHL.U32 R14, R4, 0x80, RZ ;  /* 0x00000080040e7824 */ /* 0x000fe400078e00ff */
[----:B------:R-:W-:Y:S01]  /*04b0*/  IMAD R3, R6, R3, R13 ;  /* 0x0000000306037224 */ /* 0x000fe200078e020d */
[----:B------:R-:W-:Y:S02]  /*04c0*/  IADD3 R6, R0, c[0x0][0x180], RZ ;  /* 0x0000600000067a10 */ /* 0x000fe40007ffe0ff */
[----:B------:R-:W-:Y:S01]  /*04d0*/  STL [R1+0x7c0], R14 ;  /* 0x0007c00e01007387 */ /* 0x000fe20000100800 */
[----:B------:R-:W-:Y:S01]  /*04e0*/  IMAD.IADD R0, R2, 0x1, R3 ;  /* 0x0000000102007824 */ /* 0x000fe200078e0203 */
[C---:B------:R-:W-:Y:S02]  /*04f0*/  IADD3 R3, R14.reuse, 0x1, RZ ;  /* 0x000000010e037810 */ /* 0x040fe40007ffe0ff */
[----:B------:R-:W-:Y:S01]  /*0500*/  IADD3 R2, R14, 0x2, RZ ;  /* 0x000000020e027810 */ /* 0x000fe20007ffe0ff */
[----:B------:R-:W-:Y:S01]  /*0510*/  IMAD R0, R0, 0x100, R15 ;  /* 0x0000010000007824 */ /* 0x000fe200078e020f */
[C---:B------:R-:W-:Y:S01]  /*0520*/  IADD3 R4, R14.reuse, 0x3, RZ ;  /* 0x000000030e047810 */ /* 0x040fe20007ffe0ff */
[----:B------:R0:W-:Y:S01]  /*0530*/  STL [R1+0x13fc], R3 ;  /* 0x0013fc0301007387 */ /* 0x0001e20000100800 */
[----:B------:R-:W-:-:S02]  /*0540*/  IADD3 R28, R14, 0x1b, RZ ;  /* 0x0000001b0e1c7810 */ /* 0x000fc40007ffe0ff */
[C---:B------:R-:W-:Y:S01]  /*0550*/  IADD3 R5, R14.reuse, 0x77, RZ ;  /* 0x000000770e057810 */ /* 0x040fe20007ffe0ff */
[----:B------:R1:W-:Y:S01]  /*0560*/  STL [R1+0x13f8], R2 ;  /* 0x0013f80201007387 */ /* 0x0003e20000100800 */
[----:B------:R-:W-:Y:S02]  /*0570*/  IADD3 R29, R14, 0x7f, RZ ;  /* 0x0000007f0e1d7810 */ /* 0x000fe40007ffe0ff */
[----:B------:R-:W-:Y:S01]  /*0580*/  ISETP.GT.AND P0, PT, R6, 0x7f, PT ;  /* 0x0000007f0600780c */ /* 0x000fe20003f04270 */
[----:B------:R2:W-:Y:S01]  /*0590*/  STL [R1+0x13f4], R4 ;  /* 0x0013f40401007387 */ /* 0x0005e20000100800 */
[C---:B0-----:R-:W-:Y:S02]  /*05a0*/  IADD3 R3, R14.reuse, 0x4, RZ ;  /* 0x000000040e037810 */ /* 0x041fe40007ffe0ff */
[----:B-1----:R-:W-:-:S03]  /*05b0*/  IADD3 R2, R14, 0x5, RZ ;  /* 0x000000050e027810 */ /* 0x002fc60007ffe0ff */
[----:B------:R0:W-:Y:S01]  /*05c0*/  STL [R1+0x13f0], R3 ;  /* 0x0013f00301007387 */ /* 0x0001e20000100800 */
[----:B--2---:R-:W-:-:S03]  /*05d0*/  IADD3 R4, R14, 0x6, RZ ;  /* 0x000000060e047810 */ /* 0x004fc60007ffe0ff */
[----:B------:R1:W-:Y:S04]  /*05e0*/  STL [R1+0x13ec], R2 ;  /* 0x0013ec0201007387 */ /* 0x0003e80000100800 */
        /* <DEDUP_REMOVED lines=43> */
[----:B0-----:R-:W-:-:S03]  /*08a0*/  IADD3 R3, R14, 0x1d, RZ ;  /* 0x0000001d0e037810 */ /* 0x001fc60007ffe0ff */
[----:B------:R-:W-:Y:S01]  /*08b0*/  STL [R1+0x1454], R28 ;  /* 0x0014541c01007387 */ /* 0x000fe20000100800 */
[----:B-1----:R-:W-:-:S03]  /*08c0*/  IADD3 R2, R14, 0x1e, RZ ;  /* 0x0000001e0e027810 */ /* 0x002fc60007ffe0ff */
[----:B------:R0:W-:Y:S01]  /*08d0*/  STL [R1+0x145c], R3 ;  /* 0x00145c0301007387 */ /* 0x0001e20000100800 */
[----:B--2---:R-:W-:-:S03]  /*08e0*/  IADD3 R4, R14, 0x20, RZ ;  /* 0x000000200e047810 */ /* 0x004fc60007ffe0ff */
[----:B------:R1:W-:Y:S01]  /*08f0*/  STL [R1+0x1458], R2 ;  /* 0x0014580201007387 */ /* 0x0003e20000100800 */
[C---:B0-----:R-:W-:Y:S02]  /*0900*/  IADD3 R3, R14.reuse, 0x1f, RZ ;  /* 0x0000001f0e037810 */ /* 0x041fe40007ffe0ff */
[----:B-1----:R-:W-:-:S03]  /*0910*/  IADD3 R2, R14, 0x21, RZ ;  /* 0x000000210e027810 */ /* 0x002fc60007ffe0ff */
[----:B------:R0:W-:Y:S04]  /*0920*/  STL [R1+0x1464], R3 ;  /* 0x0014640301007387 */ /* 0x0001e80000100800 */
        /* <DEDUP_REMOVED lines=171> */
[----:B------:R0:W-:Y:S01]  /*13e0*/  STL [R1+0x15c4], R5 ;  /* 0x0015c40501007387 */ /* 0x0001e20000100800 */
[----:B-1----:R-:W-:-:S03]  /*13f0*/  IADD3 R4, R14, 0x79, RZ ;  /* 0x000000790e047810 */ /* 0x002fc60007ffe0ff */
[----:B------:R-:W-:Y:S01]  /*1400*/  STL [R1+0x15bc], R3 ;  /* 0x0015bc0301007387 */ /* 0x000fe20000100800 */
[C---:B--2---:R-:W-:Y:S02]  /*1410*/  IADD3 R2, R14.reuse, 0x78, RZ ;  /* 0x000000780e027810 */ /* 0x044fe40007ffe0ff */
[----:B0-----:R-:W-:-:S03]  /*1420*/  IADD3 R5, R14, 0x7b, RZ ;  /* 0x0000007b0e057810 */ /* 0x001fc60007ffe0ff */
[----:B------:R0:W-:Y:S04]  /*1430*/  STL [R1+0x15c0], R2 ;  /* 0x0015c00201007387 */ /* 0x0001e80000100800 */
[----:B------:R1:W-:Y:S04]  /*1440*/  STL [R1+0x15cc], R4 ;  /* 0x0015cc0401007387 */ /* 0x0003e80000100800 */
[----:B------:R2:W-:Y:S01]  /*1450*/  STL [R1+0x15d4], R5 ;  /* 0x0015d40501007387 */ /* 0x0005e20000100800 */
[C---:B0-----:R-:W-:Y:S02]  /*1460*/  IADD3 R2, R14.reuse, 0x7a, RZ ;  /* 0x0000007a0e027810 */ /* 0x041fe40007ffe0ff */
[----:B-1----:R-:W-:-:S03]  /*1470*/  IADD3 R4, R14, 0x7c, RZ ;  /* 0x0000007c0e047810 */ /* 0x002fc60007ffe0ff */
[----:B------:R-:W-:Y:S01]  /*1480*/  STL [R1+0x15c8], R2 ;  /* 0x0015c80201007387 */ /* 0x000fe20000100800 */
[----:B--2---:R-:W-:-:S03]  /*1490*/  IADD3 R5, R14, 0x7d, RZ ;  /* 0x0000007d0e057810 */ /* 0x004fc60007ffe0ff */
[----:B------:R0:W-:Y:S04]  /*14a0*/  STL [R1+0x15d0], R4 ;  /* 0x0015d00401007387 */ /* 0x0001e80000100800 */
[----:B------:R1:W-:Y:S04]  /*14b0*/  STL [R1+0x7c4], R0 ;  /* 0x0007c40001007387 */ /* 0x0003e80000100800 */
[----:B------:R2:W-:Y:S01]  /*14c0*/  STL [R1+0x15e0], R5 ;  /* 0x0015e00501007387 */ /* 0x0005e20000100800 */
[----:B0-----:R-:W-:Y:S02]  /*14d0*/  IADD3 R4, R14, 0x7e, RZ ;  /* 0x0000007e0e047810 */ /* 0x001fe40007ffe0ff */
[----:B-1----:R-:W-:-:S03]  /*14e0*/  IADD3 R0, R0, 0x80, RZ ;  /* 0x0000008000007810 */ /* 0x002fc60007ffe0ff */
[----:B------:R2:W-:Y:S04]  /*14f0*/  STL [R1+0x15dc], R4 ;  /* 0x0015dc0401007387 */ /* 0x0005e80000100800 */
[----:B------:R2:W-:Y:S04]  /*1500*/  STL [R1+0x15d8], R29 ;  /* 0x0015d81d01007387 */ /* 0x0005e80000100800 */
[----:B------:R2:W-:Y:S01]  /*1510*/  STL [R1+0x7c8], R0 ;  /* 0x0007c80001007387 */ /* 0x0005e20000100800 */
[----:B------:R-:W-:Y:S05]  /*1520*/  @P0 BRA `(.L_x_0) ;  /* 0x0000078000000947 */ /* 0x000fea0003800000 */
[----:B------:R0:W-:Y:S01]  /*1530*/  STL [R1], RZ ;  /* 0x000000ff01007387 */ /* 0x0001e20000100800 */
[----:B--2---:R-:W-:Y:S01]  /*1540*/  IMAD.SHL.U32 R0, R12, 0x40, RZ ;  /* 0x000000400c007824 */ /* 0x004fe200078e00ff */
[----:B------:R-:W-:Y:S01]  /*1550*/  CS2R R24, SRZ ;  /* 0x0000000000187805 */ /* 0x000fe2000001ff00 */
[----:B------:R-:W-:Y:S01]  /*1560*/  CS2R R26, SRZ ;  /* 0x00000000001a7805 */ /* 0x000fe2000001ff00 */
[----:B------:R0:W-:Y:S01]  /*1570*/  STL [R1+0x4], RZ ;  /* 0x000004ff01007387 */ /* 0x0001e20000100800 */
[----:B------:R-:W-:Y:S01]  /*1580*/  CS2R R20, SRZ ;  /* 0x0000000000147805 */ /* 0x000fe2000001ff00 */
[----:B------:R-:W-:Y:S01]  /*1590*/  LOP3.LUT R0, R0, 0x800, RZ, 0xc0, !PT ;  /* 0x0000080000007812 */ /* 0x000fe200078ec0ff */
[----:B------:R-:W-:Y:S01]  /*15a0*/  CS2R R22, SRZ ;  /* 0x0000000000167805 */ /* 0x000fe2000001ff00 */
[----:B------:R0:W-:Y:S01]  /*15b0*/  STL [R1+0x8], RZ ;  /* 0x000008ff01007387 */ /* 0x0001e20000100800 */
[----:B------:R-:W-:Y:S01]  /*15c0*/  CS2R R16, SRZ ;  /* 0x0000000000107805 */ /* 0x000fe2000001ff00 */
[----:B------:R-:W-:Y:S01]  /*15d0*/  CS2R R18, SRZ ;  /* 0x0000000000127805 */ /* 0x000fe2000001ff00 */
[----:B------:R-:W-:Y:S01]  /*15e0*/  CS2R R12, SRZ ;  /* 0x00000000000c7805 */ /* 0x000fe2000001ff00 */
[----:B------:R0:W-:Y:S01]  /*15f0*/  STL [R1+0xc], RZ ;  /* 0x00000cff01007387 */ /* 0x0001e20000100800 */
[----:B------:R-:W-:Y:S01]  /*1600*/  CS2R R14, SRZ ;  /* 0x00000000000e7805 */ /* 0x000fe2000001ff00 */
[----:B------:R-:W-:Y:S01]  /*1610*/  CS2R R8, SRZ ;  /* 0x0000000000087805 */ /* 0x000fe2000001ff00 */
[----:B------:R-:W-:Y:S01]  /*1620*/  CS2R R10, SRZ ;  /* 0x00000000000a7805 */ /* 0x000fe2000001ff00 */
[----:B------:R0:W-:Y:S01]  /*1630*/  STL [R1+0x10], RZ ;  /* 0x000010ff01007387 */ /* 0x0001e20000100800 */
[----:B------:R-:W-:Y:S01]  /*1640*/  CS2R R4, SRZ ;  /* 0x0000000000047805 */ /* 0x000fe2000001ff00 */
[----:B------:R-:W-:-:S02]  /*1650*/  CS2R R6, SRZ ;  /* 0x0000000000067805 */ /* 0x000fc4000001ff00 */
[----:B------:R0:W-:Y:S04]  /*1660*/  STL [R1+0x14], RZ ;  /* 0x000014ff01007387 */ /* 0x0001e80000100800 */
        /* <DEDUP_REMOVED lines=79> */
[----:B------:R0:W-:Y:S04]  /*1b60*/  STL [R1+0x13e4], R0 ;  /* 0x0013e40001007387 */ /* 0x0001e80000100800 */
        /* <DEDUP_REMOVED lines=18> */
[----:B------:R0:W-:Y:S01]  /*1c90*/  STL [R1+0x19c], RZ ;  /* 0x00019cff01007387 */ /* 0x0001e20000100800 */
[----:B------:R-:W-:Y:S05]  /*1ca0*/  BRA `(.L_x_1) ;  /* 0x0004d8e000007947 */ /* 0x000fea0003800000 */
.L_x_0:
[----:B------:R-:W3:Y:S01]  /*1cb0*/  LDL R9, [R1+0x15d4] ;  /* 0x0015d40001097983 */ /* 0x000ee20000100800 */
[----:B------:R-:W-:-:S03]  /*1cc0*/  SHF.R.S32.HI R8, RZ, 0x1f, R6 ;  /* 0x0000001fff087819 */ /* 0x000fc60000011406 */
[----:B------:R-:W4:Y:S01]  /*1cd0*/  LDL R7, [R1+0x15b8] ;  /* 0x0015b80001077983 */ /* 0x000f220000100800 */
[----:B------:R-:W-:-:S03]  /*1ce0*/  LEA.HI R8, R8, R6, RZ, 0x7 ;  /* 0x0000000608087211 */ /* 0x000fc600078f38ff */
[----:B------:R-:W5:Y:S04]  /*1cf0*/  LDL R27, [R1+0x7c8] ;  /* 0x0007c800011b7983 */ /* 0x000f680000100800 */
[----:B--2---:R-:W2:Y:S04]  /*1d00*/  LDL R6, [R1+0x7c4] ;  /* 0x0007c40001067983 */ /* 0x004ea80000100800 */
[----:B------:R-:W2:Y:S04]  /*1d10*/  LDL R24, [R1+0x7c0] ;  /* 0x0007c00001187983 */ /* 0x000ea80000100800 */
[----:B------:R-:W2:Y:S04]  /*1d20*/  LDL R20, [R1+0x15dc] ;  /* 0x0015dc0001147983 */ /* 0x000ea80000100800 */
[----:B------:R-:W2:Y:S04]  /*1d30*/  LDL R21, [R1+0x15e0] ;  /* 0x0015e00001157983 */ /* 0x000ea80000100800 */
[----:B------:R-:W2:Y:S04]  /*1d40*/  LDL R22, [R1+0x15d0] ;  /* 0x0015d00001167983 */ /* 0x000ea80000100800 */
[----:B------:R-:W2:Y:S01]  /*1d50*/  LDL R14, [R1+0x15c4] ;  /* 0x0015c400010e7983 */ /* 0x000ea20000100800 */
[----:B------:R-:W-:Y:S01]  /*1d60*/  IABS R26, c[0x0][0x178] ;  /* 0x00005e00001a7a13 */ /* 0x000fe20000000000 */
[----:B------:R-:W-:-:S02]  /*1d70*/  IMAD.MOV.U32 R16, RZ, RZ, R2 ;  /* 0x000000ffff107224 */ /* 0x000fc400078e0002 */
[----:B------:R-:W-:Y:S01]  /*1d80*/  IMAD.MOV.U32 R25, RZ, RZ, R29 ;  /* 0x000000ffff197224 */ /* 0x000fe200078e001d */
[----:B------:R-:W0:Y:S01]  /*1d90*/  I2F.RP R2, R26 ;  /* 0x0000001a00027306 */ /* 0x000e220000209400 */
[----:B------:R-:W-:Y:S01]  /*1da0*/  IABS R29, c[0x0][0x17c] ;  /* 0x00005f00001d7a13 */ /* 0x000fe20000000000 */
[----:B------:R-:W2:Y:S04]  /*1db0*/  LDL R18, [R1+0x15c0] ;  /* 0x0015c00001127983 */ /* 0x000ea80000100800 */
[----:B------:R-:W2:Y:S02]  /*1dc0*/  LDL R11, [R1+0x15ac] ;  /* 0x0015ac00010b7983 */ /* 0x000ea40000100800 */
[----:B------:R-:W1:Y:S02]  /*1dd0*/  I2F.RP R0, R29 ;  /* 0x0000001d00007306 */ /* 0x000e640000209400 */
[----:B------:R-:W1:Y:S04]  /*1de0*/  S2R R10, SR_TID.X ;  /* 0x00000000000a7919 */ /* 0x000e680000002100 */
[----:B------:R-:W2:Y:S02]  /*1df0*/  LDL R17, [R1+0x15cc] ;  /* 0x0015cc0001117983 */ /* 0x000ea40000100800 */
[----:B0-----:R-:W0:Y:S02]  /*1e00*/  MUFU.RCP R2, R2 ;  /* 0x0000000200027308 */ /* 0x001e240000001000 */
[----:B------:R-:W2:Y:S04]  /*1e10*/  LDL R13, [R1+0x15b4] ;  /* 0x0015b400010d7983 */ /* 0x000ea80000100800 */
[----:B------:R-:W2:Y:S02]  /*1e20*/  LDL R19, [R1+0x15b0] ;  /* 0x0015b00001137983 */ /* 0x000ea40000100800 */
[----:B-1----:R-:W1:Y:S01]  /*1e30*/  MUFU.RCP R0, R0 ;  /* 0x0000000000007308 */ /* 0x002e620000001000 */
[----:B------:R-:W-:Y:S01]  /*1e40*/  IMAD.MOV.U32 R15, RZ, RZ, R3 ;  /* 0x000000ffff0f7224 */ /* 0x000fe200078e0003 */
[----:B0-----:R-:W-:-:S06]  /*1e50*/  IADD3 R2, R2, 0xffffffe, RZ ;  /* 0x0ffffffe02027810 */ /* 0x001fcc0007ffe0ff */
[----:B------:R0:W-:Y:S01]  /*1e60*/  F2I.FTZ.U32.TRUNC.NTZ R3, R2 ;  /* 0x0000000200037305 */ /* 0x0001e2000021f000 */
[----:B-1----:R-:W-:-:S07]  /*1e70*/  IADD3 R0, R0, 0xffffffe, RZ ;  /* 0x0ffffffe00007810 */ /* 0x002fce0007ffe0ff */
[----:B------:R1:W1:Y:S01]  /*1e80*/  F2I.FTZ.U32.TRUNC.NTZ R5, R0 ;  /* 0x0000000000057305 */ /* 0x000262000021f000 */
[C---:B0-----:R-:W-:Y:S01]  /*1e90*/  IMAD.SHL.U32 R2, R10.reuse, 0x2, RZ ;  /* 0x000000020a027824 */ /* 0x041fe200078e00ff */
[----:B-1----:R-:W-:Y:S01]  /*1ea0*/  LOP3.LUT R0, R10, 0x7, RZ, 0xc0, !PT ;  /* 0x000000070a007812 */ /* 0x002fe200078ec0ff */
[----:B------:R0:W-:Y:S04]  /*1eb0*/  STL [R1+0x1ec], R8 ;  /* 0x0001ec0801007387 */ /* 0x0001e80000100800 */
[----:B------:R-:W-:-:S05]  /*1ec0*/  IMAD R4, R0, 0x110, RZ ;  /* 0x0000011000047824 */ /* 0x000fca00078e02ff */
[----:B0-----:R-:W-:Y:S01]  /*1ed0*/  LOP3.LUT R8, R4, 0x30, R2, 0x78, !PT ;  /* 0x0000003004087812 */ /* 0x001fe200078e7802 */
[----:B------:R-:W-:-:S04]  /*1ee0*/  IMAD.MOV R4, RZ, RZ, -R5 ;  /* 0x000000ffff047224 */ /* 0x000fc800078e0a05 */
[----:B------:R5:W-:Y:S01]  /*1ef0*/  STL [R1+0x1f0], R8 ;  /* 0x0001f00801007387 */ /* 0x000be20000100800 */
[----:B------:R-:W-:Y:S01]  /*1f00*/  SHF.R.U32.HI R10, RZ, 0x1, R10 ;  /* 0x00000001ff0a7819 */ /* 0x000fe2000001160a */
[----:B---3--:R-:W-:Y:S02]  /*1f10*/  IMAD.MOV.U32 R23, RZ, RZ, R9 ;  /* 0x000000ffff177224 */ /* 0x008fe400078e0009 */
[----:B------:R-:W-:Y:S02]  /*1f20*/  IMAD.MOV R9, RZ, RZ, -R3 ;  /* 0x000000ffff097224 */ /* 0x000fe400078e0a03 */
[----:B----4-:R-:W-:Y:S01]  /*1f30*/  IMAD.MOV.U32 R12, RZ, RZ, R7 ;  /* 0x000000ffff0c7224 */ /* 0x010fe200078e0007 */
[----:B------:R-:W-:Y:S01]  /*1f40*/  LOP3.LUT R7, R2, 0x10, RZ, 0xc0, !PT ;  /* 0x0000001002077812 */ /* 0x000fe200078ec0ff */
[----:B------:R-:W-:Y:S02]  /*1f50*/  IMAD R9, R9, R26, RZ ;  /* 0x0000001a09097224 */ /* 0x000fe400078e02ff */
[----:B------:R-:W-:Y:S01]  /*1f60*/  IMAD.MOV.U32 R2, RZ, RZ, RZ ;  /* 0x000000ffff027224 */ /* 0x000fe200078e00ff */
[----:B-----5:R-:W-:Y:S01]  /*1f70*/  IABS R8, R27 ;  /* 0x0000001b00087213 */ /* 0x020fe20000000000 */
[----:B------:R-:W-:-:S02]  /*1f80*/  IMAD R27, R4, R29, RZ ;  /* 0x0000001d041b7224 */ /* 0x000fc400078e02ff */
[----:B------:R-:W-:Y:S01]  /*1f90*/  IMAD.HI.U32 R3, R3, R9, R2 ;  /* 0x0000000903037227 */ /* 0x000fe200078e0002 */
[----:B--2---:R-:W-:-:S03]  /*1fa0*/  IABS R6, R6 ;  /* 0x0000000600067213 */ /* 0x004fc60000000000 */
[----:B------:R-:W-:Y:S02]  /*1fb0*/  IMAD.MOV.U32 R4, RZ, RZ, RZ ;  /* 0x000000ffff047224 */ /* 0x000fe400078e00ff */
[----:B------:R-:W-:Y:S02]  /*1fc0*/  IMAD.MOV.U32 R2, RZ, RZ, R8 ;  /* 0x000000ffff027224 */ /* 0x000fe400078e0008 */
[----:B------:R-:W-:Y:S01]  /*1fd0*/  IMAD.HI.U32 R8, R3, R6, RZ ;  /* 0x0000000603087227 */ /* 0x000fe200078e00ff */
[----:B------:R-:W-:-:S03]  /*1fe0*/  IABS R9, R24 ;  /* 0x0000001800097213 */ /* 0x000fc60000000000 */
[----:B------:R-:W-:Y:S01]  /*1ff0*/  IMAD.HI.U32 R27, R5, R27, R4 ;  /* 0x0000001b051b7227 */ /* 0x000fe200078e0004 */
[----:B------:R-:W-:-:S03]  /*2000*/  LOP3.LUT R7, R7, 0x20, R10, 0xf8, !PT ;  /* 0x0000002007077812 */ /* 0x000fc600078ef80a */
[----:B------:R-:W-:-:S04]  /*2010*/  IMAD.HI.U32 R5, R3, R2, RZ ;  /* 0x0000000203057227 */ /* 0x000fc800078e00ff */
[----:B------:R-:W-:Y:S02]  /*2020*/  IMAD R3, R0, 0x210, RZ ;  /* 0x0000021000037824 */ /* 0x000fe400078e02ff */
[----:B------:R-:W-:Y:S02]  /*2030*/  IMAD.MOV R8, RZ, RZ, -R8 ;  /* 0x000000ffff087224 */ /* 0x000fe400078e0a08 */
[----:B------:R-:W-:Y:S01]  /*2040*/  IMAD.MOV R5, RZ, RZ, -R5 ;  /* 0x000000ffff057224 */ /* 0x000fe200078e0a05 */
[----:B------:R-:W-:Y:S01]  /*2050*/  IABS R4, R25 ;  /* 0x0000001900047213 */ /* 0x000fe20000000000 */
[----:B------:R-:W-:Y:S01]  /*2060*/  IMAD.MOV.U32 R0, RZ, RZ, R9 ;  /* 0x000000ffff007224 */ /* 0x000fe200078e0009 */
[----:B------:R-:W-:Y:S01]  /*2070*/  LOP3.LUT R7, R3, R7, RZ, 0x3c, !PT ;  /* 0x0000000703077212 */ /* 0x000fe200078e3cff */
[C---:B------:R-:W-:Y:S02]  /*2080*/  IMAD R6, R26.reuse, R8, R6 ;  /* 0x000000081a067224 */ /* 0x040fe400078e0206 */
[----:B------:R-:W-:-:S02]  /*2090*/  IMAD R2, R26, R5, R2 ;  /* 0x000000051a027224 */ /* 0x000fc400078e0202 */
[C---:B------:R-:W-:Y:S01]  /*20a0*/  IMAD.HI.U32 R3, R27.reuse, R0, RZ ;  /* 0x000000001b037227 */ /* 0x040fe200078e00ff */
[----:B------:R0:W-:Y:S03]  /*20b0*/  STL [R1+0x194], R7 ;  /* 0x0001940701007387 */ /* 0x0001e60000100800 */
[C---:B------:R-:W-:Y:S01]  /*20c0*/  IMAD.HI.U32 R5, R27.reuse, R4, RZ ;  /* 0x000000041b057227 */ /* 0x040fe200078e00ff */
[----:B------:R1:W-:Y:S04]  /*20d0*/  STL [R1+0x68], R6 ;  /* 0x0000680601007387 */ /* 0x0003e80000100800 */
[----:B------:R2:W-:Y:S01]  /*20e0*/  STL [R1+0x64], R2 ;  /* 0x0000640201007387 */ /* 0x0005e20000100800 */
[----:B0-----:R-:W-:Y:S01]  /*20f0*/  IABS R7, R20 ;  /* 0x0000001400077213 */ /* 0x001fe20000000000 */
[----:B------:R-:W-:Y:S01]  /*2100*/  IMAD.MOV R5, RZ, RZ, -R5 ;  /* 0x000000ffff057224 */ /* 0x000fe200078e0a05 */
[----:B-1----:R-:W-:Y:S01]  /*2110*/  IABS R6, R21 ;  /* 0x0000001500067213 */ /* 0x002fe20000000000 */
[----:B--2---:R-:W-:Y:S01]  /*2120*/  IMAD.MOV R2, RZ, RZ, -R3 ;  /* 0x000000ffff027224 */ /* 0x004fe200078e0a03 */
[----:B------:R-:W-:Y:S01]  /*2130*/  IABS R3, R22 ;  /* 0x0000001600037213 */ /* 0x000fe20000000000 */
[----:B------:R-:W-:-:S04]  /*2140*/  IMAD.HI.U32 R9, R27, R7, RZ ;  /* 0x000000071b097227 */ /* 0x000fc800078e00ff */
[----:B------:R-:W-:-:S04]  /*2150*/  IMAD.HI.U32 R8, R27, R6, RZ ;  /* 0x000000061b087227 */ /* 0x000fc800078e00ff */
[----:B------:R-:W-:Y:S02]  /*2160*/  IMAD R4, R29, R5, R4 ;  /* 0x000000051d047224 */ /* 0x000fe400078e0204 */
[----:B------:R-:W-:-:S04]  /*2170*/  IMAD.HI.U32 R5, R27, R3, RZ ;  /* 0x000000031b057227 */ /* 0x000fc800078e00ff */
[----:B------:R-:W-:Y:S02]  /*2180*/  IMAD.MOV R9, RZ, RZ, -R9 ;  /* 0x000000ffff097224 */ /* 0x000fe400078e0a09 */
[----:B------:R-:W-:Y:S02]  /*2190*/  IMAD.MOV R8, RZ, RZ, -R8 ;  /* 0x000000ffff087224 */ /* 0x000fe400078e0a08 */
[----:B------:R-:W-:Y:S02]  /*21a0*/  IMAD.MOV R5, RZ, RZ, -R5 ;  /* 0x000000ffff057224 */ /* 0x000fe400078e0a05 */
[C---:B------:R-:W-:Y:S02]  /*21b0*/  IMAD R9, R29.reuse, R9, R7 ;  /* 0x000000091d097224 */ /* 0x040fe400078e0207 */
[C---:B------:R-:W-:Y:S02]  /*21c0*/  IMAD R6, R29.reuse, R8, R6 ;  /* 0x000000081d067224 */ /* 0x040fe400078e0206 */
[----:B------:R-:W-:Y:S01]  /*21d0*/  IMAD R3, R29, R5, R3 ;  /* 0x000000051d037224 */ /* 0x000fe200078e0203 */
[----:B------:R-:W-:Y:S04]  /*21e0*/  STL [R1+0x60], R4 ;  /* 0x0000600401007387 */ /* 0x000fe80000100800 */
[----:B------:R-:W-:Y:S04]  /*21f0*/  STL [R1+0x5c], R9 ;  /* 0x00005c0901007387 */ /* 0x000fe80000100800 */
[----:B------:R-:W-:Y:S04]  /*2200*/  STL [R1+0x58], R6 ;  /* 0x0000580601007387 */ /* 0x000fe80000100800 */
[----:B------:R0:W-:Y:S02]  /*2210*/  STL [R1+0x54], R3 ;  /* 0x0000540301007387 */ /* 0x0001e40000100800 */
[----:B0-----:R-:W-:-:S02]  /*2220*/  IABS R3, R14 ;  /* 0x0000000e00037213 */ /* 0x001fc40000000000 */
[----:B------:R-:W2:Y:S01]  /*2230*/  LDL R14, [R1+0x15a8] ;  /* 0x0015a800010e7983 */ /* 0x000ea20000100800 */
[----:B------:R-:W-:Y:S01]  /*2240*/  IMAD R0, R29, R2, R0 ;  /* 0x000000021d007224 */ /* 0x000fe200078e0200 */
[----:B------:R-:W-:Y:S02]  /*2250*/  IABS R2, R23 ;  /* 0x0000001700027213 */ /* 0x000fe40000000000 */
[----:B------:R-:W-:-:S03]  /*2260*/  IABS R4, R16 ;  /* 0x0000001000047213 */ /* 0x000fc60000000000 */
[C---:B------:R-:W-:Y:S01]  /*2270*/  IMAD.HI.U32 R7, R27.reuse, R2, RZ ;  /* 0x000000021b077227 */ /* 0x040fe200078e00ff */
[----:B------:R-:W-:Y:S02]  /*2280*/  IABS R8, R17 ;  /* 0x0000001100087213 */ /* 0x000fe40000000000 */
[----:B------:R-:W-:Y:S01]  /*2290*/  IABS R6, R18 ;  /* 0x0000001200067213 */ /* 0x000fe20000000000 */
[----:B------:R-:W-:Y:S02]  /*22a0*/  IMAD.MOV R7, RZ, RZ, -R7 ;  /* 0x000000ffff077224 */ /* 0x000fe400078e0a07 */
[----:B------:R-:W-:-:S04]  /*22b0*/  IMAD.HI.U32 R5, R27, R4, RZ ;  /* 0x000000041b057227 */ /* 0x000fc800078e00ff */
[----:B------:R-:W-:Y:S02]  /*22c0*/  IMAD R2, R29, R7, R2 ;  /* 0x000000071d027224 */ /* 0x000fe400078e0202 */
[----:B------:R-:W-:-:S04]  /*22d0*/  IMAD.HI.U32 R9, R27, R8, RZ ;  /* 0x000000081b097227 */ /* 0x000fc800078e00ff */
[----:B------:R-:W-:-:S04]  /*22e0*/  IMAD.HI.U32 R7, R27, R6, RZ ;  /* 0x000000061b077227 */ /* 0x000fc800078e00ff */
[----:B------:R-:W-:Y:S02]  /*22f0*/  IMAD.MOV R5, RZ, RZ, -R5 ;  /* 0x000000ffff057224 */ /* 0x000fe400078e0a05 */
[----:B------:R-:W-:Y:S02]  /*2300*/  IMAD.MOV R9, RZ, RZ, -R9 ;  /* 0x000000ffff097224 */ /* 0x000fe400078e0a09 */
[----:B------:R-:W-:Y:S02]  /*2310*/  IMAD.MOV R7, RZ, RZ, -R7 ;  /* 0x000000ffff077224 */ /* 0x000fe400078e0a07 */
[----:B------:R-:W-:Y:S02]  /*2320*/  IMAD R4, R29, R5, R4 ;  /* 0x000000051d047224 */ /* 0x000fe400078e0204 */
[----:B------:R-:W-:Y:S01]  /*2330*/  IMAD.HI.U32 R5, R27, R3, RZ ;  /* 0x000000031b057227 */ /* 0x000fe200078e00ff */
[----:B------:R0:W-:Y:S03]  /*2340*/  STL [R1+0x50], R2 ;  /* 0x0000500201007387 */ /* 0x0001e60000100800 */
[----:B------:R-:W-:-:S02]  /*2350*/  IMAD R9, R29, R9, R8 ;  /* 0x000000091d097224 */ /* 0x000fc400078e0208 */
[C---:B------:R-:W-:Y:S02]  /*2360*/  IMAD R6, R29.reuse, R7, R6 ;  /* 0x000000071d067224 */ /* 0x040fe400078e0206 */
[----:B------:R-:W-:Y:S01]  /*2370*/  IMAD.MOV R5, RZ, RZ, -R5 ;  /* 0x000000ffff057224 */ /* 0x000fe200078e0a05 */
[----:B0-----:R-:W-:Y:S02]  /*2380*/  IABS R2, R15 ;  /* 0x0000000f00027213 */ /* 0x001fe40000000000 */
[----:B------:R-:W3:Y:S01]  /*2390*/  LDL R15, [R1+0x15a4] ;  /* 0x0015a400010f7983 */ /* 0x000ee20000100800 */
[----:B------:R-:W-:-:S03]  /*23a0*/  IMAD R3, R29, R5, R3 ;  /* 0x000000051d037224 */ /* 0x000fc600078e0203 */
[----:B------:R0:W-:Y:S04]  /*23b0*/  STL [R1+0x4c], R4 ;  /* 0x00004c0401007387 */ /* 0x0001e80000100800 */
[----:B------:R-:W-:Y:S04]  /*23c0*/  STL [R1+0x48], R9 ;  /* 0x0000480901007387 */ /* 0x000fe80000100800 */
[----:B------:R1:W-:Y:S01]  /*23d0*/  STL [R1+0x44], R6 ;  /* 0x0000440601007387 */ /* 0x0003e20000100800 */
[----:B0-----:R-:W-:-:S03]  /*23e0*/  IABS R4, R12 ;  /* 0x0000000c00047213 */ /* 0x001fc60000000000 */
[----:B------:R-:W4:Y:S01]  /*23f0*/  LDL R12, [R1+0x15a0] ;  /* 0x0015a000010c7983 */ /* 0x000f220000100800 */
[----:B------:R-:W-:-:S03]  /*2400*/  IABS R7, R13 ;  /* 0x0000000d00077213 */ /* 0x000fc60000000000 */
[----:B------:R0:W-:Y:S01]  /*2410*/  STL [R1+0x40], R3 ;  /* 0x0000400301007387 */ /* 0x0001e20000100800 */
[----:B------:R-:W-:-:S03]  /*2420*/  IMAD.HI.U32 R8, R27, R2, RZ ;  /* 0x000000021b087227 */ /* 0x000fc600078e00ff */
[----:B------:R-:W5:Y:S01]  /*2430*/  LDL R13, [R1+0x159c] ;  /* 0x00159c00010d7983 */ /* 0x000f620000100800 */
[----:B------:R-:W-:Y:S01]  /*2440*/  IMAD.MOV R8, RZ, RZ, -R8 ;  /* 0x000000ffff087224 */ /* 0x000fe200078e0a08 */
[----:B-1----:R-:W-:Y:S02]  /*2450*/  IABS R6, R19 ;  /* 0x0000001300067213 */ /* 0x002fe40000000000 */
[----:B------:R-:W5:Y:S01]  /*2460*/  LDL R19, [R1+0x1598] ;  /* 0x0015980001137983 */ /* 0x000f620000100800 */
[----:B------:R-:W-:Y:S01]  /*2470*/  IMAD R2, R29, R8, R2 ;  /* 0x000000081d027224 */ /* 0x000fe200078e0202 */
[----:B0-----:R-:W-:Y:S02]  /*2480*/  IABS R3, R11 ;  /* 0x0000000b00037213 */ /* 0x001fe40000000000 */
[----:B------:R-:W5:Y:S04]  /*2490*/  LDL R11, [R1+0x1594] ;  /* 0x00159400010b7983 */ /* 0x000f680000100800 */
[----:B------:R2:W-:Y:S02]  /*24a0*/  STL [R1+0x3c], R2 ;  /* 0x00003c0201007387 */ /* 0x0005e40000100800 */
[----:B--2---:R-:W-:-:S02]  /*24b0*/  IABS R2, R14 ;  /* 0x0000000e00027213 */ /* 0x004fc40000000000 */
[----:B------:R-:W2:Y:S01]  /*24c0*/  LDL R14, [R1+0x1590] ;  /* 0x00159000010e7983 */ /* 0x000ea20000100800 */
[----:B------:R-:W-:-:S04]  /*24d0*/  IMAD.HI.U32 R5, R27, R4, RZ ;  /* 0x000000041b057227 */ /* 0x000fc800078e00ff */
[----:B------:R-:W-:Y:S02]  /*24e0*/  IMAD.MOV R5, RZ, RZ, -R5 ;  /* 0x000000ffff057224 */ /* 0x000fe400078e0a05 */
[----:B------:R-:W-:-:S04]  /*24f0*/  IMAD.HI.U32 R9, R27, R7, RZ ;  /* 0x000000071b097227 */ /* 0x000fc800078e00ff */
[----:B------:R-:W-:-:S04]  /*2500*/  IMAD.HI.U32 R8, R27, R6, RZ ;  /* 0x000000061b087227 */ /* 0x000fc800078e00ff */
[----:B------:R-:W-:Y:S02]  /*2510*/  IMAD R4, R29, R5, R4 ;  /* 0x000000051d047224 */ /* 0x000fe400078e0204 */
[----:B------:R-:W-:Y:S02]  /*2520*/  IMAD.MOV R9, RZ, RZ, -R9 ;  /* 0x000000ffff097224 */ /* 0x000fe400078e0a09 */
[----:B------:R-:W-:-:S04]  /*2530*/  IMAD.HI.U32 R5, R27, R3, RZ ;  /* 0x000000031b057227 */ /* 0x000fc800078e00ff */
[----:B------:R-:W-:Y:S02]  /*2540*/  IMAD.MOV R8, RZ, RZ, -R8 ;  /* 0x000000ffff087224 */ /* 0x000fe400078e0a08 */
[C---:B------:R-:W-:Y:S02]  /*2550*/  IMAD R9, R29.reuse, R9, R7 ;  /* 0x000000091d097224 */ /* 0x040fe400078e0207 */
[----:B------:R-:W-:Y:S02]  /*2560*/  IMAD.MOV R5, RZ, RZ, -R5 ;  /* 0x000000ffff057224 */ /* 0x000fe400078e0a05 */
[C---:B------:R-:W-:Y:S01]  /*2570*/  IMAD R6, R29.reuse, R8, R6 ;  /* 0x000000081d067224 */ /* 0x040fe200078e0206 */
[----:B------:R3:W-:Y:S01]  /*2580*/  STL [R1+0x38], R4 ;  /* 0x0000380401007387 */ /* 0x0007e20000100800 */
[----:B------:R-:W-:-:S03]  /*2590*/  IMAD R3, R29, R5, R3 ;  /* 0x000000051d037224 */ /* 0x000fc600078e0203 */
[----:B------:R-:W-:Y:S04]  /*25a0*/  STL [R1+0x34], R9 ;  /* 0x0000340901007387 */ /* 0x000fe80000100800 */
[----:B------:R5:W-:Y:S01]  /*25b0*/  STL [R1+0x30], R6 ;  /* 0x0000300601007387 */ /* 0x000be20000100800 */
[----:B------:R-:W-:Y:S01]  /*25c0*/  IMAD.HI.U32 R7, R27, R2, RZ ;  /* 0x000000021b077227 */ /* 0x000fe200078e00ff */
[----:B---3--:R-:W-:Y:S02]  /*25d0*/  IABS R4, R15 ;  /* 0x0000000f00047213 */ /* 0x008fe40000000000 */
[----:B------:R-:W3:Y:S04]  /*25e0*/  LDL R15, [R1+0x158c] ;  /* 0x00158c00010f7983 */ /* 0x000ee80000100800 */
[----:B------:R0:W-:Y:S01]  /*25f0*/  STL [R1+0x188], R3 ;  /* 0x0001880301007387 */ /* 0x0001e20000100800 */
[----:B------:R-:W-:Y:S01]  /*2600*/  IMAD.MOV R7, RZ, RZ, -R7 ;  /* 0x000000ffff077224 */ /* 0x000fe200078e0a07 */
[----:B----4-:R-:W-:-:S02]  /*2610*/  IABS R8, R12 ;  /* 0x0000000c00087213 */ /* 0x010fc40000000000 */
[----:B------:R-:W4:Y:S01]  /*2620*/  LDL R12, [R1+0x1588] ;  /* 0x00158800010c7983 */ /* 0x000f220000100800 */
[----:B------:R-:W-:Y:S01]  /*2630*/  IMAD.HI.U32 R5, R27, R4, RZ ;  /* 0x000000041b057227 */ /* 0x000fe200078e00ff */
[----:B-----5:R-:W-:Y:S02]  /*2640*/  IABS R6, R13 ;  /* 0x0000000d00067213 */ /* 0x020fe40000000000 */
[----:B------:R-:W5:Y:S01]  /*2650*/  LDL R13, [R1+0x1584] ;  /* 0x00158400010d7983 */ /* 0x000f620000100800 */
[----:B------:R-:W-:Y:S02]  /*2660*/  IMAD R2, R29, R7, R2 ;  /* 0x000000071d027224 */ /* 0x000fe400078e0202 */
[C---:B------:R-:W-:Y:S01]  /*2670*/  IMAD.HI.U32 R9, R27.reuse, R8, RZ ;  /* 0x000000081b097227 */ /* 0x040fe200078e00ff */
[----:B0-----:R-:W-:Y:S02]  /*2680*/  IABS R3, R19 ;  /* 0x0000001300037213 */ /* 0x001fe40000000000 */
[----:B------:R-:W5:Y:S01]  /*2690*/  LDL R19, [R1+0x1580] ;  /* 0x0015800001137983 */ /* 0x000f620000100800 */
[----:B------:R-:W-:-:S04]  /*26a0*/  IMAD.HI.U32 R7, R27, R6, RZ ;  /* 0x000000061b077227 */ /* 0x000fc800078e00ff */
[----:B------:R-:W-:Y:S02]  /*26b0*/  IMAD.MOV R5, RZ, RZ, -R5 ;  /* 0x000000ffff057224 */ /* 0x000fe400078e0a05 */
[----:B------:R-:W-:Y:S02]  /*26c0*/  IMAD.MOV R9, RZ, RZ, -R9 ;  /* 0x000000ffff097224 */ /* 0x000fe400078e0a09 */
[----:B------:R-:W-:Y:S01]  /*26d0*/  IMAD.MOV R7, RZ, RZ, -R7 ;  /* 0x000000ffff077224 */ /* 0x000fe200078e0a07 */
[----:B------:R0:W-:Y:S01]  /*26e0*/  STL [R1+0x190], R2 ;  /* 0x0001900201007387 */ /* 0x0001e20000100800 */
[C---:B------:R-:W-:Y:S02]  /*26f0*/  IMAD R4, R29.reuse, R5, R4 ;  /* 0x000000051d047224 */ /* 0x040fe400078e0204 */
[C---:B------:R-:W-:Y:S02]  /*2700*/  IMAD R9, R29.reuse, R9, R8 ;  /* 0x000000091d097224 */ /* 0x040fe400078e0208 */
[----:B------:R-:W-:Y:S01]  /*2710*/  IMAD R6, R29, R7, R6 ;  /* 0x000000071d067224 */ /* 0x000fe200078e0206 */
[----:B0-----:R-:W-:-:S02]  /*2720*/  IABS R2, R11 ;  /* 0x0000000b00027213 */ /* 0x001fc40000000000 */
[----:B------:R-:W5:Y:S04]  /*2730*/  LDL R11, [R1+0x157c] ;  /* 0x00157c00010b7983 */ /* 0x000f680000100800 */
[----:B------:R2:W-:Y:S04]  /*2740*/  STL [R1+0x180], R4 ;  /* 0x0001800401007387 */ /* 0x0005e80000100800 */
[----:B------:R0:W-:Y:S04]  /*2750*/  STL [R1+0x164], R9 ;  /* 0x0001640901007387 */ /* 0x0001e80000100800 */
[----:B------:R4:W-:Y:S01]  /*2760*/  STL [R1+0x178], R6 ;  /* 0x0001780601007387 */ /* 0x0009e20000100800 */
[----:B--2---:R-:W-:-:S03]  /*2770*/  IABS R4, R14 ;  /* 0x0000000e00047213 */ /* 0x004fc60000000000 */
[----:B------:R-:W2:Y:S01]  /*2780*/  LDL R14, [R1+0x1578] ;  /* 0x00157800010e7983 */ /* 0x000ea20000100800 */
[----:B------:R-:W-:-:S04]  /*2790*/  IMAD.HI.U32 R5, R27, R3, RZ ;  /* 0x000000031b057227 */ /* 0x000fc800078e00ff */
[----:B------:R-:W-:-:S04]  /*27a0*/  IMAD.MOV R5, RZ, RZ, -R5 ;  /* 0x000000ffff057224 */ /* 0x000fc800078e0a05 */
[----:B------:R-:W-:Y:S02]  /*27b0*/  IMAD R3, R29, R5, R3 ;  /* 0x000000051d037224 */ /* 0x000fe400078e0203 */
[----:B------:R-:W-:-:S03]  /*27c0*/  IMAD.HI.U32 R8, R27, R2, RZ ;  /* 0x000000021b087227 */ /* 0x000fc600078e00ff */
[----:B------:R5:W-:Y:S01]  /*27d0*/  STL [R1+0x17c], R3 ;  /* 0x00017c0301007387 */ /* 0x000be20000100800 */
[----:B------:R-:W-:Y:S02]  /*27e0*/  IMAD.MOV R8, RZ, RZ, -R8 ;  /* 0x000000ffff087224 */ /* 0x000fe400078e0a08 */
[----:B------:R-:W-:-:S04]  /*27f0*/  IMAD.HI.U32 R5, R27, R4, RZ ;  /* 0x000000041b057227 */ /* 0x000fc800078e00ff */
[----:B------:R-:W-:Y:S02]  /*2800*/  IMAD R2, R29, R8, R2 ;  /* 0x000000081d027224 */ /* 0x000fe400078e0202 */
[----:B------:R-:W-:-:S04]  /*2810*/  IMAD.MOV R5, RZ, RZ, -R5 ;  /* 0x000000ffff057224 */ /* 0x000fc800078e0a05 */
[----:B------:R-:W-:Y:S01]  /*2820*/  IMAD R4, R29, R5, R4 ;  /* 0x000000051d047224 */ /* 0x000fe200078e0204 */
[----:B---3--:R-:W-:Y:S02]  /*2830*/  IABS R7, R15 ;  /* 0x0000000f00077213 */ /* 0x008fe40000000000 */
[----:B------:R-:W3:Y:S03]  /*2840*/  LDL R15, [R1+0x1574] ;  /* 0x00157400010f7983 */ /* 0x000ee60000100800 */
[C---:B0-----:R-:W-:Y:S01]  /*2850*/  IMAD.HI.U32 R9, R27.reuse, R7, RZ ;  /* 0x000000071b097227 */ /* 0x041fe200078e00ff */
[----:B----4-:R-:W-:Y:S02]  /*2860*/  IABS R6, R12 ;  /* 0x0000000c00067213 */ /* 0x010fe40000000000 */
[----:B------:R-:W4:Y:S03]  /*2870*/  LDL R12, [R1+0x1570] ;  /* 0x00157000010c7983 */ /* 0x000f260000100800 */
[----:B------:R-:W-:Y:S01]  /*2880*/  IMAD.HI.U32 R8, R27, R6, RZ ;  /* 0x000000061b087227 */ /* 0x000fe200078e00ff */
[----:B-----5:R-:W-:-:S03]  /*2890*/  IABS R3, R13 ;  /* 0x0000000d00037213 */ /* 0x020fc60000000000 */
[----:B------:R-:W-:Y:S01]  /*28a0*/  IMAD.MOV R9, RZ, RZ, -R9 ;  /* 0x000000ffff097224 */ /* 0x000fe200078e0a09 */
[----:B------:R-:W5:Y:S01]  /*28b0*/  LDL R13, [R1+0x156c] ;  /* 0x00156c00010d7983 */ /* 0x000f620000100800 */
[----:B------:R-:W-:Y:S02]  /*28c0*/  IMAD.MOV R8, RZ, RZ, -R8 ;  /* 0x000000ffff087224 */ /* 0x000fe400078e0a08 */
[----:B------:R-:W-:Y:S01]  /*28d0*/  IMAD.HI.U32 R5, R27, R3, RZ ;  /* 0x000000031b057227 */ /* 0x000fe200078e00ff */
[----:B------:R0:W-:Y:S03]  /*28e0*/  STL [R1+0x16c], R2 ;  /* 0x00016c0201007387 */ /* 0x0001e60000100800 */
[C---:B------:R-:W-:Y:S02]  /*28f0*/  IMAD R9, R29.reuse, R9, R7 ;  /* 0x000000091d097224 */ /* 0x040fe400078e0207 */
[----:B------:R-:W-:-:S02]  /*2900*/  IMAD R6, R29, R8, R6 ;  /* 0x000000081d067224 */ /* 0x000fc400078e0206 */
[----:B------:R-:W-:Y:S01]  /*2910*/  IMAD.MOV R5, RZ, RZ, -R5 ;  /* 0x000000ffff057224 */ /* 0x000fe200078e0a05 */
[----:B0-----:R-:W-:Y:S02]  /*2920*/  IABS R2, R19 ;  /* 0x0000001300027213 */ /* 0x001fe40000000000 */
[----:B------:R-:W5:Y:S01]  /*2930*/  LDL R19, [R1+0x1568] ;  /* 0x0015680001137983 */ /* 0x000f620000100800 */
[----:B------:R-:W-:-:S03]  /*2940*/  IMAD R3, R29, R5, R3 ;  /* 0x000000051d037224 */ /* 0x000fc600078e0203 */
[----:B------:R0:W-:Y:S04]  /*2950*/  STL [R1+0x168], R4 ;  /* 0x0001680401007387 */ /* 0x0001e80000100800 */
[----:B------:R1:W-:Y:S04]  /*2960*/  STL [R1+0x148], R9 ;  /* 0x0001480901007387 */ /* 0x0003e80000100800 */
[----:B------:R3:W-:Y:S01]  /*2970*/  STL [R1+0x15c], R6 ;  /* 0x00015c0601007387 */ /* 0x0007e20000100800 */
[----:B0-----:R-:W-:-:S03]  /*2980*/  IABS R4, R11 ;  /* 0x0000000b00047213 */ /* 0x001fc60000000000 */
[----:B------:R-:W5:Y:S04]  /*2990*/  LDL R11, [R1+0x1564] ;  /* 0x00156400010b7983 */ /* 0x000f680000100800 */
[----:B------:R4:W-:Y:S01]  /*29a0*/  STL [R1+0x160], R3 ;  /* 0x0001600301007387 */ /* 0x0009e20000100800 */
[----:B--2---:R-:W-:-:S03]  /*29b0*/  IABS R8, R14 ;  /* 0x0000000e00087213 */ /* 0x004fc60000000000 */
[----:B------:R-:W2:Y:S01]  /*29c0*/  LDL R14, [R1+0x1560] ;  /* 0x00156000010e7983 */ /* 0x000ea20000100800 */
[----:B------:R-:W-:-:S04]  /*29d0*/  IMAD.HI.U32 R7, R27, R2, RZ ;  /* 0x000000021b077227 */ /* 0x000fc800078e00ff */
[----:B------:R-:W-:Y:S02]  /*29e0*/  IMAD.MOV R7, RZ, RZ, -R7 ;  /* 0x000000ffff077224 */ /* 0x000fe400078e0a07 */
[----:B------:R-:W-:-:S04]  /*29f0*/  IMAD.HI.U32 R5, R27, R4, RZ ;  /* 0x000000041b057227 */ /* 0x000fc800078e00ff */
[----:B------:R-:W-:Y:S02]  /*2a00*/  IMAD R2, R29, R7, R2 ;  /* 0x000000071d027224 */ /* 0x000fe400078e0202 */
[----:B------:R-:W-:Y:S02]  /*2a10*/  IMAD.MOV R5, RZ, RZ, -R5 ;  /* 0x000000ffff057224 */ /* 0x000fe400078e0a05 */
[----:B-1----:R-:W-:-:S04]  /*2a20*/  IMAD.HI.U32 R9, R27, R8, RZ ;  /* 0x000000081b097227 */ /* 0x002fc800078e00ff */
[----:B------:R-:W-:Y:S02]  /*2a30*/  IMAD R4, R29, R5, R4 ;  /* 0x000000051d047224 */ /* 0x000fe400078e0204 */
[----:B------:R-:W-:-:S04]  /*2a40*/  IMAD.MOV R9, RZ, RZ, -R9 ;  /* 0x000000ffff097224 */ /* 0x000fc800078e0a09 */
[----:B------:R-:W-:Y:S01]  /*2a50*/  IMAD R9, R29, R9, R8 ;  /* 0x000000091d097224 */ /* 0x000fe200078e0208 */
[----:B---3--:R-:W-:Y:S02]  /*2a60*/  IABS R6, R15 ;  /* 0x0000000f00067213 */ /* 0x008fe40000000000 */
[----:B------:R-:W3:Y:S03]  /*2a70*/  LDL R15, [R1+0x155c] ;  /* 0x00155c00010f7983 */ /* 0x000ee60000100800 */
[----:B------:R-:W-:-:S04]  /*2a80*/  IMAD.HI.U32 R7, R27, R6, RZ ;  /* 0x000000061b077227 */ /* 0x000fc800078e00ff */
[----:B------:R-:W-:Y:S01]  /*2a90*/  IMAD.MOV R7, RZ, RZ, -R7 ;  /* 0x000000ffff077224 */ /* 0x000fe200078e0a07 */
[----:B----4-:R-:W-:Y:S02]  /*2aa0*/  IABS R3, R12 ;  /* 0x0000000c00037213 */ /* 0x010fe40000000000 */
[----:B------:R-:W4:Y:S03]  /*2ab0*/  LDL R12, [R1+0x1558] ;  /* 0x00155800010c7983 */ /* 0x000f260000100800 */
[----:B------:R-:W-:Y:S01]  /*2ac0*/  IMAD.HI.U32 R5, R27, R3, RZ ;  /* 0x000000031b057227 */ /* 0x000fe200078e00ff */
[----:B------:R5:W-:Y:S03]  /*2ad0*/  STL [R1+0x158], R2 ;  /* 0x0001580201007387 */ /* 0x000be60000100800 */
[----:B------:R-:W-:-:S02]  /*2ae0*/  IMAD.MOV R5, RZ, RZ, -R5 ;  /* 0x000000ffff057224 */ /* 0x000fc400078e0a05 */
[C---:B------:R-:W-:Y:S01]  /*2af0*/  IMAD R6, R29.reuse, R7, R6 ;  /* 0x000000071d067224 */ /* 0x040fe200078e0206 */
[----:B-----5:R-:W-:Y:S02]  /*2b00*/  IABS R2, R13 ;  /* 0x0000000d00027213 */ /* 0x020fe40000000000 */
[----:B------:R-:W5:Y:S01]  /*2b10*/  LDL R13, [R1+0x1554] ;  /* 0x00155400010d7983 */ /* 0x000f620000100800 */
[----:B------:R-:W-:-:S03]  /*2b20*/  IMAD R3, R29, R5, R3 ;  /* 0x000000051d037224 */ /* 0x000fc600078e0203 */
[----:B------:R0:W-:Y:S04]  /*2b30*/  STL [R1+0x154], R4 ;  /* 0x0001540401007387 */ /* 0x0001e80000100800 */
[----:B------:R-:W-:Y:S04]  /*2b40*/  STL [R1+0x128], R9 ;  /* 0x0001280901007387 */ /* 0x000fe80000100800 */
[----:B------:R2:W-:Y:S01]  /*2b50*/  STL [R1+0x13c], R6 ;  /* 0x00013c0601007387 */ /* 0x0005e20000100800 */
[----:B0-----:R-:W-:-:S03]  /*2b60*/  IABS R4, R19 ;  /* 0x0000001300047213 */ /* 0x001fc60000000000 */
[----:B------:R-:W5:Y:S04]  /*2b70*/  LDL R19, [R1+0x1550] ;  /* 0x0015500001137983 */ /* 0x000f680000100800 */
[----:B------:R3:W-:Y:S01]  /*2b80*/  STL [R1+0x144], R3 ;  /* 0x0001440301007387 */ /* 0x0007e20000100800 */
[----:B------:R-:W-:-:S03]  /*2b90*/  IABS R7, R11 ;  /* 0x0000000b00077213 */ /* 0x000fc60000000000 */
[----:B------:R-:W5:Y:S01]  /*2ba0*/  LDL R11, [R1+0x154c] ;  /* 0x00154c00010b7983 */ /* 0x000f620000100800 */
[----:B--2---:R-:W-:-:S03]  /*2bb0*/  IABS R6, R14 ;  /* 0x0000000e00067213 */ /* 0x004fc60000000000 */
[----:B------:R-:W2:Y:S01]  /*2bc0*/  LDL R14, [R1+0x1548] ;  /* 0x00154800010e7983 */ /* 0x000ea20000100800 */
[----:B------:R-:W-:-:S04]  /*2bd0*/  IMAD.HI.U32 R8, R27, R2, RZ ;  /* 0x000000021b087227 */ /* 0x000fc800078e00ff */
        /* <DEDUP_REMOVED lines=8> */
[C---:B------:R-:W-:Y:S02]  /*2c60*/  IMAD R4, R29.reuse, R5, R4 ;  /* 0x000000051d047224 */ /* 0x040fe400078e0204 */
[C---:B------:R-:W-:Y:S02]  /*2c70*/  IMAD R9, R29.reuse, R9, R7 ;  /* 0x000000091d097224 */ /* 0x040fe400078e0207 */
[----:B------:R-:W-:Y:S01]  /*2c80*/  IMAD R6, R29, R8, R6 ;  /* 0x000000081d067224 */ /* 0x000fe200078e0206 */
[----:B---3--:R-:W-:-:S02]  /*2c90*/  IABS R3, R15 ;  /* 0x0000000f00037213 */ /* 0x008fc40000000000 */
[----:B------:R-:W3:Y:S04]  /*2ca0*/  LDL R15, [R1+0x1544] ;  /* 0x00154400010f7983 */ /* 0x000ee80000100800 */
[----:B------:R4:W-:Y:S01]  /*2cb0*/  STL [R1+0x134], R2 ;  /* 0x0001340201007387 */ /* 0x0009e20000100800 */
[----:B------:R-:W-:-:S04]  /*2cc0*/  IMAD.HI.U32 R5, R27, R3, RZ ;  /* 0x000000031b057227 */ /* 0x000fc800078e00ff */
[----:B------:R-:W-:Y:S01]  /*2cd0*/  IMAD.MOV R5, RZ, RZ, -R5 ;  /* 0x000000ffff057224 */ /* 0x000fe200078e0a05 */
[----:B----4-:R-:W-:Y:S02]  /*2ce0*/  IABS R2, R12 ;  /* 0x0000000c00027213 */ /* 0x010fe40000000000 */
[----:B------:R-:W4:Y:S04]  /*2cf0*/  LDL R12, [R1+0x1540] ;  /* 0x00154000010c7983 */ /* 0x000f280000100800 */
[----:B------:R5:W-:Y:S04]  /*2d00*/  STL [R1+0x12c], R4 ;  /* 0x00012c0401007387 */ /* 0x000be80000100800 */
[----:B------:R-:W-:Y:S01]  /*2d10*/  STL [R1+0x110], R9 ;  /* 0x0001100901007387 */ /* 0x000fe20000100800 */
[----:B------:R-:W-:-:S03]  /*2d20*/  IMAD R3, R29, R5, R3 ;  /* 0x000000051d037224 */ /* 0x000fc600078e0203 */
[----:B------:R0:W-:Y:S01]  /*2d30*/  STL [R1+0x120], R6 ;  /* 0x0001200601007387 */ /* 0x0001e20000100800 */
[----:B-----5:R-:W-:-:S03]  /*2d40*/  IABS R4, R13 ;  /* 0x0000000d00047213 */ /* 0x020fc60000000000 */
[----:B------:R-:W5:Y:S04]  /*2d50*/  LDL R13, [R1+0x153c] ;  /* 0x00153c00010d7983 */ /* 0x000f680000100800 */
[----:B------:R2:W-:Y:S01]  /*2d60*/  STL [R1+0x124], R3 ;  /* 0x0001240301007387 */ /* 0x0005e20000100800 */
[----:B------:R-:W-:-:S03]  /*2d70*/  IABS R8, R19 ;  /* 0x0000001300087213 */ /* 0x000fc60000000000 */
[----:B------:R-:W5:Y:S01]  /*2d80*/  LDL R19, [R1+0x1538] ;  /* 0x0015380001137983 */ /* 0x000f620000100800 */
[----:B0-----:R-:W-:-:S03]  /*2d90*/  IABS R6, R11 ;  /* 0x0000000b00067213 */ /* 0x001fc60000000000 */
        /* <DEDUP_REMOVED lines=16> */
[----:B------:R-:W-:Y:S02]  /*2ea0*/  IMAD R6, R29, R7, R6 ;  /* 0x000000071d067224 */ /* 0x000fe400078e0206 */
[----:B------:R-:W-:-:S04]  /*2eb0*/  IMAD.MOV R5, RZ, RZ, -R5 ;  /* 0x000000ffff057224 */ /* 0x000fc800078e0a05 */
[----:B------:R-:W-:Y:S01]  /*2ec0*/  IMAD R3, R29, R5, R3 ;  /* 0x000000051d037224 */ /* 0x000fe200078e0203 */
[----:B---3--:R-:W-:Y:S02]  /*2ed0*/  IABS R2, R15 ;  /* 0x0000000f00027213 */ /* 0x008fe40000000000 */
[----:B------:R-:W3:Y:S04]  /*2ee0*/  LDL R15, [R1+0x152c] ;  /* 0x00152c00010f7983 */ /* 0x000ee80000100800 */
[----:B------:R4:W-:Y:S04]  /*2ef0*/  STL [R1+0x114], R4 ;  /* 0x0001140401007387 */ /* 0x0009e80000100800 */
[----:B------:R-:W-:Y:S04]  /*2f00*/  STL [R1+0xf4], R9 ;  /* 0x0000f40901007387 */ /* 0x000fe80000100800 */
[----:B------:R0:W-:Y:S01]  /*2f10*/  STL [R1+0x104], R6 ;  /* 0x0001040601007387 */ /* 0x0001e20000100800 */
[----:B----4-:R-:W-:-:S03]  /*2f20*/  IABS R4, R12 ;  /* 0x0000000c00047213 */ /* 0x010fc60000000000 */
[----:B------:R-:W4:Y:S04]  /*2f30*/  LDL R12, [R1+0x1528] ;  /* 0x00152800010c7983 */ /* 0x000f280000100800 */
[----:B------:R1:W-:Y:S01]  /*2f40*/  STL [R1+0x10c], R3 ;  /* 0x00010c0301007387 */ /* 0x0003e20000100800 */
[----:B------:R-:W-:Y:S01]  /*2f50*/  IMAD.HI.U32 R8, R27, R2, RZ ;  /* 0x000000021b087227 */ /* 0x000fe200078e00ff */
[----:B-----5:R-:W-:Y:S02]  /*2f60*/  IABS R7, R13 ;  /* 0x0000000d00077213 */ /* 0x020fe40000000000 */
[----:B------:R-:W5:Y:S01]  /*2f70*/  LDL R13, [R1+0x1524] ;  /* 0x00152400010d7983 */ /* 0x000f620000100800 */
[----:B------:R-:W-:-:S04]  /*2f80*/  IMAD.MOV R8, RZ, RZ, -R8 ;  /* 0x000000ffff087224 */ /* 0x000fc800078e0a08 */
[----:B------:R-:W-:Y:S01]  /*2f90*/  IMAD R2, R29, R8, R2 ;  /* 0x000000081d027224 */ /* 0x000fe200078e0202 */
[----:B0-----:R-:W-:Y:S02]  /*2fa0*/  IABS R6, R19 ;  /* 0x0000001300067213 */ /* 0x001fe40000000000 */
[----:B------:R-:W5:Y:S01]  /*2fb0*/  LDL R19, [R1+0x1520] ;  /* 0x0015200001137983 */ /* 0x000f620000100800 */
[----:B-1----:R-:W-:-:S03]  /*2fc0*/  IABS R3, R11 ;  /* 0x0000000b00037213 */ /* 0x002fc60000000000 */
[----:B------:R-:W5:Y:S04]  /*2fd0*/  LDL R11, [R1+0x1518] ;  /* 0x00151800010b7983 */ /* 0x000f680000100800 */
[----:B------:R2:W-:Y:S02]  /*2fe0*/  STL [R1+0x100], R2 ;  /* 0x0001000201007387 */ /* 0x0005e40000100800 */
[----:B--2---:R-:W-:Y:S02]  /*2ff0*/  IABS R2, R14 ;  /* 0x0000000e00027213 */ /* 0x004fe40000000000 */
        /* <DEDUP_REMOVED lines=14> */
[----:B------:R0:W-:Y:S04]  /*30e0*/  STL [R1+0xd8], R9 ;  /* 0x0000d80901007387 */ /* 0x0001e80000100800 */
        /* <DEDUP_REMOVED lines=8> */
[----:B------:R-:W-:-:S04]  /*3170*/  IMAD.HI.U32 R5, R27, R4, RZ ;  /* 0x000000041b057227 */ /* 0x000fc800078e00ff */
[----:B------:R-:W-:Y:S02]  /*3180*/  IMAD R2, R29, R7, R2 ;  /* 0x000000071d027224 */ /* 0x000fe400078e0202 */
[C---:B0-----:R-:W-:Y:S01]  /*3190*/  IMAD.HI.U32 R9, R27.reuse, R8, RZ ;  /* 0x000000081b097227 */ /* 0x041fe200078e00ff */
[----:B-----5:R-:W-:Y:S02]  /*31a0*/  IABS R6, R13 ;  /* 0x0000000d00067213 */ /* 0x020fe40000000000 */
[----:B------:R-:W5:Y:S01]  /*31b0*/  LDL R13, [R1+0x150c] ;  /* 0x00150c00010d7983 */ /* 0x000f620000100800 */
[----:B------:R-:W-:Y:S02]  /*31c0*/  IMAD.MOV R5, RZ, RZ, -R5 ;  /* 0x000000ffff057224 */ /* 0x000fe400078e0a05 */
[----:B------:R-:W-:-:S04]  /*31d0*/  IMAD.HI.U32 R7, R27, R6, RZ ;  /* 0x000000061b077227 */ /* 0x000fc800078e00ff */
[----:B------:R-:W-:Y:S02]  /*31e0*/  IMAD.MOV R9, RZ, RZ, -R9 ;  /* 0x000000ffff097224 */ /* 0x000fe400078e0a09 */
[----:B------:R-:W-:Y:S02]  /*31f0*/  IMAD.MOV R7, RZ, RZ, -R7 ;  /* 0x000000ffff077224 */ /* 0x000fe400078e0a07 */
[C---:B------:R-:W-:Y:S01]  /*3200*/  IMAD R4, R29.reuse, R5, R4 ;  /* 0x000000051d047224 */ /* 0x040fe200078e0204 */
[----:B-1----:R-:W-:Y:S02]  /*3210*/  IABS R3, R19 ;  /* 0x0000001300037213 */ /* 0x002fe40000000000 */
[----:B------:R-:W5:Y:S01]  /*3220*/  LDL R19, [R1+0x1508] ;  /* 0x0015080001137983 */ /* 0x000f620000100800 */
[----:B------:R-:W-:-:S03]  /*3230*/  IMAD R9, R29, R9, R8 ;  /* 0x000000091d097224 */ /* 0x000fc600078e0208 */
[----:B------:R0:W-:Y:S01]  /*3240*/  STL [R1+0xe8], R2 ;  /* 0x0000e80201007387 */ /* 0x0001e20000100800 */
[----:B------:R-:W-:Y:S01]  /*3250*/  IMAD R6, R29, R7, R6 ;  /* 0x000000071d067224 */ /* 0x000fe200078e0206 */
[----:B0-----:R-:W-:Y:S02]  /*3260*/  IABS R2, R11 ;  /* 0x0000000b00027213 */ /* 0x001fe40000000000 */
        /* <DEDUP_REMOVED lines=21> */
[----:B------:R-:W-:-:S04]  /*33c0*/  IMAD.HI.U32 R8, R27, R6, RZ ;  /* 0x000000061b087227 */ /* 0x000fc800078e00ff */
[----:B------:R-:W-:Y:S02]  /*33d0*/  IMAD.MOV R9, RZ, RZ, -R9 ;  /* 0x000000ffff097224 */ /* 0x000fe400078e0a09 */
[----:B------:R-:W-:Y:S01]  /*33e0*/  IMAD.MOV R8, RZ, RZ, -R8 ;  /* 0x000000ffff087224 */ /* 0x000fe200078e0a08 */
[----:B-----5:R-:W-:Y:S02]  /*33f0*/  IABS R3, R13 ;  /* 0x0000000d00037213 */ /* 0x020fe40000000000 */
[----:B------:R-:W5:Y:S01]  /*3400*/  LDL R13, [R1+0x14f4] ;  /* 0x0014f400010d7983 */ /* 0x000f620000100800 */
[----:B------:R-:W-:Y:S02]  /*3410*/  IMAD R9, R29, R9, R7 ;  /* 0x000000091d097224 */ /* 0x000fe400078e0207 */
[----:B------:R-:W-:Y:S01]  /*3420*/  IMAD.HI.U32 R5, R27, R3, RZ ;  /* 0x000000031b057227 */ /* 0x000fe200078e00ff */
[----:B------:R0:W-:Y:S03]  /*3430*/  STL [R1+0xc8], R2 ;  /* 0x0000c80201007387 */ /* 0x0001e60000100800 */
        /* <DEDUP_REMOVED lines=175> */
[----:B-----5:R-:W-:Y:S01]  /*3f30*/  IABS R3, R13 ;  /* 0x0000000d00037213 */ /* 0x020fe20000000000 */
[C---:B------:R-:W-:Y:S01]  /*3f40*/  IMAD R9, R29.reuse, R9, R7 ;  /* 0x000000091d097224 */ /* 0x040fe200078e0207 */
[----:B------:R-:W5:Y:S01]  /*3f50*/  LDL R13, [R1+0x1478] ;  /* 0x00147800010d7983 */ /* 0x000f620000100800 */
[----:B------:R-:W-:Y:S02]  /*3f60*/  IMAD R6, R29, R8, R6 ;  /* 0x000000081d067224 */ /* 0x000fe400078e0206 */
[----:B------:R-:W-:Y:S01]  /*3f70*/  IMAD.HI.U32 R5, R27, R3, RZ ;  /* 0x000000031b057227 */ /* 0x000fe200078e00ff */
[----:B------:R0:W-:Y:S03]  /*3f80*/  STL [R1+0x140], R2 ;  /* 0x0001400201007387 */ /* 0x0001e60000100800 */
[----:B------:R-:W-:Y:S01]  /*3f90*/  IMAD.MOV R5, RZ, RZ, -R5 ;  /* 0x000000ffff057224 */ /* 0x000fe200078e0a05 */
[----:B0-----:R-:W-:-:S02]  /*3fa0*/  IABS R2, R19 ;  /* 0x0000001300027213 */ /* 0x001fc40000000000 */
        /* <DEDUP_REMOVED lines=11> */
[----:B------:R-:W-:-:S04]  /*4060*/  IMAD.HI.U32 R5, R27, R4, RZ ;  /* 0x000000041b057227 */ /* 0x000fc800078e00ff */
[----:B------:R-:W-:Y:S02]  /*4070*/  IMAD.MOV R7, RZ, RZ, -R7 ;  /* 0x000000ffff077224 */ /* 0x000fe400078e0a07 */
[----:B------:R-:W-:Y:S02]  /*4080*/  IMAD.MOV R5, RZ, RZ, -R5 ;  /* 0x000000ffff057224 */ /* 0x000fe400078e0a05 */
[----:B------:R-:W-:Y:S02]  /*4090*/  IMAD R2, R29, R7, R2 ;  /* 0x000000071d027224 */ /* 0x000fe400078e0202 */
        /* <DEDUP_REMOVED lines=8> */
[----:B----4-:R-:W-:-:S03]  /*4120*/  IABS R3, R12 ;  /* 0x0000000c00037213 */ /* 0x010fc60000000000 */
[----:B------:R-:W-:Y:S01]  /*4130*/  IMAD R6, R29, R7, R6 ;  /* 0x000000071d067224 */ /* 0x000fe200078e0206 */
[----:B------:R-:W4:Y:S01]  /*4140*/  LDL R12, [R1+0x146c] ;  /* 0x00146c00010c7983 */ /* 0x000f220000100800 */
[----:B------:R-:W-:-:S03]  /*4150*/  IMAD.HI.U32 R5, R27, R3, RZ ;  /* 0x000000031b057227 */ /* 0x000fc600078e00ff */
[----:B------:R5:W-:Y:S01]  /*4160*/  STL [R1+0x108], R2 ;  /* 0x0001080201007387 */ /* 0x000be20000100800 */
[----:B------:R-:W-:-:S04]  /*4170*/  IMAD.MOV R5, RZ, RZ, -R5 ;  /* 0x000000ffff057224 */ /* 0x000fc800078e0a05 */
[----:B------:R-:W-:Y:S01]  /*4180*/  IMAD R3, R29, R5, R3 ;  /* 0x000000051d037224 */ /* 0x000fe200078e0203 */
[----:B-----5:R-:W-:Y:S02]  /*4190*/  IABS R2, R13 ;  /* 0x0000000d00027213 */ /* 0x020fe40000000000 */
[----:B------:R-:W5:Y:S04]  /*41a0*/  LDL R13, [R1+0x1460] ;  /* 0x00146000010d7983 */ /* 0x000f680000100800 */
[----:B------:R0:W-:Y:S04]  /*41b0*/  STL [R1+0xf8], R4 ;  /* 0x0000f80401007387 */ /* 0x0001e80000100800 */
[----:B------:R-:W-:Y:S04]  /*41c0*/  STL [R1+0x24], R9 ;  /* 0x0000240901007387 */ /* 0x000fe80000100800 */
[----:B------:R1:W-:Y:S01]  /*41d0*/  STL [R1+0xdc], R6 ;  /* 0x0000dc0601007387 */ /* 0x0003e20000100800 */
[----:B0-----:R-:W-:-:S03]  /*41e0*/  IABS R4, R19 ;  /* 0x0000001300047213 */ /* 0x001fc60000000000 */
[----:B------:R-:W5:Y:S04]  /*41f0*/  LDL R19, [R1+0x1464] ;  /* 0x0014640001137983 */ /* 0x000f680000100800 */
[----:B------:R3:W-:Y:S01]  /*4200*/  STL [R1+0xe0], R3 ;  /* 0x0000e00301007387 */ /* 0x0007e20000100800 */
[----:B-1----:R-:W-:-:S03]  /*4210*/  IABS R6, R11 ;  /* 0x0000000b00067213 */ /* 0x002fc60000000000 */
[----:B------:R-:W5:Y:S01]  /*4220*/  LDL R11, [R1+0x1458] ;  /* 0x00145800010b7983 */ /* 0x000f620000100800 */
[----:B--2---:R-:W-:-:S03]  /*4230*/  IABS R7, R14 ;  /* 0x0000000e00077213 */ /* 0x004fc60000000000 */
[----:B------:R-:W2:Y:S01]  /*4240*/  LDL R14, [R1+0x145c] ;  /* 0x00145c00010e7983 */ /* 0x000ea20000100800 */
[----:B------:R-:W-:-:S04]  /*4250*/  IMAD.HI.U32 R8, R27, R2, RZ ;  /* 0x000000021b087227 */ /* 0x000fc800078e00ff */
[----:B------:R-:W-:-:S04]  /*4260*/  IMAD.HI.U32 R5, R27, R4, RZ ;  /* 0x000000041b057227 */ /* 0x000fc800078e00ff */
[----:B------:R-:W-:Y:S02]  /*4270*/  IMAD.MOV R8, RZ, RZ, -R8 ;  /* 0x000000ffff087224 */ /* 0x000fe400078e0a08 */
[----:B------:R-:W-:Y:S02]  /*4280*/  IMAD.MOV R5, RZ, RZ, -R5 ;  /* 0x000000ffff057224 */ /* 0x000fe400078e0a05 */
[----:B------:R-:W-:-:S04]  /*4290*/  IMAD.HI.U32 R9, R27, R6, RZ ;  /* 0x000000061b097227 */ /* 0x000fc800078e00ff */
[----:B------:R-:W-:Y:S02]  /*42a0*/  IMAD R2, R29, R8, R2 ;  /* 0x000000081d027224 */ /* 0x000fe400078e0202 */
[----:B------:R-:W-:-:S04]  /*42b0*/  IMAD.HI.U32 R8, R27, R7, RZ ;  /* 0x000000071b087227 */ /* 0x000fc800078e00ff */
[C---:B------:R-:W-:Y:S02]  /*42c0*/  IMAD R5, R29.reuse, R5, R4 ;  /* 0x000000051d057224 */ /* 0x040fe400078e0204 */
[----:B------:R-:W-:Y:S02]  /*42d0*/  IMAD.MOV R9, RZ, RZ, -R9 ;  /* 0x000000ffff097224 */ /* 0x000fe400078e0a09 */
[----:B------:R-:W-:Y:S02]  /*42e0*/  IMAD.MOV R8, RZ, RZ, -R8 ;  /* 0x000000ffff087224 */ /* 0x000fe400078e0a08 */
[C---:B------:R-:W-:Y:S02]  /*42f0*/  IMAD R9, R29.reuse, R9, R6 ;  /* 0x000000091d097224 */ /* 0x040fe400078e0206 */
[----:B------:R-:W-:Y:S01]  /*4300*/  IMAD R7, R29, R8, R7 ;  /* 0x000000081d077224 */ /* 0x000fe200078e0207 */
[----:B---3--:R-:W-:Y:S02]  /*4310*/  IABS R3, R15 ;  /* 0x0000000f00037213 */ /* 0x008fe40000000000 */
[----:B------:R-:W3:Y:S03]  /*4320*/  LDL R15, [R1+0x1450] ;  /* 0x00145000010f7983 */ /* 0x000ee60000100800 */
[----:B------:R-:W-:Y:S01]  /*4330*/  IMAD.HI.U32 R4, R27, R3, RZ ;  /* 0x000000031b047227 */ /* 0x000fe200078e00ff */
[----:B------:R4:W-:Y:S03]  /*4340*/  STL [R1+0xd0], R2 ;  /* 0x0000d00201007387 */ /* 0x0009e60000100800 */
[----:B------:R-:W-:Y:S01]  /*4350*/  IMAD.MOV R4, RZ, RZ, -R4 ;  /* 0x000000ffff047224 */ /* 0x000fe200078e0a04 */
[----:B------:R5:W-:Y:S03]  /*4360*/  STL [R1+0xc4], R5 ;  /* 0x0000c40501007387 */ /* 0x000be60000100800 */
[----:B------:R-:W-:Y:S01]  /*4370*/  IMAD R3, R29, R4, R3 ;  /* 0x000000041d037224 */ /* 0x000fe200078e0203 */
[----:B------:R-:W-:Y:S01]  /*4380*/  STL [R1+0x20], R9 ;  /* 0x0000200901007387 */ /* 0x000fe20000100800 */
[----:B----4-:R-:W-:-:S03]  /*4390*/  IABS R2, R12 ;  /* 0x0000000c00027213 */ /* 0x010fc60000000000 */
[----:B------:R-:W4:Y:S04]  /*43a0*/  LDL R12, [R1+0x1448] ;  /* 0x00144800010c7983 */ /* 0x000f280000100800 */
[----:B------:R-:W-:Y:S01]  /*43b0*/  STL [R1+0x1c], R7 ;  /* 0x00001c0701007387 */ /* 0x000fe20000100800 */
[----:B-----5:R-:W-:-:S03]  /*43c0*/  IABS R5, R13 ;  /* 0x0000000d00057213 */ /* 0x020fc60000000000 */
[----:B------:R-:W5:Y:S04]  /*43d0*/  LDL R13, [R1+0x144c] ;  /* 0x00144c00010d7983 */ /* 0x000f680000100800 */
[----:B------:R0:W-:Y:S02]  /*43e0*/  STL [R1+0x18], R3 ;  /* 0x0000180301007387 */ /* 0x0001e40000100800 */
[----:B0-----:R-:W-:Y:S02]  /*43f0*/  IABS R3, R11 ;  /* 0x0000000b00037213 */ /* 0x001fe40000000000 */
[----:B------:R-:W4:Y:S01]  /*4400*/  LDL R11, [R1+0x1440] ;  /* 0x00144000010b7983 */ /* 0x000f220000100800 */
[----:B--2---:R-:W-:-:S03]  /*4410*/  IABS R8, R14 ;  /* 0x0000000e00087213 */ /* 0x004fc60000000000 */
[----:B------:R-:W2:Y:S01]  /*4420*/  LDL R14, [R1+0x1444] ;  /* 0x00144400010e7983 */ /* 0x000ea20000100800 */
[----:B------:R-:W-:Y:S01]  /*4430*/  IMAD.HI.U32 R6, R27, R2, RZ ;  /* 0x000000021b067227 */ /* 0x000fe200078e00ff */
[----:B------:R-:W-:-:S03]  /*4440*/  IABS R4, R19 ;  /* 0x0000001300047213 */ /* 0x000fc60000000000 */
[----:B------:R-:W-:Y:S02]  /*4450*/  IMAD.MOV R6, RZ, RZ, -R6 ;  /* 0x000000ffff067224 */ /* 0x000fe400078e0a06 */
[----:B------:R-:W-:-:S04]  /*4460*/  IMAD.HI.U32 R7, R27, R5, RZ ;  /* 0x000000051b077227 */ /* 0x000fc800078e00ff */
[----:B------:R-:W-:Y:S02]  /*4470*/  IMAD R2, R29, R6, R2 ;  /* 0x000000061d027224 */ /* 0x000fe400078e0202 */
[----:B------:R-:W-:Y:S02]  /*4480*/  IMAD.MOV R6, RZ, RZ, -R7 ;  /* 0x000000ffff067224 */ /* 0x000fe400078e0a07 */
[C---:B------:R-:W-:Y:S01]  /*4490*/  IMAD.HI.U32 R7, R27.reuse, R4, RZ ;  /* 0x000000041b077227 */ /* 0x040fe200078e00ff */
[----:B------:R0:W-:Y:S03]  /*44a0*/  STL [R1+0x14], R2 ;  /* 0x0000140201007387 */ /* 0x0001e60000100800 */
[----:B------:R-:W-:-:S04]  /*44b0*/  IMAD.HI.U32 R10, R27, R3, RZ ;  /* 0x000000031b0a7227 */ /* 0x000fc800078e00ff */
[----:B------:R-:W-:Y:S02]  /*44c0*/  IMAD R5, R29, R6, R5 ;  /* 0x000000061d057224 */ /* 0x000fe400078e0205 */
[----:B0-----:R-:W-:Y:S02]  /*44d0*/  IMAD.MOV.U32 R2, RZ, RZ, R8 ;  /* 0x000000ffff027224 */ /* 0x001fe400078e0008 */
[----:B------:R-:W-:Y:S02]  /*44e0*/  IMAD.MOV R6, RZ, RZ, -R7 ;  /* 0x000000ffff067224 */ /* 0x000fe400078e0a07 */
[----:B------:R-:W-:-:S04]  /*44f0*/  IMAD.HI.U32 R9, R27, R2, RZ ;  /* 0x000000021b097227 */ /* 0x000fc800078e00ff */
[----:B------:R-:W-:Y:S02]  /*4500*/  IMAD.MOV R7, RZ, RZ, -R10 ;  /* 0x000000ffff077224 */ /* 0x000fe400078e0a0a */
[C---:B------:R-:W-:Y:S02]  /*4510*/  IMAD R6, R29.reuse, R6, R4 ;  /* 0x000000061d067224 */ /* 0x040fe400078e0204 */
[----:B------:R-:W-:Y:S01]  /*4520*/  IMAD.MOV R9, RZ, RZ, -R9 ;  /* 0x000000ffff097224 */ /* 0x000fe200078e0a09 */
[----:B---3--:R-:W-:Y:S02]  /*4530*/  IABS R8, R15 ;  /* 0x0000000f00087213 */ /* 0x008fe40000000000 */
[----:B------:R-:W3:Y:S01]  /*4540*/  LDL R15, [R1+0x1438] ;  /* 0x00143800010f7983 */ /* 0x000ee20000100800 */
[----:B------:R-:W-:-:S03]  /*4550*/  IMAD R3, R29, R7, R3 ;  /* 0x000000071d037224 */ /* 0x000fc600078e0203 */
[----:B------:R0:W-:Y:S04]  /*4560*/  STL [R1+0x10], R5 ;  /* 0x0000100501007387 */ /* 0x0001e80000100800 */
[----:B------:R1:W-:Y:S01]  /*4570*/  STL [R1+0xc], R6 ;  /* 0x00000c0601007387 */ /* 0x0003e20000100800 */
[----:B0-----:R-:W-:-:S03]  /*4580*/  IMAD.MOV.U32 R5, RZ, RZ, R8 ;  /* 0x000000ffff057224 */ /* 0x001fc600078e0008 */
[----:B------:R0:W-:Y:S01]  /*4590*/  STL [R1+0x8], R3 ;  /* 0x0000080301007387 */ /* 0x0001e20000100800 */
[----:B------:R-:W-:-:S04]  /*45a0*/  IMAD.HI.U32 R4, R27, R5, RZ ;  /* 0x000000051b047227 */ /* 0x000fc800078e00ff */
[----:B-1----:R-:W-:Y:S02]  /*45b0*/  IMAD R6, R29, R9, R2 ;  /* 0x000000091d067224 */ /* 0x002fe400078e0202 */
[----:B0-----:R-:W-:-:S03]  /*45c0*/  IMAD.MOV R3, RZ, RZ, -R4 ;  /* 0x000000ffff037224 */ /* 0x001fc600078e0a04 */
[----:B------:R0:W-:Y:S01]  /*45d0*/  STL [R1+0x4], R6 ;  /* 0x0000040601007387 */ /* 0x0001e20000100800 */
[----:B-----5:R-:W-:Y:S01]  /*45e0*/  IABS R4, R13 ;  /* 0x0000000d00047213 */ /* 0x020fe20000000000 */
[----:B------:R-:W-:Y:S02]  /*45f0*/  IMAD R8, R29, R3, R5 ;  /* 0x000000031d087224 */ /* 0x000fe400078e0205 */
[----:B------:R-:W5:Y:S01]  /*4600*/  LDL R13, [R1+0x1430] ;  /* 0x00143000010d7983 */ /* 0x000f620000100800 */
[----:B----4-:R-:W-:Y:S01]  /*4610*/  IABS R2, R12 ;  /* 0x0000000c00027213 */ /* 0x010fe20000000000 */
[----:B------:R-:W-:Y:S02]  /*4620*/  IMAD.MOV.U32 R3, RZ, RZ, R4 ;  /* 0x000000ffff037224 */ /* 0x000fe400078e0004 */
[----:B------:R-:W4:Y:S01]  /*4630*/  LDL R12, [R1+0x143c] ;  /* 0x00143c00010c7983 */ /* 0x000f220000100800 */
[----:B------:R-:W-:-:S03]  /*4640*/  IABS R7, R11 ;  /* 0x0000000b00077213 */ /* 0x000fc60000000000 */
[----:B------:R-:W4:Y:S02]  /*4650*/  LDL R11, [R1+0x1434] ;  /* 0x00143400010b7983 */ /* 0x000f240000100800 */
[----:B------:R-:W-:Y:S02]  /*4660*/  IMAD.MOV.U32 R4, RZ, RZ, R7 ;  /* 0x000000ffff047224 */ /* 0x000fe400078e0007 */
[----:B------:R1:W-:Y:S01]  /*4670*/  STL [R1], R8 ;  /* 0x0000000801007387 */ /* 0x0003e20000100800 */
[----:B--2---:R-:W-:-:S03]  /*4680*/  IABS R7, R14 ;  /* 0x0000000e00077213 */ /* 0x004fc60000000000 */
[----:B------:R-:W2:Y:S01]  /*4690*/  LDL R14, [R1+0x1428] ;  /* 0x00142800010e7983 */ /* 0x000ea20000100800 */
[----:B------:R-:W-:-:S05]  /*46a0*/  IABS R28, R28 ;  /* 0x0000001c001c7213 */ /* 0x000fca0000000000 */
[----:B0-----:R-:W-:-:S04]  /*46b0*/  IMAD.HI.U32 R6, R27, R28, RZ ;  /* 0x0000001c1b067227 */ /* 0x001fc800078e00ff */
[----:B------:R-:W-:Y:S02]  /*46c0*/  IMAD.MOV R5, RZ, RZ, -R6 ;  /* 0x000000ffff057224 */ /* 0x000fe400078e0a06 */
[----:B------:R-:W-:-:S04]  /*46d0*/  IMAD.HI.U32 R6, R27, R2, RZ ;  /* 0x000000021b067227 */ /* 0x000fc800078e00ff */
[----:B-1----:R-:W-:-:S04]  /*46e0*/  IMAD.HI.U32 R8, R27, R3, RZ ;  /* 0x000000031b087227 */ /* 0x002fc800078e00ff */
[----:B------:R-:W-:-:S04]  /*46f0*/  IMAD.HI.U32 R9, R27, R4, RZ ;  /* 0x000000041b097227 */ /* 0x000fc800078e00ff */
[C---:B------:R-:W-:Y:S02]  /*4700*/  IMAD R28, R29.reuse, R5, R28 ;  /* 0x000000051d1c7224 */ /* 0x040fe400078e021c */
[----:B------:R-:W-:Y:S02]  /*4710*/  IMAD.MOV R6, RZ, RZ, -R6 ;  /* 0x000000ffff067224 */ /* 0x000fe400078e0a06 */
[----:B------:R-:W-:Y:S02]  /*4720*/  IMAD.MOV.U32 R5, RZ, RZ, R7 ;  /* 0x000000ffff057224 */ /* 0x000fe400078e0007 */
[----:B------:R-:W-:Y:S02]  /*4730*/  IMAD.MOV R7, RZ, RZ, -R8 ;  /* 0x000000ffff077224 */ /* 0x000fe400078e0a08 */
[----:B------:R-:W-:Y:S01]  /*4740*/  IMAD.MOV R9, RZ, RZ, -R9 ;  /* 0x000000ffff097224 */ /* 0x000fe200078e0a09 */
[----:B------:R-:W-:Y:S01]  /*4750*/  STL [R1+0x1780], R28 ;  /* 0x0017801c01007387 */ /* 0x000fe20000100800 */
[----:B------:R-:W-:-:S02]  /*4760*/  IMAD R2, R29, R6, R2 ;  /* 0x000000061d027224 */ /* 0x000fc400078e0202 */
[----:B------:R-:W-:-:S04]  /*4770*/  IMAD.HI.U32 R10, R27, R5, RZ ;  /* 0x000000051b0a7227 */ /* 0x000fc800078e00ff */
[C---:B------:R-:W-:Y:S02]  /*4780*/  IMAD R3, R29.reuse, R7, R3 ;  /* 0x000000071d037224 */ /* 0x040fe400078e0203 */
[----:B------:R-:W-:Y:S01]  /*4790*/  IMAD R4, R29, R9, R4 ;  /* 0x000000091d047224 */ /* 0x000fe200078e0204 */
[----:B---3--:R-:W-:Y:S02]  /*47a0*/  IABS R8, R15 ;  /* 0x0000000f00087213 */ /* 0x008fe40000000000 */
[----:B------:R-:W3:Y:S03]  /*47b0*/  LDL R15, [R1+0x142c] ;  /* 0x00142c00010f7983 */ /* 0x000ee60000100800 */
[----:B------:R-:W-:Y:S01]  /*47c0*/  IMAD.MOV.U32 R6, RZ, RZ, R8 ;  /* 0x000000ffff067224 */ /* 0x000fe200078e0008 */
[----:B------:R-:W-:Y:S01]  /*47d0*/  STL [R1+0x1784], R2 ;  /* 0x0017840201007387 */ /* 0x000fe20000100800 */
[----:B------:R-:W-:-:S03]  /*47e0*/  IMAD.MOV R8, RZ, RZ, -R10 ;  /* 0x000000ffff087224 */ /* 0x000fc600078e0a0a */
[----:B------:R-:W-:Y:S01]  /*47f0*/  STL [R1+0x1788], R3 ;  /* 0x0017880301007387 */ /* 0x000fe20000100800 */
[----:B------:R-:W-:-:S03]  /*4800*/  IMAD.HI.U32 R10, R27, R6, RZ ;  /* 0x000000061b0a7227 */ /* 0x000fc600078e00ff */
[----:B------:R0:W-:Y:S01]  /*4810*/  STL [R1+0x178c], R4 ;  /* 0x00178c0401007387 */ /* 0x0001e20000100800 */
[----:B------:R-:W-:-:S03]  /*4820*/  IMAD R5, R29, R8, R5 ;  /* 0x000000081d057224 */ /* 0x000fc600078e0205 */
[----:B------:R-:W3:Y:S01]  /*4830*/  LDL R17, [R1+0x1424] ;  /* 0x0014240001117983 */ /* 0x000ee20000100800 */
[----:B------:R-:W-:-:S03]  /*4840*/  IMAD.MOV R10, RZ, RZ, -R10 ;  /* 0x000000ffff0a7224 */ /* 0x000fc600078e0a0a */
[----:B------:R-:W3:Y:S04]  /*4850*/  LDL R16, [R1+0x1420] ;  /* 0x0014200001107983 */ /* 0x000ee80000100800 */
[----:B------:R-:W3:Y:S01]  /*4860*/  LDL R18, [R1+0x1418] ;  /* 0x0014180001127983 */ /* 0x000ee20000100800 */
[----:B-----5:R-:W-:Y:S02]  /*4870*/  IABS R9, R13 ;  /* 0x0000000d00097213 */ /* 0x020fe40000000000 */
[----:B----4-:R-:W-:-:S03]  /*4880*/  IABS R7, R12 ;  /* 0x0000000c00077213 */ /* 0x010fc60000000000 */
[----:B------:R-:W-:Y:S01]  /*4890*/  IMAD.MOV.U32 R8, RZ, RZ, R9 ;  /* 0x000000ffff087224 */ /* 0x000fe200078e0009 */
[----:B------:R-:W-:Y:S01]  /*48a0*/  STL [R1+0x1790], R5 ;  /* 0x0017900501007387 */ /* 0x000fe20000100800 */
[----:B------:R-:W-:Y:S02]  /*48b0*/  IMAD R6, R29, R10, R6 ;  /* 0x0000000a1d067224 */ /* 0x000fe400078e0206 */
[----:B------:R-:W-:Y:S01]  /*48c0*/  IMAD.HI.U32 R13, R27, R8, RZ ;  /* 0x000000081b0d7227 */ /* 0x000fe200078e00ff */
[----:B------:R-:W4:Y:S04]  /*48d0*/  LDL R19, [R1+0x141c] ;  /* 0x00141c0001137983 */ /* 0x000f280000100800 */
[----:B------:R-:W-:Y:S04]  /*48e0*/  STL [R1+0x1794], R6 ;  /* 0x0017940601007387 */ /* 0x000fe80000100800 */
[----:B------:R-:W5:Y:S01]  /*48f0*/  LDL R20, [R1+0x1410] ;  /* 0x0014100001147983 */ /* 0x000f620000100800 */
[----:B------:R-:W-:-:S05]  /*4900*/  IABS R11, R11 ;  /* 0x0000000b000b7213 */ /* 0x000fca0000000000 */
[----:B------:R-:W-:Y:S02]  /*4910*/  IMAD.MOV.U32 R9, RZ, RZ, R11 ;  /* 0x000000ffff097224 */ /* 0x000fe400078e000b */
[----:B------:R-:W-:-:S04]  /*4920*/  IMAD.HI.U32 R11, R27, R7, RZ ;  /* 0x000000071b0b7227 */ /* 0x000fc800078e00ff */
[----:B------:R-:W-:-:S04]  /*4930*/  IMAD.MOV R11, RZ, RZ, -R11 ;  /* 0x000000ffff0b7224 */ /* 0x000fc800078e0a0b */
[----:B------:R-:W-:-:S05]  /*4940*/  IMAD R7, R29, R11, R7 ;  /* 0x0000000b1d077224 */ /* 0x000fca00078e0207 */
[----:B------:R-:W-:Y:S01]  /*4950*/  STL [R1+0x1798], R7 ;  /* 0x0017980701007387 */ /* 0x000fe20000100800 */
[----:B--2---:R-:W-:Y:S01]  /*4960*/  IABS R12, R14 ;  /* 0x0000000e000c7213 */ /* 0x004fe20000000000 */
[----:B------:R-:W-:-:S04]  /*4970*/  IMAD.HI.U32 R14, R27, R9, RZ ;  /* 0x000000091b0e7227 */ /* 0x000fc800078e00ff */
[----:B------:R-:W-:Y:S02]  /*4980*/  IMAD.MOV.U32 R10, RZ, RZ, R12 ;  /* 0x000000ffff0a7224 */ /* 0x000fe400078e000c */
[----:B------:R-:W-:Y:S02]  /*4990*/  IMAD.MOV R12, RZ, RZ, -R13 ;  /* 0x000000ffff0c7224 */ /* 0x000fe400078e0a0d */
[----:B------:R-:W-:Y:S02]  /*49a0*/  IMAD.MOV R14, RZ, RZ, -R14 ;  /* 0x000000ffff0e7224 */ /* 0x000fe400078e0a0e */
[C---:B------:R-:W-:Y:S02]  /*49b0*/  IMAD R8, R29.reuse, R12, R8 ;  /* 0x0000000c1d087224 */ /* 0x040fe400078e0208 */
[----:B------:R-:W-:-:S03]  /*49c0*/  IMAD R9, R29, R14, R9 ;  /* 0x0000000e1d097224 */ /* 0x000fc600078e0209 */
[----:B------:R-:W-:Y:S04]  /*49d0*/  STL [R1+0x1768], R8 ;  /* 0x0017680801007387 */ /* 0x000fe80000100800 */
[----:B------:R-:W-:Y:S04]  /*49e0*/  STL [R1+0x176c], R9 ;  /* 0x00176c0901007387 */ /* 0x000fe80000100800 */
[----:B------:R-:W2:Y:S04]  /*49f0*/  LDL R21, [R1+0x1408] ;  /* 0x0014080001157983 */ /* 0x000ea80000100800 */
[----:B------:R-:W2:Y:S04]  /*4a00*/  LDL R22, [R1+0x140c] ;  /* 0x00140c0001167983 */ /* 0x000ea80000100800 */
[----:B------:R-:W2:Y:S01]  /*4a10*/  LDL R24, [R1+0x1414] ;  /* 0x0014140001187983 */ /* 0x000ea20000100800 */
[----:B---3--:R-:W-:Y:S01]  /*4a20*/  IABS R13, R15 ;  /* 0x0000000f000d7213 */ /* 0x008fe20000000000 */
[----:B------:R-:W-:-:S04]  /*4a30*/  IMAD.HI.U32 R15, R27, R10, RZ ;  /* 0x0000000a1b0f7227 */ /* 0x000fc800078e00ff */
[----:B------:R-:W-:Y:S02]  /*4a40*/  IMAD.MOV.U32 R11, RZ, RZ, R13 ;  /* 0x000000ffff0b7224 */ /* 0x000fe400078e000d */
[----:B------:R-:W-:Y:S02]  /*4a50*/  IMAD.MOV R13, RZ, RZ, -R15 ;  /* 0x000000ffff0d7224 */ /* 0x000fe400078e0a0f */
[----:B------:R-:W-:Y:S01]  /*4a60*/  IMAD.HI.U32 R15, R27, R11, RZ ;  /* 0x0000000b1b0f7227 */ /* 0x000fe200078e00ff */
[----:B------:R-:W-:-:S03]  /*4a70*/  IABS R14, R17 ;  /* 0x00000011000e7213 */ /* 0x000fc60000000000 */
[----:B------:R-:W-:Y:S01]  /*4a80*/  IMAD R10, R29, R13, R10 ;  /* 0x0000000d1d0a7224 */ /* 0x000fe200078e020a */
[----:B------:R-:W-:Y:S01]  /*4a90*/  IABS R12, R16 ;  /* 0x00000010000c7213 */ /* 0x000fe20000000000 */
[----:B------:R-:W-:Y:S01]  /*4aa0*/  IMAD.MOV.U32 R13, RZ, RZ, R14 ;  /* 0x000000ffff0d7224 */ /* 0x000fe200078e000e */
[----:B------:R-:W-:Y:S01]  /*4ab0*/  IABS R16, R18 ;  /* 0x0000001200107213 */ /* 0x000fe20000000000 */
[----:B------:R-:W-:Y:S02]  /*4ac0*/  IMAD.MOV R15, RZ, RZ, -R15 ;  /* 0x000000ffff0f7224 */ /* 0x000fe400078e0a0f */
[----:B------:R-:W-:-:S04]  /*4ad0*/  IMAD.HI.U32 R18, R27, R13, RZ ;  /* 0x0000000d1b127227 */ /* 0x000fc800078e00ff */
[----:B------:R-:W-:Y:S02]  /*4ae0*/  IMAD.MOV.U32 R14, RZ, RZ, R16 ;  /* 0x000000ffff0e7224 */ /* 0x000fe400078e0010 */
[----:B------:R-:W-:Y:S01]  /*4af0*/  IMAD.HI.U32 R16, R27, R12, RZ ;  /* 0x0000000c1b107227 */ /* 0x000fe200078e00ff */
[----:B----4-:R-:W-:-:S03]  /*4b00*/  IABS R17, R19 ;  /* 0x0000001300117213 */ /* 0x010fc60000000000 */
[----:B------:R-:W-:Y:S02]  /*4b10*/  IMAD R11, R29, R15, R11 ;  /* 0x0000000f1d0b7224 */ /* 0x000fe400078e020b */
[----:B------:R-:W-:-:S04]  /*4b20*/  IMAD.HI.U32 R19, R27, R14, RZ ;  /* 0x0000000e1b137227 */ /* 0x000fc800078e00ff */
[----:B------:R-:W-:Y:S02]  /*4b30*/  IMAD.MOV.U32 R15, RZ, RZ, R17 ;  /* 0x000000ffff0f7224 */ /* 0x000fe400078e0011 */
[----:B------:R-:W-:Y:S01]  /*4b40*/  IMAD.MOV R17, RZ, RZ, -R18 ;  /* 0x000000ffff117224 */ /* 0x000fe200078e0a12 */
[----:B-----5:R-:W-:Y:S01]  /*4b50*/  IABS R18, R20 ;  /* 0x0000001400127213 */ /* 0x020fe20000000000 */
[----:B------:R-:W-:Y:S02]  /*4b60*/  IMAD.MOV R16, RZ, RZ, -R16 ;  /* 0x000000ffff107224 */ /* 0x000fe400078e0a10 */
[----:B------:R-:W-:Y:S02]  /*4b70*/  IMAD.MOV R19, RZ, RZ, -R19 ;  /* 0x000000ffff137224 */ /* 0x000fe400078e0a13 */
[----:B------:R-:W-:-:S04]  /*4b80*/  IMAD.HI.U32 R20, R27, R15, RZ ;  /* 0x0000000f1b147227 */ /* 0x000fc800078e00ff */
[C---:B------:R-:W-:Y:S02]  /*4b90*/  IMAD R12, R29.reuse, R16, R12 ;  /* 0x000000101d0c7224 */ /* 0x040fe400078e020c */
[----:B------:R-:W-:Y:S02]  /*4ba0*/  IMAD.MOV.U32 R16, RZ, RZ, R18 ;  /* 0x000000ffff107224 */ /* 0x000fe400078e0012 */
[C---:B------:R-:W-:Y:S02]  /*4bb0*/  IMAD R14, R29.reuse, R19, R14 ;  /* 0x000000131d0e7224 */ /* 0x040fe400078e020e */
[----:B------:R-:W-:Y:S02]  /*4bc0*/  IMAD.MOV R18, RZ, RZ, -R20 ;  /* 0x000000ffff127224 */ /* 0x000fe400078e0a14 */
[----:B------:R-:W-:Y:S02]  /*4bd0*/  IMAD R13, R29, R17, R13 ;  /* 0x000000111d0d7224 */ /* 0x000fe400078e020d */
[----:B------:R-:W-:Y:S01]  /*4be0*/  IMAD.HI.U32 R20, R27, R16, RZ ;  /* 0x000000101b147227 */ /* 0x000fe200078e00ff */
[----:B------:R-:W-:Y:S03]  /*4bf0*/  STL [R1+0x1770], R10 ;  /* 0x0017700a01007387 */ /* 0x000fe60000100800 */
[----:B------:R-:W-:Y:S01]  /*4c00*/  IMAD R15, R29, R18, R15 ;  /* 0x000000121d0f7224 */ /* 0x000fe200078e020f */
[----:B------:R-:W3:Y:S01]  /*4c10*/  LDL R23, [R1+0x1400] ;  /* 0x0014000001177983 */ /* 0x000ee20000100800 */
[----:B------:R-:W-:-:S03]  /*4c20*/  IMAD.MOV R20, RZ, RZ, -R20 ;  /* 0x000000ffff147224 */ /* 0x000fc600078e0a14 */
[----:B------:R-:W-:Y:S01]  /*4c30*/  STL [R1+0x1774], R11 ;  /* 0x0017740b01007387 */ /* 0x000fe20000100800 */
[----:B------:R-:W-:-:S03]  /*4c40*/  IMAD R16, R29, R20, R16 ;  /* 0x000000141d107224 */ /* 0x000fc600078e0210 */
[----:B------:R-:W4:Y:S04]  /*4c50*/  LDL R25, [R1+0x1404] ;  /* 0x0014040001197983 */ /* 0x000f280000100800 */
[----:B------:R1:W-:Y:S04]  /*4c60*/  STL [R1+0x1778], R12 ;  /* 0x0017780c01007387 */ /* 0x0003e80000100800 */
[----:B------:R-:W-:Y:S04]  /*4c70*/  STL [R1+0x177c], R13 ;  /* 0x00177c0d01007387 */ /* 0x000fe80000100800 */
[----:B------:R-:W-:Y:S04]  /*4c80*/  STL [R1+0x179c], R14 ;  /* 0x00179c0e01007387 */ /* 0x000fe80000100800 */
[----:B0-----:R-:W5:Y:S04]  /*4c90*/  LDL R4, [R1+0x13e8] ;  /* 0x0013e80001047983 */ /* 0x001f680000100800 */
[----:B------:R-:W4:Y:S04]  /*4ca0*/  LDL R28, [R1+0x13ec] ;  /* 0x0013ec00011c7983 */ /* 0x000f280000100800 */
[----:B------:R-:W-:Y:S04]  /*4cb0*/  STL [R1+0x17a0], R15 ;  /* 0x0017a00f01007387 */ /* 0x000fe80000100800 */
[----:B------:R-:W-:Y:S04]  /*4cc0*/  STL [R1+0x17a4], R16 ;  /* 0x0017a41001007387 */ /* 0x000fe80000100800 */
[----:B-1----:R-:W4:Y:S04]  /*4cd0*/  LDL.LU R12, [R1+0x64] ;  /* 0x00006400010c7983 */ /* 0x002f280000300800 */
[----:B------:R-:W5:Y:S04]  /*4ce0*/  LDL.LU R10, [R1+0x60] ;  /* 0x00006000010a7983 */ /* 0x000f680000300800 */
[----:B------:R-:W5:Y:S04]  /*4cf0*/  LDL.LU R3, [R1+0x5c] ;  /* 0x00005c0001037983 */ /* 0x000f680000300800 */
[----:B------:R-:W5:Y:S01]  /*4d00*/  LDL.LU R2, [R1+0x58] ;  /* 0x0000580001027983 */ /* 0x000f620000300800 */
[----:B--2---:R-:W-:-:S02]  /*4d10*/  IABS R19, R21 ;  /* 0x0000001500137213 */ /* 0x004fc40000000000 */
[----:B------:R-:W-:-:S03]  /*4d20*/  IABS R21, R22 ;  /* 0x0000001600157213 */ /* 0x000fc60000000000 */
[----:B------:R-:W-:Y:S01]  /*4d30*/  IMAD.MOV.U32 R18, RZ, RZ, R19 ;  /* 0x000000ffff127224 */ /* 0x000fe200078e0013 */
[----:B------:R-:W-:Y:S01]  /*4d40*/  IABS R17, R24 ;  /* 0x0000001800117213 */ /* 0x000fe20000000000 */
[----:B------:R-:W-:-:S04]  /*4d50*/  IMAD.MOV.U32 R19, RZ, RZ, R21 ;  /* 0x000000ffff137224 */ /* 0x000fc800078e0015 */
[----:B------:R-:W-:-:S04]  /*4d60*/  IMAD.HI.U32 R21, R27, R17, RZ ;  /* 0x000000111b157227 */ /* 0x000fc800078e00ff */
[----:B------:R-:W-:-:S04]  /*4d70*/  IMAD.MOV R21, RZ, RZ, -R21 ;  /* 0x000000ffff157224 */ /* 0x000fc800078e0a15 */
[----:B------:R-:W-:-:S05]  /*4d80*/  IMAD R17, R29, R21, R17 ;  /* 0x000000151d117224 */ /* 0x000fca00078e0211 */
[----:B------:R0:W-:Y:S04]  /*4d90*/  STL [R1+0x17a8], R17 ;  /* 0x0017a81101007387 */ /* 0x0001e80000100800 */
[----:B0-----:R-:W2:Y:S01]  /*4da0*/  LDL.LU R17, [R1+0x68] ;  /* 0x0000680001117983 */ /* 0x001ea20000300800 */
[----:B------:R-:W-:-:S04]  /*4db0*/  IMAD.HI.U32 R24, R27, R19, RZ ;  /* 0x000000131b187227 */ /* 0x000fc800078e00ff */
[----:B------:R-:W-:-:S04]  /*4dc0*/  IMAD.MOV R24, RZ, RZ, -R24 ;  /* 0x000000ffff187224 */ /* 0x000fc800078e0a18 */
[----:B------:R-:W-:Y:S01]  /*4dd0*/  IMAD R19, R29, R24, R19 ;  /* 0x000000181d137224 */ /* 0x000fe200078e0213 */
[----:B---3--:R-:W-:Y:S01]  /*4de0*/  IABS R22, R23 ;  /* 0x0000001700167213 */ /* 0x008fe20000000000 */
[----:B------:R-:W-:-:S04]  /*4df0*/  IMAD.HI.U32 R23, R27, R18, RZ ;  /* 0x000000121b177227 */ /* 0x000fc800078e00ff */
[----:B------:R-:W-:Y:S02]  /*4e00*/  IMAD.MOV.U32 R20, RZ, RZ, R22 ;  /* 0x000000ffff147224 */ /* 0x000fe400078e0016 */
[----:B------:R-:W-:-:S04]  /*4e10*/  IMAD.MOV R22, RZ, RZ, -R23 ;  /* 0x000000ffff167224 */ /* 0x000fc800078e0a17 */
[----:B------:R-:W-:-:S05]  /*4e20*/  IMAD R18, R29, R22, R18 ;  /* 0x000000161d127224 */ /* 0x000fca00078e0212 */
[----:B------:R-:W-:Y:S04]  /*4e30*/  STL [R1+0x17ac], R18 ;  /* 0x0017ac1201007387 */ /* 0x000fe80000100800 */
[----:B------:R0:W-:Y:S04]  /*4e40*/  STL [R1+0x17b0], R19 ;  /* 0x0017b01301007387 */ /* 0x0001e80000100800 */
[----:B------:R-:W3:Y:S01]  /*4e50*/  LDL R11, [R1+0x13f0] ;  /* 0x0013f000010b7983 */ /* 0x000ee20000100800 */
[----:B----4-:R-:W-:Y:S02]  /*4e60*/  ISETP.GT.U32.AND P4, PT, R26, R12, PT ;  /* 0x0000000c1a00720c */ /* 0x010fe40003f84070 */
[----:B------:R-:W-:-:S02]  /*4e70*/  IABS R24, R28 ;  /* 0x0000001c00187213 */ /* 0x000fc40000000000 */
[----:B------:R-:W4:Y:S01]  /*4e80*/  LDL.LU R28, [R1+0x54] ;  /* 0x00005400011c7983 */ /* 0x000f220000300800 */
[----:B------:R-:W-:-:S03]  /*4e90*/  IABS R23, R25 ;  /* 0x0000001900177213 */ /* 0x000fc60000000000 */
[----:B------:R-:W3:Y:S04]  /*4ea0*/  LDL.LU R16, [R1+0x50] ;  /* 0x0000500001107983 */ /* 0x000ee80000300800 */
[----:B------:R-:W3:Y:S01]  /*4eb0*/  LDL.LU R15, [R1+0x4c] ;  /* 0x00004c00010f7983 */ /* 0x000ee20000300800 */
[----:B------:R-:W-:-:S03]  /*4ec0*/  @!P4 IMAD.IADD R12, R12, 0x1, -R26 ;  /* 0x000000010c0cc824 */ /* 0x000fc600078e0a1a */
[----:B------:R-:W3:Y:S02]  /*4ed0*/  LDL.LU R14, [R1+0x48] ;  /* 0x00004800010e7983 */ /* 0x000ee40000300800 */
[----:B------:R-:W-:Y:S02]  /*4ee0*/  ISETP.GT.U32.AND P4, PT, R26, R12, PT ;  /* 0x0000000c1a00720c */ /* 0x000fe40003f84070 */
[----:B------:R-:W3:Y:S04]  /*4ef0*/  LDL.LU R13, [R1+0x44] ;  /* 0x00004400010d7983 */ /* 0x000ee80000300800 */
[----:B------:R-:W3:Y:S01]  /*4f00*/  LDL.LU R9, [R1+0x40] ;  /* 0x0000400001097983 */ /* 0x000ee20000300800 */
[----:B------:R-:W-:-:S03]  /*4f10*/  IMAD.MOV.U32 R21, RZ, RZ, R23 ;  /* 0x000000ffff157224 */ /* 0x000fc600078e0017 */
[----:B0-----:R-:W3:Y:S01]  /*4f20*/  LDL.LU R19, [R1+0x38] ;  /* 0x0000380001137983 */ /* 0x001ee20000300800 */
[----:B-----5:R-:W-:-:S03]  /*4f30*/  IABS R23, R4 ;  /* 0x0000000400177213 */ /* 0x020fc60000000000 */
[----:B------:R-:W5:Y:S01]  /*4f40*/  LDL.LU R8, [R1+0x34] ;  /* 0x0000340001087983 */ /* 0x000f620000300800 */
[----:B------:R-:W-:-:S03]  /*4f50*/  @!P4 IMAD.IADD R12, R12, 0x1, -R26 ;  /* 0x000000010c0cc824 */ /* 0x000fc600078e0a1a */
[----:B------:R-:W5:Y:S04]  /*4f60*/  LDL.LU R7, [R1+0x30] ;  /* 0x0000300001077983 */ /* 0x000f680000300800 */
[----:B------:R-:W5:Y:S04]  /*4f70*/  LDL.LU R6, [R1+0x188] ;  /* 0x0001880001067983 */ /* 0x000f680000300800 */
[----:B------:R-:W5:Y:S04]  /*4f80*/  LDL.LU R5, [R1+0x190] ;  /* 0x0001900001057983 */ /* 0x000f680000300800 */
[----:B------:R-:W5:Y:S01]  /*4f90*/  LDL.LU R4, [R1+0x180] ;  /* 0x0001800001047983 */ /* 0x000f620000300800 */
[----:B--2---:R-:W-:-:S13]  /*4fa0*/  ISETP.GT.U32.AND P3, PT, R26, R17, PT ;  /* 0x000000111a00720c */ /* 0x004fda0003f64070 */
[----:B------:R-:W-:-:S05]  /*4fb0*/  @!P3 IMAD.IADD R17, R17, 0x1, -R26 ;  /* 0x000000011111b824 */ /* 0x000fca00078e0a1a */
[----:B------:R-:W-:-:S13]  /*4fc0*/  ISETP.GT.U32.AND P3, PT, R26, R17, PT ;  /* 0x000000111a00720c */ /* 0x000fda0003f64070 */
[----:B------:R-:W-:Y:S02]  /*4fd0*/  @!P3 IMAD.IADD R17, R17, 0x1, -R26 ;  /* 0x000000011111b824 */ /* 0x000fe400078e0a1a */
[----:B------:R-:W2:Y:S01]  /*4fe0*/  LDL.LU R26, [R1+0x3c] ;  /* 0x00003c00011a7983 */ /* 0x000ea20000300800 */
[C---:B------:R-:W-:Y:S02]  /*4ff0*/  ISETP.GT.U32.AND P0, PT, R29.reuse, R2, PT ;  /* 0x000000021d00720c */ /* 0x040fe40003f04070 */
[C---:B------:R-:W-:Y:S02]  /*5000*/  ISETP.GT.U32.AND P5, PT, R29.reuse, R0, PT ;  /* 0x000000001d00720c */ /* 0x040fe40003fa4070 */
[C---:B------:R-:W-:Y:S02]  /*5010*/  ISETP.GT.U32.AND P2, PT, R29.reuse, R3, PT ;  /* 0x000000031d00720c */ /* 0x040fe40003f44070 */
[----:B------:R-:W-:-:S07]  /*5020*/  ISETP.GT.U32.AND P1, PT, R29, R10, PT ;  /* 0x0000000a1d00720c */ /* 0x000fce0003f24070 */
[--C-:B------:R-:W-:Y:S02]  /*5030*/  @!P0 IMAD.IADD R2, R2, 0x1, -R29.reuse ;  /* 0x0000000102028824 */ /* 0x100fe400078e0a1d */
[--C-:B------:R-:W-:Y:S02]  /*5040*/  @!P5 IMAD.IADD R0, R0, 0x1, -R29.reuse ;  /* 0x000000010000d824 */ /* 0x100fe400078e0a1d */
[--C-:B------:R-:W-:Y:S01]  /*5050*/  @!P2 IMAD.IADD R3, R3, 0x1, -R29.reuse ;  /* 0x000000010303a824 */ /* 0x100fe200078e0a1d */
[C---:B------:R-:W-:Y:S02]  /*5060*/  ISETP.GT.U32.AND P6, PT, R29.reuse, R2, PT ;  /* 0x000000021d00720c */ /* 0x040fe40003fc4070 */
[----:B------:R-:W-:Y:S01]  /*5070*/  ISETP.GT.U32.AND P5, PT, R29, R0, PT ;  /* 0x000000001d00720c */ /* 0x000fe20003fa4070 */
[----:B------:R-:W-:Y:S02]  /*5080*/  @!P1 IMAD.IADD R10, R10, 0x1, -R29 ;  /* 0x000000010a0a9824 */ /* 0x000fe400078e0a1d */
[----:B------:R-:W-:Y:S01]  /*5090*/  IMAD.HI.U32 R25, R27, R20, RZ ;  /* 0x000000141b197227 */ /* 0x000fe200078e00ff */
[----:B------:R-:W-:-:S02]  /*50a0*/  ISETP.GT.U32.AND P0, PT, R29, R3, PT ;  /* 0x000000031d00720c */ /* 0x000fc40003f04070 */
[----:B------:R-:W-:-:S05]  /*50b0*/  ISETP.GT.U32.AND P1, PT, R29, R10, PT ;  /* 0x0000000a1d00720c */ /* 0x000fca0003f24070 */
[--C-:B------:R-:W-:Y:S02]  /*50c0*/  @!P6 IMAD.IADD R2, R2, 0x1, -R29.reuse ;  /* 0x000000010202e824 */ /* 0x100fe400078e0a1d */
[----:B------:R-:W-:Y:S02]  /*50d0*/  @!P5 IMAD.IADD R0, R0, 0x1, -R29 ;  /* 0x000000010000d824 */ /* 0x000fe400078e0a1d */
[----:B------:R-:W-:Y:S02]  /*50e0*/  IMAD.MOV R22, RZ, RZ, -R25 ;  /* 0x000000ffff167224 */ /* 0x000fe400078e0a19 */
[----:B------:R-:W-:-:S04]  /*50f0*/  IMAD.HI.U32 R25, R27, R21, RZ ;  /* 0x000000151b197227 */ /* 0x000fc800078e00ff */
[C---:B------:R-:W-:Y:S02]  /*5100*/  IMAD R20, R29.reuse, R22, R20 ;  /* 0x000000161d147224 */ /* 0x040fe400078e0214 */
[----:B------:R-:W-:Y:S02]  /*5110*/  IMAD.MOV.U32 R22, RZ, RZ, R23 ;  /* 0x000000ffff167224 */ /* 0x000fe400078e0017 */
[----:B------:R-:W-:Y:S02]  /*5120*/  IMAD.MOV.U32 R23, RZ, RZ, R24 ;  /* 0x000000ffff177224 */ /* 0x000fe400078e0018 */
[----:B------:R-:W-:Y:S01]  /*5130*/  IMAD.MOV R24, RZ, RZ, -R25 ;  /* 0x000000ffff187224 */ /* 0x000fe200078e0a19 */
[C---:B----4-:R-:W-:Y:S02]  /*5140*/  ISETP.GT.U32.AND P2, PT, R29.reuse, R28, PT ;  /* 0x0000001c1d00720c */ /* 0x050fe40003f44070 */
[C---:B---3--:R-:W-:Y:S02]  /*5150*/  ISETP.GT.U32.AND P3, PT, R29.reuse, R16, PT ;  /* 0x000000101d00720c */ /* 0x048fe40003f64070 */
[----:B------:R-:W-:-:S09]  /*5160*/  ISETP.GT.U32.AND P4, PT, R29, R15, PT ;  /* 0x0000000f1d00720c */ /* 0x000fd20003f84070 */
[--C-:B------:R-:W-:Y:S01]  /*5170*/  @!P2 IMAD.IADD R28, R28, 0x1, -R29.reuse ;  /* 0x000000011c1ca824 */ /* 0x100fe200078e0a1d */
[C---:B------:R-:W-:Y:S01]  /*5180*/  ISETP.GT.U32.AND P5, PT, R29.reuse, R14, PT ;  /* 0x0000000e1d00720c */ /* 0x040fe20003fa4070 */
[--C-:B------:R-:W-:Y:S01]  /*5190*/  @!P3 IMAD.IADD R16, R16, 0x1, -R29.reuse ;  /* 0x000000011010b824 */ /* 0x100fe200078e0a1d */
[----:B------:R-:W-:Y:S01]  /*51a0*/  ISETP.GT.U32.AND P2, PT, R29, R19, PT ;  /* 0x000000131d00720c */ /* 0x000fe20003f44070 */
[----:B------:R-:W-:Y:S01]  /*51b0*/  @!P4 IMAD.IADD R15, R15, 0x1, -R29 ;  /* 0x000000010f0fc824 */ /* 0x000fe200078e0a1d */
[C---:B-----5:R-:W-:Y:S02]  /*51c0*/  ISETP.GT.U32.AND P3, PT, R29.reuse, R8, PT ;  /* 0x000000081d00720c */ /* 0x060fe40003f64070 */
[----:B------:R-:W-:-:S07]  /*51d0*/  ISETP.GT.U32.AND P4, PT, R29, R7, PT ;  /* 0x000000071d00720c */ /* 0x000fce0003f84070 */
[----:B------:R-:W-:Y:S02]  /*51e0*/  @!P5 IMAD.IADD R14, R14, 0x1, -R29 ;  /* 0x000000010e0ed824 */ /* 0x000fe400078e0a1d */
[----:B------:R-:W-:Y:S02]  /*51f0*/  IMAD R21, R29, R24, R21 ;  /* 0x000000181d157224 */ /* 0x000fe400078e0215 */
[--C-:B------:R-:W-:Y:S01]  /*5200*/  @!P2 IMAD.IADD R19, R19, 0x1, -R29.reuse ;  /* 0x000000011313a824 */ /* 0x100fe200078e0a1d */
[C---:B------:R-:W-:Y:S01]  /*5210*/  ISETP.GT.U32.AND P2, PT, R29.reuse, R16, PT ;  /* 0x000000101d00720c */ /* 0x040fe20003f44070 */
[--C-:B------:R-:W-:Y:S01]  /*5220*/  @!P1 IMAD.IADD R10, R10, 0x1, -R29.reuse ;  /* 0x000000010a0a9824 */ /* 0x100fe200078e0a1d */
[----:B------:R-:W-:Y:S01]  /*5230*/  ISETP.GT.U32.AND P1, PT, R29, R13, PT ;  /* 0x0000000d1d00720c */ /* 0x000fe20003f24070 */
[----:B------:R-:W-:Y:S01]  /*5240*/  IMAD.HI.U32 R24, R27, R23, RZ ;  /* 0x000000171b187227 */ /* 0x000fe200078e00ff */
[----:B------:R-:W-:Y:S03]  /*5250*/  STL [R1+0x68], R17 ;  /* 0x0000681101007387 */ /* 0x000fe60000100800 */
[----:B------:R-:W-:-:S02]  /*5260*/  @!P0 IMAD.IADD R3, R3, 0x1, -R29 ;  /* 0x0000000103038824 */ /* 0x000fc400078e0a1d */
[--C-:B------:R-:W-:Y:S01]  /*5270*/  @!P3 IMAD.IADD R8, R8, 0x1, -R29.reuse ;  /* 0x000000010808b824 */ /* 0x100fe200078e0a1d */
[----:B------:R-:W-:Y:S01]  /*5280*/  ISETP.GT.U32.AND P3, PT, R29, R15, PT ;  /* 0x0000000f1d00720c */ /* 0x000fe20003f64070 */
[----:B------:R-:W-:Y:S01]  /*5290*/  STL [R1+0x64], R12 ;  /* 0x0000640c01007387 */ /* 0x000fe20000100800 */
[----:B------:R-:W-:Y:S01]  /*52a0*/  @!P4 IMAD.IADD R7, R7, 0x1, -R29 ;  /* 0x000000010707c824 */ /* 0x000fe200078e0a1d */
[C---:B------:R-:W-:Y:S01]  /*52b0*/  ISETP.GT.U32.AND P4, PT, R29.reuse, R14, PT ;  /* 0x0000000e1d00720c */ /* 0x040fe20003f84070 */
[----:B------:R-:W-:Y:S01]  /*52c0*/  IMAD.MOV R24, RZ, RZ, -R24 ;  /* 0x000000ffff187224 */ /* 0x000fe200078e0a18 */
[----:B------:R-:W-:Y:S01]  /*52d0*/  STL [R1+0x1764], R0 ;  /* 0x0017640001007387 */ /* 0x000fe20000100800 */
[----:B------:R-:W-:-:S03]  /*52e0*/  ISETP.GT.U32.AND P5, PT, R29, R6, PT ;  /* 0x000000061d00720c */ /* 0x000fc60003fa4070 */
[----:B------:R-:W-:Y:S01]  /*52f0*/  STL [R1+0x60], R10 ;  /* 0x0000600a01007387 */ /* 0x000fe20000100800 */
[----:B------:R-:W-:-:S03]  /*5300*/  IMAD R23, R29, R24, R23 ;  /* 0x000000181d177224 */ /* 0x000fc600078e0217 */
[----:B------:R0:W-:Y:S01]  /*5310*/  STL [R1+0x5c], R3 ;  /* 0x00005c0301007387 */ /* 0x0001e20000100800 */
[----:B------:R-:W-:Y:S01]  /*5320*/  IABS R24, R11 ;  /* 0x0000000b00187213 */ /* 0x000fe20000000000 */
[--C-:B------:R-:W-:Y:S01]  /*5330*/  @!P2 IMAD.IADD R16, R16, 0x1, -R29.reuse ;  /* 0x000000011010a824 */ /* 0x100fe200078e0a1d */
[----:B------:R-:W-:Y:S01]  /*5340*/  ISETP.GT.U32.AND P0, PT, R29, R9, PT ;  /* 0x000000091d00720c */ /* 0x000fe20003f04070 */
[----:B0-----:R-:W3:Y:S04]  /*5350*/  LDL.LU R3, [R1+0x164] ;  /* 0x0001640001037983 */ /* 0x001ee80000300800 */
[----:B------:R-:W4:Y:S01]  /*5360*/  LDL.LU R12, [R1+0x178] ;  /* 0x00017800010c7983 */ /* 0x000f220000300800 */
[----:B------:R-:W-:-:S03]  /*5370*/  @!P1 IMAD.IADD R13, R13, 0x1, -R29 ;  /* 0x000000010d0d9824 */ /* 0x000fc600078e0a1d */
[----:B------:R-:W5:Y:S01]  /*5380*/  LDL.LU R11, [R1+0x17c] ;  /* 0x00017c00010b7983 */ /* 0x000f620000300800 */
[----:B------:R-:W-:-:S03]  /*5390*/  @!P3 IMAD.IADD R15, R15, 0x1, -R29 ;  /* 0x000000010f0fb824 */ /* 0x000fc600078e0a1d */
[----:B------:R0:W-:Y:S01]  /*53a0*/  STL [R1+0x58], R2 ;  /* 0x0000580201007387 */ /* 0x0001e20000100800 */
[----:B------:R-:W-:-:S03]  /*53b0*/  ISETP.GT.U32.AND P1, PT, R29, R5, PT ;  /* 0x000000051d00720c */ /* 0x000fc60003f24070 */
[----:B------:R-:W5:Y:S01]  /*53c0*/  LDL.LU R10, [R1+0x16c] ;  /* 0x00016c00010a7983 */ /* 0x000f620000300800 */
[----:B------:R-:W-:-:S03]  /*53d0*/  @!P4 IMAD.IADD R14, R14, 0x1, -R29 ;  /* 0x000000010e0ec824 */ /* 0x000fc600078e0a1d */
[----:B0-----:R-:W5:Y:S01]  /*53e0*/  LDL.LU R2, [R1+0x168] ;  /* 0x0001680001027983 */ /* 0x001f620000300800 */
[--C-:B------:R-:W-:Y:S01]  /*53f0*/  @!P5 IMAD.IADD R6, R6, 0x1, -R29.reuse ;  /* 0x000000010606d824 */ /* 0x100fe200078e0a1d */
[----:B------:R-:W-:Y:S01]  /*5400*/  ISETP.GT.U32.AND P5, PT, R29, R13, PT ;  /* 0x0000000d1d00720c */ /* 0x000fe20003fa4070 */
[----:B------:R-:W-:-:S03]  /*5410*/  @!P0 IMAD.IADD R9, R9, 0x1, -R29 ;  /* 0x0000000109098824 */ /* 0x000fc600078e0a1d */
[----:B------:R-:W-:Y:S02]  /*5420*/  @!P1 IMAD.IADD R5, R5, 0x1, -R29 ;  /* 0x0000000105059824 */ /* 0x000fe400078e0a1d */
[----:B------:R-:W-:-:S07]  /*5430*/  ISETP.GT.U32.AND P1, PT, R29, R9, PT ;  /* 0x000000091d00720c */ /* 0x000fce0003f24070 */
[----:B------:R-:W-:-:S06]  /*5440*/  @!P5 IMAD.IADD R13, R13, 0x1, -R29 ;  /* 0x000000010d0dd824 */ /* 0x000fcc00078e0a1d */
[----:B------:R-:W-:Y:S01]  /*5450*/  @!P1 IMAD.IADD R9, R9, 0x1, -R29 ;  /* 0x0000000109099824 */ /* 0x000fe200078e0a1d */
[----:B--2---:R-:W-:-:S13]  /*5460*/  ISETP.GT.U32.AND P6, PT, R29, R26, PT ;  /* 0x0000001a1d00720c */ /* 0x004fda0003fc4070 */
[----:B------:R-:W-:Y:S01]  /*5470*/  @!P6 IMAD.IADD R26, R26, 0x1, -R29 ;  /* 0x000000011a1ae824 */ /* 0x000fe200078e0a1d */
[----:B------:R-:W-:-:S13]  /*5480*/  ISETP.GT.U32.AND P6, PT, R29, R28, PT ;  /* 0x0000001c1d00720c */ /* 0x000fda0003fc4070 */
[----:B------:R-:W-:-:S05]  /*5490*/  @!P6 IMAD.IADD R28, R28, 0x1, -R29 ;  /* 0x000000011c1ce824 */ /* 0x000fca00078e0a1d */
[----:B------:R0:W-:Y:S04]  /*54a0*/  STL [R1+0x54], R28 ;  /* 0x0000541c01007387 */ /* 0x0001e80000100800 */
[----:B0-----:R-:W2:Y:S04]  /*54b0*/  LDL.LU R28, [R1+0x148] ;  /* 0x00014800011c7983 */ /* 0x001ea80000300800 */
[----:B------:R0:W-:Y:S04]  /*54c0*/  STL [R1+0x50], R16 ;  /* 0x0000501001007387 */ /* 0x0001e80000100800 */
[----:B------:R-:W2:Y:S04]  /*54d0*/  LDL.LU R18, [R1+0x15c] ;  /* 0x00015c0001127983 */ /* 0x000ea80000300800 */
[----:B------:R1:W-:Y:S04]  /*54e0*/  STL [R1+0x4c], R15 ;  /* 0x00004c0f01007387 */ /* 0x0003e80000100800 */
[----:B------:R-:W2:Y:S04]  /*54f0*/  LDL.LU R17, [R1+0x160] ;  /* 0x0001600001117983 */ /* 0x000ea80000300800 */
[----:B------:R-:W-:Y:S04]  /*5500*/  STL [R1+0x48], R14 ;  /* 0x0000480e01007387 */ /* 0x000fe80000100800 */
[----:B0-----:R-:W2:Y:S04]  /*5510*/  LDL.LU R16, [R1+0x158] ;  /* 0x0001580001107983 */ /* 0x001ea80000300800 */
[----:B-1----:R-:W2:Y:S04]  /*5520*/  LDL.LU R15, [R1+0x154] ;  /* 0x00015400010f7983 */ /* 0x002ea80000300800 */
[----:B------:R0:W-:Y:S04]  /*5530*/  STL [R1+0x44], R13 ;  /* 0x0000440d01007387 */ /* 0x0001e80000100800 */
[----:B0-----:R-:W2:Y:S04]  /*5540*/  LDL.LU R13, [R1+0x128] ;  /* 0x00012800010d7983 */ /* 0x001ea80000300800 */
[----:B------:R-:W2:Y:S04]  /*5550*/  LDL.LU R14, [R1+0x13c] ;  /* 0x00013c00010e7983 */ /* 0x000ea80000300800 */
[----:B------:R0:W-:Y:S04]  /*5560*/  STL [R1+0x40], R9 ;  /* 0x0000400901007387 */ /* 0x0001e80000100800 */
[----:B0-----:R-:W2:Y:S01]  /*5570*/  LDL.LU R9, [R1+0x144] ;  /* 0x0001440001097983 */ /* 0x001ea20000300800 */
[----:B------:R-:W-:-:S02]  /*5580*/  ISETP.GT.U32.AND P0, PT, R29, R4, PT ;  /* 0x000000041d00720c */ /* 0x000fc40003f04070 */
[----:B------:R-:W-:-:S11]  /*5590*/  ISETP.GT.U32.AND P2, PT, R29, R19, PT ;  /* 0x000000131d00720c */ /* 0x000fd60003f44070 */
[--C-:B------:R-:W-:Y:S01]  /*55a0*/  @!P0 IMAD.IADD R4, R4, 0x1, -R29.reuse ;  /* 0x0000000104048824 */ /* 0x100fe200078e0a1d */
[C---:B------:R-:W-:Y:S02]  /*55b0*/  ISETP.GT.U32.AND P0, PT, R29.reuse, R26, PT ;  /* 0x0000001a1d00720c */ /* 0x040fe40003f04070 */
[C---:B------:R-:W-:Y:S02]  /*55c0*/  ISETP.GT.U32.AND P3, PT, R29.reuse, R8, PT ;  /* 0x000000081d00720c */ /* 0x040fe40003f64070 */
[----:B------:R-:W-:Y:S01]  /*55d0*/  ISETP.GT.U32.AND P6, PT, R29, R4, PT ;  /* 0x000000041d00720c */ /* 0x000fe20003fc4070 */
[----:B------:R-:W-:Y:S01]  /*55e0*/  @!P2 IMAD.IADD R19, R19, 0x1, -R29 ;  /* 0x000000011313a824 */ /* 0x000fe200078e0a1d */
[----:B------:R-:W-:-:S07]  /*55f0*/  ISETP.GT.U32.AND P4, PT, R29, R7, PT ;  /* 0x000000071d00720c */ /* 0x000fce0003f84070 */
[--C-:B------:R-:W-:Y:S01]  /*5600*/  @!P0 IMAD.IADD R26, R26, 0x1, -R29.reuse ;  /* 0x000000011a1a8824 */ /* 0x100fe200078e0a1d */
[C---:B------:R-:W-:Y:S01]  /*5610*/  ISETP.GT.U32.AND P5, PT, R29.reuse, R6, PT ;  /* 0x000000061d00720c */ /* 0x040fe20003fa4070 */
[--C-:B------:R-:W-:Y:S02]  /*5620*/  @!P3 IMAD.IADD R8, R8, 0x1, -R29.reuse ;  /* 0x000000010808b824 */ /* 0x100fe400078e0a1d */
[--C-:B------:R-:W-:Y:S01]  /*5630*/  @!P6 IMAD.IADD R4, R4, 0x1, -R29.reuse ;  /* 0x000000010404e824 */ /* 0x100fe200078e0a1d */
[C---:B---3--:R-:W-:Y:S02]  /*5640*/  ISETP.GT.U32.AND P0, PT, R29.reuse, R3, PT ;  /* 0x000000031d00720c */ /* 0x048fe40003f04070 */
[C---:B----4-:R-:W-:Y:S02]  /*5650*/  ISETP.GT.U32.AND P2, PT, R29.reuse, R12, PT ;  /* 0x0000000c1d00720c */ /* 0x050fe40003f44070 */
[C---:B------:R-:W-:Y:S02]  /*5660*/  ISETP.GT.U32.AND P1, PT, R29.reuse, R5, PT ;  /* 0x000000051d00720c */ /* 0x040fe40003f24070 */
[----:B-----5:R-:W-:Y:S01]  /*5670*/  ISETP.GT.U32.AND P3, PT, R29, R11, PT ;  /* 0x0000000b1d00720c */ /* 0x020fe20003f64070 */
[----:B------:R-:W-:-:S06]  /*5680*/  @!P4 IMAD.IADD R7, R7, 0x1, -R29 ;  /* 0x000000010707c824 */ /* 0x000fcc00078e0a1d */
[--C-:B------:R-:W-:Y:S02]  /*5690*/  @!P0 IMAD.IADD R3, R3, 0x1, -R29.reuse ;  /* 0x0000000103038824 */ /* 0x100fe400078e0a1d */
[--C-:B------:R-:W-:Y:S01]  /*56a0*/  @!P2 IMAD.IADD R12, R12, 0x1, -R29.reuse ;  /* 0x000000010c0ca824 */ /* 0x100fe200078e0a1d */
[----:B------:R-:W-:Y:S01]  /*56b0*/  ISETP.GT.U32.AND P4, PT, R29, R10, PT ;  /* 0x0000000a1d00720c */ /* 0x000fe20003f84070 */
[--C-:B------:R-:W-:Y:S02]  /*56c0*/  @!P5 IMAD.IADD R6, R6, 0x1, -R29.reuse ;  /* 0x000000010606d824 */ /* 0x100fe400078e0a1d */
[--C-:B------:R-:W-:Y:S01]  /*56d0*/  @!P3 IMAD.IADD R11, R11, 0x1, -R29.reuse ;  /* 0x000000010b0bb824 */ /* 0x100fe200078e0a1d */
[----:B------:R-:W-:Y:S01]  /*56e0*/  ISETP.GT.U32.AND P5, PT, R29, R2, PT ;  /* 0x000000021d00720c */ /* 0x000fe20003fa4070 */
[--C-:B------:R-:W-:Y:S01]  /*56f0*/  @!P1 IMAD.IADD R5, R5, 0x1, -R29.reuse ;  /* 0x0000000105059824 */ /* 0x100fe200078e0a1d */
[----:B------:R-:W-:Y:S04]  /*5700*/  STL [R1+0x3c], R26 ;  /* 0x00003c1a01007387 */ /* 0x000fe80000100800 */
[----:B------:R-:W-:Y:S03]  /*5710*/  STL [R1+0x38], R19 ;  /* 0x0000381301007387 */ /* 0x000fe60000100800 */
[--C-:B------:R-:W-:Y:S01]  /*5720*/  @!P4 IMAD.IADD R10, R10, 0x1, -R29.reuse ;  /* 0x000000010a0ac824 */ /* 0x100fe200078e0a1d */
[----:B------:R0:W-:Y:S04]  /*5730*/  STL [R1+0x34], R8 ;  /* 0x0000340801007387 */ /* 0x0001e80000100800 */
[----:B------:R1:W-:Y:S04]  /*5740*/  STL [R1+0x30], R7 ;  /* 0x0000300701007387 */ /* 0x0003e80000100800 */
[----:B------:R3:W-:Y:S04]  /*5750*/  STL [R1+0x188], R6 ;  /* 0x0001880601007387 */ /* 0x0007e80000100800 */
[----:B0-----:R-:W4:Y:S04]  /*5760*/  LDL.LU R8, [R1+0x134] ;  /* 0x0001340001087983 */ /* 0x001f280000300800 */
[----:B------:R0:W-:Y:S04]  /*5770*/  STL [R1+0x190], R5 ;  /* 0x0001900501007387 */ /* 0x0001e80000100800 */
[----:B-1----:R-:W5:Y:S01]  /*5780*/  LDL.LU R7, [R1+0x12c] ;  /* 0x00012c0001077983 */ /* 0x002f620000300800 */
[----:B------:R-:W-:-:S03]  /*5790*/  @!P5 IMAD.IADD R2, R2, 0x1, -R29 ;  /* 0x000000010202d824 */ /* 0x000fc600078e0a1d */
[----:B---3--:R-:W3:Y:S04]  /*57a0*/  LDL.LU R6, [R1+0x110] ;  /* 0x0001100001067983 */ /* 0x008ee80000300800 */
[----:B------:R1:W-:Y:S04]  /*57b0*/  STL [R1+0x180], R4 ;  /* 0x0001800401007387 */ /* 0x0003e80000100800 */
[----:B0-----:R-:W3:Y:S04]  /*57c0*/  LDL.LU R5, [R1+0x120] ;  /* 0x0001200001057983 */ /* 0x001ee80000300800 */
[----:B-1----:R-:W3:Y:S01]  /*57d0*/  LDL.LU R4, [R1+0x124] ;  /* 0x0001240001047983 */ /* 0x002ee20000300800 */
[----:B--2---:R-:W-:-:S02]  /*57e0*/  ISETP.GT.U32.AND P6, PT, R29, R18, PT ;  /* 0x000000121d00720c */ /* 0x004fc40003fc4070 */
[C---:B------:R-:W-:Y:S02]  /*57f0*/  ISETP.GT.U32.AND P0, PT, R29.reuse, R17, PT ;  /* 0x000000111d00720c */ /* 0x040fe40003f04070 */
[----:B------:R-:W-:-:S09]  /*5800*/  ISETP.GT.U32.AND P2, PT, R29, R16, PT ;  /* 0x000000101d00720c */ /* 0x000fd20003f44070 */
[--C-:B------:R-:W-:Y:S01]  /*5810*/  @!P6 IMAD.IADD R18, R18, 0x1, -R29.reuse ;  /* 0x000000011212e824 */ /* 0x100fe200078e0a1d */
[C---:B------:R-:W-:Y:S02]  /*5820*/  ISETP.GT.U32.AND P6, PT, R29.reuse, R3, PT ;  /* 0x000000031d00720c */ /* 0x040fe40003fc4070 */
[----:B------:R-:W-:Y:S01]  /*5830*/  ISETP.GT.U32.AND P1, PT, R29, R28, PT ;  /* 0x0000001c1d00720c */ /* 0x000fe20003f24070 */
[--C-:B------:R-:W-:Y:S01]  /*5840*/  @!P0 IMAD.IADD R17, R17, 0x1, -R29.reuse ;  /* 0x0000000111118824 */ /* 0x100fe200078e0a1d */
[C---:B------:R-:W-:Y:S02]  /*5850*/  ISETP.GT.U32.AND P3, PT, R29.reuse, R15, PT ;  /* 0x0000000f1d00720c */ /* 0x040fe40003f64070 */
[C---:B------:R-:W-:Y:S01]  /*5860*/  ISETP.GT.U32.AND P0, PT, R29.reuse, R12, PT ;  /* 0x0000000c1d00720c */ /* 0x040fe20003f04070 */
[----:B------:R-:W-:Y:S01]  /*5870*/  @!P2 IMAD.IADD R16, R16, 0x1, -R29 ;  /* 0x000000011010a824 */ /* 0x000fe200078e0a1d */
[C---:B------:R-:W-:Y:S02]  /*5880*/  ISETP.GT.U32.AND P2, PT, R29.reuse, R11, PT ;  /* 0x0000000b1d00720c */ /* 0x040fe40003f44070 */
[----:B------:R-:W-:-:S03]  /*5890*/  ISETP.GT.U32.AND P4, PT, R29, R13, PT ;  /* 0x0000000d1d00720c */ /* 0x000fc60003f84070 */
[--C-:B------:R-:W-:Y:S02]  /*58a0*/  @!P6 IMAD.IADD R3, R3, 0x1, -R29.reuse ;  /* 0x000000010303e824 */ /* 0x100fe400078e0a1d */
[--C-:B------:R-:W-:Y:S01]  /*58b0*/  @!P1 IMAD.IADD R28, R28, 0x1, -R29.reuse ;  /* 0x000000011c1c9824 */ /* 0x100fe200078e0a1d */
[----:B------:R-:W-:Y:S01]  /*58c0*/  ISETP.GT.U32.AND P5, PT, R29, R14, PT ;  /* 0x0000000e1d00720c */ /* 0x000fe20003fa4070 */
[--C-:B------:R-:W-:Y:S01]  /*58d0*/  @!P3 IMAD.IADD R15, R15, 0x1, -R29.reuse ;  /* 0x000000010f0fb824 */ /* 0x100fe200078e0a1d */
[----:B------:R-:W-:Y:S01]  /*58e0*/  ISETP.GT.U32.AND P3, PT, R29, R10, PT ;  /* 0x0000000a1d00720c */ /* 0x000fe20003f64070 */
[--C-:B------:R-:W-:Y:S01]  /*58f0*/  @!P0 IMAD.IADD R12, R12, 0x1, -R29.reuse ;  /* 0x000000010c0c8824 */ /* 0x100fe200078e0a1d */
[----:B------:R0:W-:Y:S01]  /*5900*/  STL [R1+0x164], R3 ;  /* 0x0001640301007387 */ /* 0x0001e20000100800 */
[--C-:B------:R-:W-:Y:S02]  /*5910*/  @!P2 IMAD.IADD R11, R11, 0x1, -R29.reuse ;  /* 0x000000010b0ba824 */ /* 0x100fe400078e0a1d */
[----:B------:R-:W-:Y:S01]  /*5920*/  @!P4 IMAD.IADD R13, R13, 0x1, -R29 ;  /* 0x000000010d0dc824 */ /* 0x000fe200078e0a1d */
[----:B------:R-:W-:-:S02]  /*5930*/  ISETP.GT.U32.AND P4, PT, R29, R2, PT ;  /* 0x000000021d00720c */ /* 0x000fc40003f84070 */
[C---:B------:R-:W-:Y:S01]  /*5940*/  ISETP.GT.U32.AND P1, PT, R29.reuse, R9, PT ;  /* 0x000000091d00720c */ /* 0x040fe20003f24070 */
[----:B0-----:R-:W2:Y:S04]  /*5950*/  LDL.LU R3, [R1+0x118] ;  /* 0x0001180001037983 */ /* 0x001ea80000300800 */
[----:B------:R-:W2:Y:S04]  /*5960*/  LDL.LU R26, [R1+0x114] ;  /* 0x00011400011a7983 */ /* 0x000ea80000300800 */
[----:B------:R0:W-:Y:S04]  /*5970*/  STL [R1+0x178], R12 ;  /* 0x0001780c01007387 */ /* 0x0001e80000100800 */
[----:B------:R-:W2:Y:S04]  /*5980*/  LDL.LU R19, [R1+0xf4] ;  /* 0x0000f40001137983 */ /* 0x000ea80000300800 */
[----:B------:R1:W-:Y:S04]  /*5990*/  STL [R1+0x17c], R11 ;  /* 0x00017c0b01007387 */ /* 0x0003e80000100800 */
[----:B0-----:R-:W2:Y:S01]  /*59a0*/  LDL.LU R12, [R1+0x104] ;  /* 0x00010400010c7983 */ /* 0x001ea20000300800 */
[----:B------:R-:W-:Y:S01]  /*59b0*/  @!P5 IMAD.IADD R14, R14, 0x1, -R29 ;  /* 0x000000010e0ed824 */ /* 0x000fe200078e0a1d */
[----:B------:R-:W-:-:S02]  /*59c0*/  ISETP.GT.U32.AND P5, PT, R29, R28, PT ;  /* 0x0000001c1d00720c */ /* 0x000fc40003fa4070 */
[----:B-1----:R-:W2:Y:S01]  /*59d0*/  LDL.LU R11, [R1+0x10c] ;  /* 0x00010c00010b7983 */ /* 0x002ea20000300800 */
[--C-:B------:R-:W-:Y:S01]  /*59e0*/  @!P1 IMAD.IADD R9, R9, 0x1, -R29.reuse ;  /* 0x0000000109099824 */ /* 0x100fe200078e0a1d */
[C---:B------:R-:W-:Y:S01]  /*59f0*/  ISETP.GT.U32.AND P1, PT, R29.reuse, R18, PT ;  /* 0x000000121d00720c */ /* 0x040fe20003f24070 */
[--C-:B------:R-:W-:Y:S01]  /*5a00*/  @!P3 IMAD.IADD R10, R10, 0x1, -R29.reuse ;  /* 0x000000010a0ab824 */ /* 0x100fe200078e0a1d */
[C---:B------:R-:W-:Y:S01]  /*5a10*/  ISETP.GT.U32.AND P0, PT, R29.reuse, R17, PT ;  /* 0x000000111d00720c */ /* 0x040fe20003f04070 */
[--C-:B------:R-:W-:Y:S01]  /*5a20*/  @!P4 IMAD.IADD R2, R2, 0x1, -R29.reuse ;  /* 0x000000010202c824 */ /* 0x100fe200078e0a1d */
[C---:B------:R-:W-:Y:S02]  /*5a30*/  ISETP.GT.U32.AND P2, PT, R29.reuse, R16, PT ;  /* 0x000000101d00720c */ /* 0x040fe40003f44070 */
[C---:B------:R-:W-:Y:S01]  /*5a40*/  ISETP.GT.U32.AND P4, PT, R29.reuse, R13, PT ;  /* 0x0000000d1d00720c */ /* 0x040fe20003f84070 */
[----:B------:R0:W-:Y:S01]  /*5a50*/  STL [R1+0x16c], R10 ;  /* 0x00016c0a01007387 */ /* 0x0001e20000100800 */
[----:B------:R-:W-:Y:S01]  /*5a60*/  ISETP.GT.U32.AND P3, PT, R29, R15, PT ;  /* 0x0000000f1d00720c */ /* 0x000fe20003f64070 */
[----:B------:R-:W-:-:S02]  /*5a70*/  @!P5 IMAD.IADD R28, R28, 0x1, -R29 ;  /* 0x000000011c1cd824 */ /* 0x000fc400078e0a1d */
[----:B0-----:R-:W2:Y:S02]  /*5a80*/  LDL.LU R10, [R1+0x100] ;  /* 0x00010000010a7983 */ /* 0x001ea40000300800 */
[--C-:B------:R-:W-:Y:S02]  /*5a90*/  @!P1 IMAD.IADD R18, R18, 0x1, -R29.reuse ;  /* 0x0000000112129824 */ /* 0x100fe400078e0a1d */
[--C-:B------:R-:W-:Y:S01]  /*5aa0*/  @!P0 IMAD.IADD R17, R17, 0x1, -R29.reuse ;  /* 0x0000000111118824 */ /* 0x100fe200078e0a1d */
[----:B------:R0:W-:Y:S01]  /*5ab0*/  STL [R1+0x168], R2 ;  /* 0x0001680201007387 */ /* 0x0001e20000100800 */
[--C-:B------:R-:W-:Y:S02]  /*5ac0*/  @!P2 IMAD.IADD R16, R16, 0x1, -R29.reuse ;  /* 0x000000011010a824 */ /* 0x100fe400078e0a1d */
[--C-:B------:R-:W-:Y:S02]  /*5ad0*/  @!P4 IMAD.IADD R13, R13, 0x1, -R29.reuse ;  /* 0x000000010d0dc824 */ /* 0x100fe400078e0a1d */
[----:B------:R-:W-:Y:S01]  /*5ae0*/  @!P3 IMAD.IADD R15, R15, 0x1, -R29 ;  /* 0x000000010f0fb824 */ /* 0x000fe200078e0a1d */
[----:B0-----:R-:W2:Y:S04]  /*5af0*/  LDL.LU R2, [R1+0xfc] ;  /* 0x0000fc0001027983 */ /* 0x001ea80000300800 */
[----:B------:R0:W-:Y:S04]  /*5b00*/  STL [R1+0x148], R28 ;  /* 0x0001481c01007387 */ /* 0x0001e80000100800 */
[----:B0-----:R-:W2:Y:S04]  /*5b10*/  LDL.LU R28, [R1+0xd8] ;  /* 0x0000d800011c7983 */ /* 0x001ea80000300800 */
[----:B------:R-:W-:Y:S04]  /*5b20*/  STL [R1+0x15c], R18 ;  /* 0x00015c1201007387 */ /* 0x000fe80000100800 */
[----:B------:R-:W-:Y:S04]  /*5b30*/  STL [R1+0x160], R17 ;  /* 0x0001601101007387 */ /* 0x000fe80000100800 */
[----:B------:R-:W-:Y:S04]  /*5b40*/  STL [R1+0x158], R16 ;  /* 0x0001581001007387 */ /* 0x000fe80000100800 */
[----:B------:R0:W-:Y:S04]  /*5b50*/  STL [R1+0x128], R13 ;  /* 0x0001280d01007387 */ /* 0x0001e80000100800 */
[----:B------:R-:W-:Y:S04]  /*5b60*/  STL [R1+0x154], R15 ;  /* 0x0001540f01007387 */ /* 0x000fe80000100800 */
[----:B0-----:R-:W2:Y:S01]  /*5b70*/  LDL R13, [R1+0x13f4] ;  /* 0x0013f400010d7983 */ /* 0x001ea20000100800 */
[----:B------:R-:W-:-:S02]  /*5b80*/  ISETP.GT.U32.AND P6, PT, R29, R9, PT ;  /* 0x000000091d00720c */ /* 0x000fc40003fc4070 */
[C---:B----4-:R-:W-:Y:S02]  /*5b90*/  ISETP.GT.U32.AND P1, PT, R29.reuse, R8, PT ;  /* 0x000000081d00720c */ /* 0x050fe40003f24070 */
[C---:B-----5:R-:W-:Y:S02]  /*5ba0*/  ISETP.GT.U32.AND P0, PT, R29.reuse, R7, PT ;  /* 0x000000071d00720c */ /* 0x060fe40003f04070 */
[C---:B---3--:R-:W-:Y:S02]  /*5bb0*/  ISETP.GT.U32.AND P2, PT, R29.reuse, R6, PT ;  /* 0x000000061d00720c */ /* 0x048fe40003f44070 */
[----:B------:R-:W-:-:S05]  /*5bc0*/  ISETP.GT.U32.AND P3, PT, R29, R5, PT ;  /* 0x000000051d00720c */ /* 0x000fca0003f64070 */
[--C-:B------:R-:W-:Y:S02]  /*5bd0*/  @!P6 IMAD.IADD R9, R9, 0x1, -R29.reuse ;  /* 0x000000010909e824 */ /* 0x100fe400078e0a1d */
[--C-:B------:R-:W-:Y:S01]  /*5be0*/  @!P1 IMAD.IADD R8, R8, 0x1, -R29.reuse ;  /* 0x0000000108089824 */ /* 0x100fe200078e0a1d */
[----:B------:R-:W-:Y:S01]  /*5bf0*/  ISETP.GT.U32.AND P5, PT, R29, R14, PT ;  /* 0x0000000e1d00720c */ /* 0x000fe20003fa4070 */
[--C-:B------:R-:W-:Y:S02]  /*5c00*/  @!P0 IMAD.IADD R7, R7, 0x1, -R29.reuse ;  /* 0x0000000107078824 */ /* 0x100fe400078e0a1d */
[--C-:B------:R-:W-:Y:S01]  /*5c10*/  @!P2 IMAD.IADD R6, R6, 0x1, -R29.reuse ;  /* 0x000000010606a824 */ /* 0x100fe200078e0a1d */
[----:B------:R-:W-:Y:S01]  /*5c20*/  ISETP.GT.U32.AND P4, PT, R29, R4, PT ;  /* 0x000000041d00720c */ /* 0x000fe20003f84070 */
[--C-:B------:R-:W-:Y:S02]  /*5c30*/  @!P3 IMAD.IADD R5, R5, 0x1, -R29.reuse ;  /* 0x000000010505b824 */ /* 0x100fe400078e0a1d */
[----:B------:R-:W-:Y:S01]  /*5c40*/  IMAD.HI.U32 R25, R27, R22, RZ ;  /* 0x000000161b197227 */ /* 0x000fe200078e00ff */
[----:B------:R0:W-:Y:S05]  /*5c50*/  STL [R1+0x144], R9 ;  /* 0x0001440901007387 */ /* 0x0001ea0000100800 */
[----:B------:R-:W-:-:S02]  /*5c60*/  @!P5 IMAD.IADD R14, R14, 0x1, -R29 ;  /* 0x000000010e0ed824 */ /* 0x000fc400078e0a1d */
[----:B------:R-:W-:-:S03]  /*5c70*/  IMAD.MOV R25, RZ, RZ, -R25 ;  /* 0x000000ffff197224 */ /* 0x000fc600078e0a19 */
[----:B------:R1:W-:Y:S01]  /*5c80*/  STL [R1+0x13c], R14 ;  /* 0x00013c0e01007387 */ /* 0x0003e20000100800 */
[----:B------:R-:W-:-:S03]  /*5c90*/  IMAD R22, R29, R25, R22 ;  /* 0x000000191d167224 */ /* 0x000fc600078e0216 */
[----:B0-----:R-:W3:Y:S01]  /*5ca0*/  LDL.LU R9, [R1+0xec] ;  /* 0x0000ec0001097983 */ /* 0x001ee20000300800 */
[----:B------:R-:W-:-:S03]  /*5cb0*/  IMAD.HI.U32 R25, R27, R24, RZ ;  /* 0x000000181b197227 */ /* 0x000fc600078e00ff */
[----:B------:R-:W4:Y:S01]  /*5cc0*/  LDL.LU R18, [R1+0xf0] ;  /* 0x0000f00001127983 */ /* 0x000f220000300800 */
[----:B------:R-:W-:-:S03]  /*5cd0*/  @!P4 IMAD.IADD R4, R4, 0x1, -R29 ;  /* 0x000000010404c824 */ /* 0x000fc600078e0a1d */
[----:B------:R-:W5:Y:S01]  /*5ce0*/  LDL.LU R17, [R1+0xe8] ;  /* 0x0000e80001117983 */ /* 0x000f620000300800 */
[----:B------:R-:W-:-:S03]  /*5cf0*/  IMAD.MOV R25, RZ, RZ, -R25 ;  /* 0x000000ffff197224 */ /* 0x000fc600078e0a19 */
[----:B------:R-:W3:Y:S01]  /*5d00*/  LDL.LU R16, [R1+0xe4] ;  /* 0x0000e40001107983 */ /* 0x000ee20000300800 */
[----:B------:R-:W-:-:S03]  /*5d10*/  IMAD R24, R29, R25, R24 ;  /* 0x000000191d187224 */ /* 0x000fc600078e0218 */
[----:B------:R-:W3:Y:S04]  /*5d20*/  LDL.LU R15, [R1+0xbc] ;  /* 0x0000bc00010f7983 */ /* 0x000ee80000300800 */
[----:B-1----:R-:W3:Y:S01]  /*5d30*/  LDL.LU R14, [R1+0xcc] ;  /* 0x0000cc00010e7983 */ /* 0x002ee20000300800 */
[C---:B--2---:R-:W-:Y:S02]  /*5d40*/  ISETP.GT.U32.AND P6, PT, R29.reuse, R26, PT ;  /* 0x0000001a1d00720c */ /* 0x044fe40003fc4070 */
[C---:B------:R-:W-:Y:S02]  /*5d50*/  ISETP.GT.U32.AND P1, PT, R29.reuse, R19, PT ;  /* 0x000000131d00720c */ /* 0x040fe40003f24070 */
[C---:B------:R-:W-:Y:S02]  /*5d60*/  ISETP.GT.U32.AND P0, PT, R29.reuse, R12, PT ;  /* 0x0000000c1d00720c */ /* 0x040fe40003f04070 */
[----:B------:R-:W-:-:S07]  /*5d70*/  ISETP.GT.U32.AND P2, PT, R29, R11, PT ;  /* 0x0000000b1d00720c */ /* 0x000fce0003f44070 */
[--C-:B------:R-:W-:Y:S01]  /*5d80*/  @!P6 IMAD.IADD R26, R26, 0x1, -R29.reuse ;  /* 0x000000011a1ae824 */ /* 0x100fe200078e0a1d */
[----:B------:R-:W-:Y:S01]  /*5d90*/  ISETP.GT.U32.AND P6, PT, R29, R8, PT ;  /* 0x000000081d00720c */ /* 0x000fe20003fc4070 */
[--C-:B------:R-:W-:Y:S01]  /*5da0*/  @!P1 IMAD.IADD R19, R19, 0x1, -R29.reuse ;  /* 0x0000000113139824 */ /* 0x100fe200078e0a1d */
[C---:B------:R-:W-:Y:S01]  /*5db0*/  ISETP.GT.U32.AND P1, PT, R29.reuse, R7, PT ;  /* 0x000000071d00720c */ /* 0x040fe20003f24070 */
[--C-:B------:R-:W-:Y:S01]  /*5dc0*/  @!P0 IMAD.IADD R12, R12, 0x1, -R29.reuse ;  /* 0x000000010c0c8824 */ /* 0x100fe200078e0a1d */
[----:B------:R-:W-:Y:S01]  /*5dd0*/  ISETP.GT.U32.AND P0, PT, R29, R6, PT ;  /* 0x000000061d00720c */ /* 0x000fe20003f04070 */
[----:B------:R-:W-:Y:S01]  /*5de0*/  @!P2 IMAD.IADD R11, R11, 0x1, -R29 ;  /* 0x000000010b0ba824 */ /* 0x000fe200078e0a1d */
[C---:B------:R-:W-:Y:S02]  /*5df0*/  ISETP.GT.U32.AND P2, PT, R29.reuse, R5, PT ;  /* 0x000000051d00720c */ /* 0x040fe40003f44070 */
[----:B------:R-:W-:-:S05]  /*5e00*/  ISETP.GT.U32.AND P3, PT, R29, R10, PT ;  /* 0x0000000a1d00720c */ /* 0x000fca0003f64070 */
[--C-:B------:R-:W-:Y:S02]  /*5e10*/  @!P6 IMAD.IADD R8, R8, 0x1, -R29.reuse ;  /* 0x000000010808e824 */ /* 0x100fe400078e0a1d */
[--C-:B------:R-:W-:Y:S02]  /*5e20*/  @!P1 IMAD.IADD R7, R7, 0x1, -R29.reuse ;  /* 0x0000000107079824 */ /* 0x100fe400078e0a1d */
[--C-:B------:R-:W-:Y:S01]  /*5e30*/  @!P0 IMAD.IADD R6, R6, 0x1, -R29.reuse ;  /* 0x0000000106068824 */ /* 0x100fe200078e0a1d */
[----:B------:R0:W-:Y:S01]  /*5e40*/  STL [R1+0x134], R8 ;  /* 0x0001340801007387 */ /* 0x0001e20000100800 */
[--C-:B------:R-:W-:Y:S02]  /*5e50*/  @!P2 IMAD.IADD R5, R5, 0x1, -R29.reuse ;  /* 0x000000010505a824 */ /* 0x100fe400078e0a1d */
[----:B------:R-:W-:Y:S01]  /*5e60*/  @!P3 IMAD.IADD R10, R10, 0x1, -R29 ;  /* 0x000000010a0ab824 */ /* 0x000fe200078e0a1d */
[C---:B------:R-:W-:Y:S01]  /*5e70*/  ISETP.GT.U32.AND P3, PT, R29.reuse, R4, PT ;  /* 0x000000041d00720c */ /* 0x040fe20003f64070 */
[----:B------:R1:W-:Y:S01]  /*5e80*/  STL [R1+0x12c], R7 ;  /* 0x00012c0701007387 */ /* 0x0003e20000100800 */
[----:B------:R-:W-:-:S11]  /*5e90*/  ISETP.GT.U32.AND P5, PT, R29, R3, PT ;  /* 0x000000031d00720c */ /* 0x000fd60003fa4070 */
[--C-:B------:R-:W-:Y:S01]  /*5ea0*/  @!P3 IMAD.IADD R4, R4, 0x1, -R29.reuse ;  /* 0x000000010404b824 */ /* 0x100fe200078e0a1d */
[----:B------:R-:W-:Y:S02]  /*5eb0*/  ISETP.GT.U32.AND P4, PT, R29, R2, PT ;  /* 0x000000021d00720c */ /* 0x000fe40003f84070 */
[----:B------:R-:W-:Y:S02]  /*5ec0*/  IABS R25, R13 ;  /* 0x0000000d00197213 */ /* 0x000fe40000000000 */
[----:B------:R-:W2:Y:S04]  /*5ed0*/  LDL.LU R13, [R1+0xd4] ;  /* 0x0000d400010d7983 */ /* 0x000ea80000300800 */
[----:B------:R1:W-:Y:S04]  /*5ee0*/  STL [R1+0x110], R6 ;  /* 0x0001100601007387 */ /* 0x0003e80000100800 */
[----:B0-----:R-:W2:Y:S04]  /*5ef0*/  LDL.LU R8, [R1+0xc8] ;  /* 0x0000c80001087983 */ /* 0x001ea80000300800 */
[----:B------:R0:W-:Y:S04]  /*5f00*/  STL [R1+0x120], R5 ;  /* 0x0001200501007387 */ /* 0x0001e80000100800 */
[----:B-1----:R-:W2:Y:S04]  /*5f10*/  LDL.LU R7, [R1+0xc0] ;  /* 0x0000c00001077983 */ /* 0x002ea80000300800 */
[----:B------:R-:W2:Y:S04]  /*5f20*/  LDL.LU R6, [R1+0xa8] ;  /* 0x0000a80001067983 */ /* 0x000ea80000300800 */
[----:B------:R1:W-:Y:S04]  /*5f30*/  STL [R1+0x124], R4 ;  /* 0x0001240401007387 */ /* 0x0003e80000100800 */
[----:B0-----:R-:W2:Y:S01]  /*5f40*/  LDL.LU R5, [R1+0xb4] ;  /* 0x0000b40001057983 */ /* 0x001ea20000300800 */
[----:B------:R-:W-:-:S02]  /*5f50*/  @!P5 IMAD.IADD R3, R3, 0x1, -R29 ;  /* 0x000000010303d824 */ /* 0x000fc400078e0a1d */
[----:B------:R-:W-:-:S03]  /*5f60*/  @!P4 IMAD.IADD R2, R2, 0x1, -R29 ;  /* 0x000000010202c824 */ /* 0x000fc600078e0a1d */
[----:B------:R-:W-:Y:S01]  /*5f70*/  ISETP.GT.U32.AND P4, PT, R29, R3, PT ;  /* 0x000000031d00720c */ /* 0x000fe20003f84070 */
[----:B-1----:R-:W2:-:S12]  /*5f80*/  LDL.LU R4, [R1+0xb8] ;  /* 0x0000b80001047983 */ /* 0x002e980000300800 */
[----:B------:R-:W-:-:S05]  /*5f90*/  @!P4 IMAD.IADD R3, R3, 0x1, -R29 ;  /* 0x000000010303c824 */ /* 0x000fca00078e0a1d */
[----:B------:R0:W-:Y:S04]  /*5fa0*/  STL [R1+0x118], R3 ;  /* 0x0001180301007387 */ /* 0x0001e80000100800 */
[----:B0-----:R-:W2:Y:S01]  /*5fb0*/  LDL.LU R3, [R1+0xb0] ;  /* 0x0000b00001037983 */ /* 0x001ea20000300800 */
[C---:B------:R-:W-:Y:S02]  /*5fc0*/  ISETP.GT.U32.AND P5, PT, R29.reuse, R28, PT ;  /* 0x0000001c1d00720c */ /* 0x040fe40003fa4070 */
[C---:B------:R-:W-:Y:S02]  /*5fd0*/  ISETP.GT.U32.AND P1, PT, R29.reuse, R19, PT ;  /* 0x000000131d00720c */ /* 0x040fe40003f24070 */
[----:B------:R-:W-:-:S09]  /*5fe0*/  ISETP.GT.U32.AND P0, PT, R29, R12, PT ;  /* 0x0000000c1d00720c */ /* 0x000fd20003f04070 */
[--C-:B------:R-:W-:Y:S01]  /*5ff0*/  @!P5 IMAD.IADD R28, R28, 0x1, -R29.reuse ;  /* 0x000000011c1cd824 */ /* 0x100fe200078e0a1d */
[C---:B------:R-:W-:Y:S02]  /*6000*/  ISETP.GT.U32.AND P5, PT, R29.reuse, R26, PT ;  /* 0x0000001a1d00720c */ /* 0x040fe40003fa4070 */
[C---:B------:R-:W-:Y:S02]  /*6010*/  ISETP.GT.U32.AND P2, PT, R29.reuse, R11, PT ;  /* 0x0000000b1d00720c */ /* 0x040fe40003f44070 */
[----:B------:R-:W-:Y:S01]  /*6020*/  ISETP.GT.U32.AND P6, PT, R29, R28, PT ;  /* 0x0000001c1d00720c */ /* 0x000fe20003fc4070 */
[--C-:B------:R-:W-:Y:S01]  /*6030*/  @!P1 IMAD.IADD R19, R19, 0x1, -R29.reuse ;  /* 0x0000000113139824 */ /* 0x100fe200078e0a1d */
[C---:B----4-:R-:W-:Y:S01]  /*6040*/  ISETP.GT.U32.AND P1, PT, R29.reuse, R18, PT ;  /* 0x000000121d00720c */ /* 0x050fe20003f24070 */
[----:B------:R-:W-:Y:S01]  /*6050*/  @!P0 IMAD.IADD R12, R12, 0x1, -R29 ;  /* 0x000000010c0c8824 */ /* 0x000fe200078e0a1d */
[----:B-----5:R-:W-:-:S05]  /*6060*/  ISETP.GT.U32.AND P0, PT, R29, R17, PT ;  /* 0x000000111d00720c */ /* 0x020fca0003f04070 */
[--C-:B------:R-:W-:Y:S01]  /*6070*/  @!P5 IMAD.IADD R26, R26, 0x1, -R29.reuse ;  /* 0x000000011a1ad824 */ /* 0x100fe200078e0a1d */
[C---:B---3--:R-:W-:Y:S02]  /*6080*/  ISETP.GT.U32.AND P5, PT, R29.reuse, R9, PT ;  /* 0x000000091d00720c */ /* 0x048fe40003fa4070 */
[----:B------:R-:W-:Y:S01]  /*6090*/  ISETP.GT.U32.AND P3, PT, R29, R10, PT ;  /* 0x0000000a1d00720c */ /* 0x000fe20003f64070 */
[--C-:B------:R-:W-:Y:S01]  /*60a0*/  @!P2 IMAD.IADD R11, R11, 0x1, -R29.reuse ;  /* 0x000000010b0ba824 */ /* 0x100fe200078e0a1d */
[C---:B------:R-:W-:Y:S01]  /*60b0*/  ISETP.GT.U32.AND P2, PT, R29.reuse, R16, PT ;  /* 0x000000101d00720c */ /* 0x040fe20003f44070 */
[--C-:B------:R-:W-:Y:S02]  /*60c0*/  @!P6 IMAD.IADD R28, R28, 0x1, -R29.reuse ;  /* 0x000000011c1ce824 */ /* 0x100fe400078e0a1d */
[--C-:B------:R-:W-:Y:S01]  /*60d0*/  @!P1 IMAD.IADD R18, R18, 0x1, -R29.reuse ;  /* 0x0000000112129824 */ /* 0x100fe200078e0a1d */
[----:B------:R-:W-:Y:S01]  /*60e0*/  ISETP.GT.U32.AND P4, PT, R29, R2, PT ;  /* 0x000000021d00720c */ /* 0x000fe20003f84070 */
[----:B------:R-:W-:-:S04]  /*60f0*/  @!P0 IMAD.IADD R17, R17, 0x1, -R29 ;  /* 0x0000000111118824 */ /* 0x000fc800078e0a1d */
[--C-:B------:R-:W-:Y:S02]  /*6100*/  @!P5 IMAD.IADD R9, R9, 0x1, -R29.reuse ;  /* 0x000000010909d824 */ /* 0x100fe400078e0a1d */
[--C-:B------:R-:W-:Y:S01]  /*6110*/  @!P3 IMAD.IADD R10, R10, 0x1, -R29.reuse ;  /* 0x000000010a0ab824 */ /* 0x100fe200078e0a1d */
[----:B------:R-:W-:Y:S01]  /*6120*/  ISETP.GT.U32.AND P3, PT, R29, R15, PT ;  /* 0x0000000f1d00720c */ /* 0x000fe20003f64070 */
[--C-:B------:R-:W-:Y:S01]  /*6130*/  @!P2 IMAD.IADD R16, R16, 0x1, -R29.reuse ;  /* 0x000000011010a824 */ /* 0x100fe200078e0a1d */
[----:B------:R-:W-:Y:S03]  /*6140*/  STL [R1+0x114], R26 ;  /* 0x0001141a01007387 */ /* 0x000fe60000100800 */
[--C-:B------:R-:W-:Y:S01]  /*6150*/  @!P4 IMAD.IADD R2, R2, 0x1, -R29.reuse ;  /* 0x000000010202c824 */ /* 0x100fe200078e0a1d */
[----:B------:R-:W-:Y:S04]  /*6160*/  STL [R1+0xf4], R19 ;  /* 0x0000f41301007387 */ /* 0x000fe80000100800 */
[----:B------:R-:W-:Y:S04]  /*6170*/  STL [R1+0x104], R12 ;  /* 0x0001040c01007387 */ /* 0x000fe80000100800 */
[----:B------:R-:W-:Y:S01]  /*6180*/  STL [R1+0x10c], R11 ;  /* 0x00010c0b01007387 */ /* 0x000fe20000100800 */
[----:B------:R-:W-:-:S03]  /*6190*/  @!P3 IMAD.IADD R15, R15, 0x1, -R29 ;  /* 0x000000010f0fb824 */ /* 0x000fc600078e0a1d */
[----:B------:R-:W-:Y:S04]  /*61a0*/  STL [R1+0x100], R10 ;  /* 0x0001000a01007387 */ /* 0x000fe80000100800 */
[----:B------:R0:W-:Y:S04]  /*61b0*/  STL [R1+0xfc], R2 ;  /* 0x0000fc0201007387 */ /* 0x0001e80000100800 */
[----:B0-----:R-:W3:Y:S04]  /*61c0*/  LDL.LU R2, [R1+0xac] ;  /* 0x0000ac0001027983 */ /* 0x001ee80000300800 */
[----:B------:R-:W4:Y:S04]  /*61d0*/  LDL.LU R12, [R1+0x94] ;  /* 0x00009400010c7983 */ /* 0x000f280000300800 */
[----:B------:R-:W5:Y:S04]  /*61e0*/  LDL.LU R11, [R1+0xa0] ;  /* 0x0000a000010b7983 */ /* 0x000f680000300800 */
[----:B------:R0:W-:Y:S01]  /*61f0*/  STL [R1+0xd8], R28 ;  /* 0x0000d81c01007387 */ /* 0x0001e20000100800 */
[----:B------:R-:W-:-:S03]  /*6200*/  ISETP.GT.U32.AND P4, PT, R29, R14, PT ;  /* 0x0000000e1d00720c */ /* 0x000fc60003f84070 */
[----:B0-----:R-:W4:Y:S04]  /*6210*/  LDL.LU R28, [R1+0xa4] ;  /* 0x0000a400011c7983 */ /* 0x001f280000300800 */
[----:B------:R-:W4:Y:S06]  /*6220*/  LDL.LU R10, [R1+0x9c] ;  /* 0x00009c00010a7983 */ /* 0x000f2c0000300800 */
[----:B------:R-:W-:Y:S01]  /*6230*/  @!P4 IMAD.IADD R14, R14, 0x1, -R29 ;  /* 0x000000010e0ec824 */ /* 0x000fe200078e0a1d */
[----:B--2---:R-:W-:-:S02]  /*6240*/  ISETP.GT.U32.AND P6, PT, R29, R13, PT ;  /* 0x0000000d1d00720c */ /* 0x004fc40003fc4070 */
[C---:B------:R-:W-:Y:S02]  /*6250*/  ISETP.GT.U32.AND P5, PT, R29.reuse, R8, PT ;  /* 0x000000081d00720c */ /* 0x040fe40003fa4070 */
[C---:B------:R-:W-:Y:S02]  /*6260*/  ISETP.GT.U32.AND P1, PT, R29.reuse, R7, PT ;  /* 0x000000071d00720c */ /* 0x040fe40003f24070 */
[----:B------:R-:W-:-:S07]  /*6270*/  ISETP.GT.U32.AND P0, PT, R29, R6, PT ;  /* 0x000000061d00720c */ /* 0x000fce0003f04070 */
[--C-:B------:R-:W-:Y:S01]  /*6280*/  @!P6 IMAD.IADD R13, R13, 0x1, -R29.reuse ;  /* 0x000000010d0de824 */ /* 0x100fe200078e0a1d */
[C---:B------:R-:W-:Y:S01]  /*6290*/  ISETP.GT.U32.AND P6, PT, R29.reuse, R9, PT ;  /* 0x000000091d00720c */ /* 0x040fe20003fc4070 */
[--C-:B------:R-:W-:Y:S01]  /*62a0*/  @!P5 IMAD.IADD R8, R8, 0x1, -R29.reuse ;  /* 0x000000010808d824 */ /* 0x100fe200078e0a1d */
[C---:B------:R-:W-:Y:S02]  /*62b0*/  ISETP.GT.U32.AND P5, PT, R29.reuse, R18, PT ;  /* 0x000000121d00720c */ /* 0x040fe40003fa4070 */
[----:B------:R-:W-:Y:S01]  /*62c0*/  ISETP.GT.U32.AND P2, PT, R29, R5, PT ;  /* 0x000000051d00720c */ /* 0x000fe20003f44070 */
[--C-:B------:R-:W-:Y:S01]  /*62d0*/  @!P1 IMAD.IADD R7, R7, 0x1, -R29.reuse ;  /* 0x0000000107079824 */ /* 0x100fe200078e0a1d */
[C---:B------:R-:W-:Y:S01]  /*62e0*/  ISETP.GT.U32.AND P1, PT, R29.reuse, R17, PT ;  /* 0x000000111d00720c */ /* 0x040fe20003f24070 */
[----:B------:R-:W-:Y:S01]  /*62f0*/  @!P0 IMAD.IADD R6, R6, 0x1, -R29 ;  /* 0x0000000106068824 */ /* 0x000fe200078e0a1d */
[----:B------:R-:W-:-:S05]  /*6300*/  ISETP.GT.U32.AND P0, PT, R29, R16, PT ;  /* 0x000000101d00720c */ /* 0x000fca0003f04070 */
[--C-:B------:R-:W-:Y:S02]  /*6310*/  @!P6 IMAD.IADD R9, R9, 0x1, -R29.reuse ;  /* 0x000000010909e824 */ /* 0x100fe400078e0a1d */
[--C-:B------:R-:W-:Y:S02]  /*6320*/  @!P5 IMAD.IADD R18, R18, 0x1, -R29.reuse ;  /* 0x000000011212d824 */ /* 0x100fe400078e0a1d */
[--C-:B------:R-:W-:Y:S01]  /*6330*/  @!P2 IMAD.IADD R5, R5, 0x1, -R29.reuse ;  /* 0x000000010505a824 */ /* 0x100fe200078e0a1d */
[----:B------:R-:W-:Y:S01]  /*6340*/  ISETP.GT.U32.AND P2, PT, R29, R15, PT ;  /* 0x0000000f1d00720c */ /* 0x000fe20003f44070 */
[--C-:B------:R-:W-:Y:S01]  /*6350*/  @!P1 IMAD.IADD R17, R17, 0x1, -R29.reuse ;  /* 0x0000000111119824 */ /* 0x100fe200078e0a1d */
[----:B------:R0:W-:Y:S01]  /*6360*/  STL [R1+0xec], R9 ;  /* 0x0000ec0901007387 */ /* 0x0001e20000100800 */
[----:B------:R-:W-:-:S03]  /*6370*/  @!P0 IMAD.IADD R16, R16, 0x1, -R29 ;  /* 0x0000000110108824 */ /* 0x000fc600078e0a1d */
[----:B0-----:R-:W2:Y:S04]  /*6380*/  LDL.LU R9, [R1+0x98] ;  /* 0x0000980001097983 */ /* 0x001ea80000300800 */
[----:B------:R0:W-:Y:S04]  /*6390*/  STL [R1+0xf0], R18 ;  /* 0x0000f01201007387 */ /* 0x0001e80000100800 */
[----:B------:R-:W2:Y:S04]  /*63a0*/  LDL.LU R0, [R1+0x80] ;  /* 0x0000800001007983 */ /* 0x000ea80000300800 */
[----:B------:R1:W-:Y:S04]  /*63b0*/  STL [R1+0xe8], R17 ;  /* 0x0000e81101007387 */ /* 0x0003e80000100800 */
[----:B------:R-:W2:Y:S01]  /*63c0*/  LDL.LU R19, [R1+0x8c] ;  /* 0x00008c0001137983 */ /* 0x000ea20000300800 */
[----:B------:R-:W-:-:S03]  /*63d0*/  @!P2 IMAD.IADD R15, R15, 0x1, -R29 ;  /* 0x000000010f0fa824 */ /* 0x000fc600078e0a1d */
[----:B------:R1:W-:Y:S04]  /*63e0*/  STL [R1+0xe4], R16 ;  /* 0x0000e41001007387 */ /* 0x0003e80000100800 */
[----:B0-----:R-:W2:Y:S04]  /*63f0*/  LDL.LU R18, [R1+0x90] ;  /* 0x0000900001127983 */ /* 0x001ea80000300800 */
[----:B-1----:R-:W2:Y:S01]  /*6400*/  LDL.LU R17, [R1+0x88] ;  /* 0x0000880001117983 */ /* 0x002ea20000300800 */
[----:B------:R-:W-:-:S03]  /*6410*/  ISETP.GT.U32.AND P3, PT, R29, R4, PT ;  /* 0x000000041d00720c */ /* 0x000fc60003f64070 */
[----:B------:R0:W-:Y:S04]  /*6420*/  STL [R1+0xbc], R15 ;  /* 0x0000bc0f01007387 */ /* 0x0001e80000100800 */
[----:B------:R-:W2:Y:S01]  /*6430*/  LDL.LU R16, [R1+0x84] ;  /* 0x0000840001107983 */ /* 0x000ea20000300800 */
[----:B------:R-:W-:-:S03]  /*6440*/  ISETP.GT.U32.AND P4, PT, R29, R3, PT ;  /* 0x000000031d00720c */ /* 0x000fc60003f84070 */
[----:B0-----:R-:W2:Y:S02]  /*6450*/  LDL.LU R15, [R1+0x74] ;  /* 0x00007400010f7983 */ /* 0x001ea40000300800 */
[----:B------:R-:W-:Y:S01]  /*6460*/  @!P3 IMAD.IADD R4, R4, 0x1, -R29 ;  /* 0x000000010404b824 */ /* 0x000fe200078e0a1d */
[C---:B------:R-:W-:Y:S02]  /*6470*/  ISETP.GT.U32.AND P3, PT, R29.reuse, R14, PT ;  /* 0x0000000e1d00720c */ /* 0x040fe40003f64070 */
[----:B------:R-:W-:-:S05]  /*6480*/  ISETP.GT.U32.AND P5, PT, R29, R8, PT ;  /* 0x000000081d00720c */ /* 0x000fca0003fa4070 */
[--C-:B------:R-:W-:Y:S01]  /*6490*/  @!P4 IMAD.IADD R3, R3, 0x1, -R29.reuse ;  /* 0x000000010303c824 */ /* 0x100fe200078e0a1d */
[C---:B------:R-:W-:Y:S02]  /*64a0*/  ISETP.GT.U32.AND P4, PT, R29.reuse, R13, PT ;  /* 0x0000000d1d00720c */ /* 0x040fe40003f84070 */
[C---:B------:R-:W-:Y:S02]  /*64b0*/  ISETP.GT.U32.AND P1, PT, R29.reuse, R7, PT ;  /* 0x000000071d00720c */ /* 0x040fe40003f24070 */
[C---:B------:R-:W-:Y:S02]  /*64c0*/  ISETP.GT.U32.AND P0, PT, R29.reuse, R6, PT ;  /* 0x000000061d00720c */ /* 0x040fe40003f04070 */
[----:B------:R-:W-:Y:S01]  /*64d0*/  ISETP.GT.U32.AND P2, PT, R29, R5, PT ;  /* 0x000000051d00720c */ /* 0x000fe20003f44070 */
[--C-:B------:R-:W-:Y:S02]  /*64e0*/  @!P3 IMAD.IADD R14, R14, 0x1, -R29.reuse ;  /* 0x000000010e0eb824 */ /* 0x100fe400078e0a1d */
[----:B------:R-:W-:-:S04]  /*64f0*/  @!P5 IMAD.IADD R8, R8, 0x1, -R29 ;  /* 0x000000010808d824 */ /* 0x000fc800078e0a1d */
[--C-:B------:R-:W-:Y:S01]  /*6500*/  @!P4 IMAD.IADD R13, R13, 0x1, -R29.reuse ;  /* 0x000000010d0dc824 */ /* 0x100fe200078e0a1d */
[----:B------:R0:W-:Y:S01]  /*6510*/  STL [R1+0xcc], R14 ;  /* 0x0000cc0e01007387 */ /* 0x0001e20000100800 */
[--C-:B------:R-:W-:Y:S02]  /*6520*/  @!P1 IMAD.IADD R7, R7, 0x1, -R29.reuse ;  /* 0x0000000107079824 */ /* 0x100fe400078e0a1d */
[--C-:B------:R-:W-:Y:S02]  /*6530*/  @!P0 IMAD.IADD R6, R6, 0x1, -R29.reuse ;  /* 0x0000000106068824 */ /* 0x100fe400078e0a1d */
[----:B------:R-:W-:Y:S01]  /*6540*/  @!P2 IMAD.IADD R5, R5, 0x1, -R29 ;  /* 0x000000010505a824 */ /* 0x000fe200078e0a1d */
[----:B0-----:R-:W2:Y:S04]  /*6550*/  LDL.LU R14, [R1+0x7c] ;  /* 0x00007c00010e7983 */ /* 0x001ea80000300800 */
[----:B------:R-:W-:Y:S04]  /*6560*/  STL [R1+0xd4], R13 ;  /* 0x0000d40d01007387 */ /* 0x000fe80000100800 */
[----:B------:R0:W-:Y:S04]  /*6570*/  STL [R1+0xc8], R8 ;  /* 0x0000c80801007387 */ /* 0x0001e80000100800 */
[----:B------:R1:W-:Y:S04]  /*6580*/  STL [R1+0xc0], R7 ;  /* 0x0000c00701007387 */ /* 0x0003e80000100800 */
[----:B------:R1:W-:Y:S04]  /*6590*/  STL [R1+0xa8], R6 ;  /* 0x0000a80601007387 */ /* 0x0003e80000100800 */
[----:B------:R1:W-:Y:S04]  /*65a0*/  STL [R1+0xb4], R5 ;  /* 0x0000b40501007387 */ /* 0x0003e80000100800 */
[----:B0-----:R-:W2:Y:S01]  /*65b0*/  LDL R8, [R1+0x13f8] ;  /* 0x0013f80001087983 */ /* 0x001ea20000100800 */
[----:B------:R-:W-:-:S02]  /*65c0*/  ISETP.GT.U32.AND P6, PT, R29, R3, PT ;  /* 0x000000031d00720c */ /* 0x000fc40003fc4070 */
[C---:B---3--:R-:W-:Y:S02]  /*65d0*/  ISETP.GT.U32.AND P4, PT, R29.reuse, R2, PT ;  /* 0x000000021d00720c */ /* 0x048fe40003f84070 */
[C---:B-----5:R-:W-:Y:S02]  /*65e0*/  ISETP.GT.U32.AND P1, PT, R29.reuse, R11, PT ;  /* 0x0000000b1d00720c */ /* 0x060fe40003f24070 */
[C---:B----4-:R-:W-:Y:S02]  /*65f0*/  ISETP.GT.U32.AND P5, PT, R29.reuse, R12, PT ;  /* 0x0000000c1d00720c */ /* 0x050fe40003fa4070 */
[C---:B------:R-:W-:Y:S02]  /*6600*/  ISETP.GT.U32.AND P0, PT, R29.reuse, R28, PT ;  /* 0x0000001c1d00720c */ /* 0x040fe40003f04070 */
[----:B------:R-:W-:-:S03]  /*6610*/  ISETP.GT.U32.AND P3, PT, R29, R4, PT ;  /* 0x000000041d00720c */ /* 0x000fc60003f64070 */
[--C-:B------:R-:W-:Y:S01]  /*6620*/  @!P6 IMAD.IADD R3, R3, 0x1, -R29.reuse ;  /* 0x000000010303e824 */ /* 0x100fe200078e0a1d */
[----:B------:R-:W-:Y:S01]  /*6630*/  ISETP.GT.U32.AND P2, PT, R29, R10, PT ;  /* 0x0000000a1d00720c */ /* 0x000fe20003f44070 */
[--C-:B------:R-:W-:Y:S02]  /*6640*/  @!P4 IMAD.IADD R2, R2, 0x1, -R29.reuse ;  /* 0x000000010202c824 */ /* 0x100fe400078e0a1d */
[--C-:B------:R-:W-:Y:S02]  /*6650*/  @!P1 IMAD.IADD R11, R11, 0x1, -R29.reuse ;  /* 0x000000010b0b9824 */ /* 0x100fe400078e0a1d */
[--C-:B------:R-:W-:Y:S02]  /*6660*/  @!P5 IMAD.IADD R12, R12, 0x1, -R29.reuse ;  /* 0x000000010c0cd824 */ /* 0x100fe400078e0a1d */
[--C-:B------:R-:W-:Y:S02]  /*6670*/  @!P0 IMAD.IADD R28, R28, 0x1, -R29.reuse ;  /* 0x000000011c1c8824 */ /* 0x100fe400078e0a1d */
[----:B------:R-:W-:-:S04]  /*6680*/  @!P3 IMAD.IADD R4, R4, 0x1, -R29 ;  /* 0x000000010404b824 */ /* 0x000fc800078e0a1d */
[----:B------:R-:W-:Y:S01]  /*6690*/  @!P2 IMAD.IADD R10, R10, 0x1, -R29 ;  /* 0x000000010a0aa824 */ /* 0x000fe200078e0a1d */
[----:B------:R0:W-:Y:S04]  /*66a0*/  STL [R1+0xb8], R4 ;  /* 0x0000b80401007387 */ /* 0x0001e80000100800 */
[----:B-1----:R-:W3:Y:S04]  /*66b0*/  LDL.LU R7, [R1+0x1a8] ;  /* 0x0001a80001077983 */ /* 0x002ee80000300800 */
[----:B------:R-:W4:Y:S04]  /*66c0*/  LDL.LU R6, [R1+0x78] ;  /* 0x0000780001067983 */ /* 0x000f280000300800 */
[----:B------:R1:W-:Y:S04]  /*66d0*/  STL [R1+0xb0], R3 ;  /* 0x0000b00301007387 */ /* 0x0003e80000100800 */
[----:B------:R-:W5:Y:S04]  /*66e0*/  LDL.LU R5, [R1+0x1a0] ;  /* 0x0001a00001057983 */ /* 0x000f680000300800 */
[----:B0-----:R-:W3:Y:S04]  /*66f0*/  LDL.LU R4, [R1+0x70] ;  /* 0x0000700001047983 */ /* 0x001ee80000300800 */
[----:B-1----:R-:W3:Y:S01]  /*6700*/  LDL.LU R3, [R1+0x184] ;  /* 0x0001840001037983 */ /* 0x002ee20000300800 */
[----:B------:R-:W-:-:S04]  /*6710*/  IMAD.HI.U32 R26, R27, R25, RZ ;  /* 0x000000191b1a7227 */ /* 0x000fc800078e00ff */
[----:B------:R-:W-:-:S04]  /*6720*/  IMAD.MOV R26, RZ, RZ, -R26 ;  /* 0x000000ffff1a7224 */ /* 0x000fc800078e0a1a */
[C---:B------:R-:W-:Y:S01]  /*6730*/  IMAD R25, R29.reuse, R26, R25 ;  /* 0x0000001a1d197224 */ /* 0x040fe200078e0219 */
[C---:B--2---:R-:W-:Y:S02]  /*6740*/  ISETP.GT.U32.AND P6, PT, R29.reuse, R0, PT ;  /* 0x000000001d00720c */ /* 0x044fe40003fc4070 */
[C---:B------:R-:W-:Y:S02]  /*6750*/  ISETP.GT.U32.AND P4, PT, R29.reuse, R19, PT ;  /* 0x000000131d00720c */ /* 0x040fe40003f84070 */
[C---:B------:R-:W-:Y:S02]  /*6760*/  ISETP.GT.U32.AND P5, PT, R29.reuse, R18, PT ;  /* 0x000000121d00720c */ /* 0x040fe40003fa4070 */
[C---:B------:R-:W-:Y:S02]  /*6770*/  ISETP.GT.U32.AND P1, PT, R29.reuse, R17, PT ;  /* 0x000000111d00720c */ /* 0x040fe40003f24070 */
[----:B------:R-:W-:-:S05]  /*6780*/  ISETP.GT.U32.AND P3, PT, R29, R9, PT ;  /* 0x000000091d00720c */ /* 0x000fca0003f64070 */
[--C-:B------:R-:W-:Y:S01]  /*6790*/  @!P6 IMAD.IADD R0, R0, 0x1, -R29.reuse ;  /* 0x000000010000e824 */ /* 0x100fe200078e0a1d */
[C---:B------:R-:W-:Y:S02]  /*67a0*/  ISETP.GT.U32.AND P6, PT, R29.reuse, R2, PT ;  /* 0x000000021d00720c */ /* 0x040fe40003fc4070 */
[----:B------:R-:W-:Y:S01]  /*67b0*/  ISETP.GT.U32.AND P0, PT, R29, R16, PT ;  /* 0x000000101d00720c */ /* 0x000fe20003f04070 */
[--C-:B------:R-:W-:Y:S01]  /*67c0*/  @!P4 IMAD.IADD R19, R19, 0x1, -R29.reuse ;  /* 0x000000011313c824 */ /* 0x100fe200078e0a1d */
[----:B------:R-:W-:Y:S01]  /*67d0*/  ISETP.GT.U32.AND P4, PT, R29, R12, PT ;  /* 0x0000000c1d00720c */ /* 0x000fe20003f84070 */
[--C-:B------:R-:W-:Y:S02]  /*67e0*/  @!P5 IMAD.IADD R18, R18, 0x1, -R29.reuse ;  /* 0x000000011212d824 */ /* 0x100fe400078e0a1d */
[----:B------:R-:W-:Y:S01]  /*67f0*/  @!P1 IMAD.IADD R17, R17, 0x1, -R29 ;  /* 0x0000000111119824 */ /* 0x000fe200078e0a1d */
[C---:B------:R-:W-:Y:S02]  /*6800*/  ISETP.GT.U32.AND P2, PT, R29.reuse, R15, PT ;  /* 0x0000000f1d00720c */ /* 0x040fe40003f44070 */
[----:B------:R-:W-:-:S02]  /*6810*/  ISETP.GT.U32.AND P1, PT, R29, R28, PT ;  /* 0x0000001c1d00720c */ /* 0x000fc40003f24070 */
[----:B------:R-:W-:Y:S01]  /*6820*/  ISETP.GT.U32.AND P5, PT, R29, R11, PT ;  /* 0x0000000b1d00720c */ /* 0x000fe20003fa4070 */
[--C-:B------:R-:W-:Y:S02]  /*6830*/  @!P3 IMAD.IADD R9, R9, 0x1, -R29.reuse ;  /* 0x000000010909b824 */ /* 0x100fe400078e0a1d */
[--C-:B------:R-:W-:Y:S01]  /*6840*/  @!P0 IMAD.IADD R16, R16, 0x1, -R29.reuse ;  /* 0x0000000110108824 */ /* 0x100fe200078e0a1d */
[----:B------:R-:W-:Y:S01]  /*6850*/  ISETP.GT.U32.AND P0, PT, R29, R10, PT ;  /* 0x0000000a1d00720c */ /* 0x000fe20003f04070 */
[--C-:B------:R-:W-:Y:S02]  /*6860*/  @!P6 IMAD.IADD R2, R2, 0x1, -R29.reuse ;  /* 0x000000010202e824 */ /* 0x100fe400078e0a1d */
[--C-:B------:R-:W-:Y:S02]  /*6870*/  @!P4 IMAD.IADD R12, R12, 0x1, -R29.reuse ;  /* 0x000000010c0cc824 */ /* 0x100fe400078e0a1d */
[--C-:B------:R-:W-:Y:S01]  /*6880*/  @!P2 IMAD.IADD R15, R15, 0x1, -R29.reuse ;  /* 0x000000010f0fa824 */ /* 0x100fe200078e0a1d */
[----:B------:R-:W-:Y:S01]  /*6890*/  ISETP.GT.U32.AND P2, PT, R29, R9, PT ;  /* 0x000000091d00720c */ /* 0x000fe20003f44070 */
[--C-:B------:R-:W-:Y:S01]  /*68a0*/  @!P1 IMAD.IADD R28, R28, 0x1, -R29.reuse ;  /* 0x000000011c1c9824 */ /* 0x100fe200078e0a1d */
[----:B------:R0:W-:Y:S01]  /*68b0*/  STL [R1+0xac], R2 ;  /* 0x0000ac0201007387 */ /* 0x0001e20000100800 */
[----:B------:R-:W-:-:S04]  /*68c0*/  @!P5 IMAD.IADD R11, R11, 0x1, -R29 ;  /* 0x000000010b0bd824 */ /* 0x000fc800078e0a1d */
[--C-:B------:R-:W-:Y:S01]  /*68d0*/  @!P0 IMAD.IADD R10, R10, 0x1, -R29.reuse ;  /* 0x000000010a0a8824 */ /* 0x100fe200078e0a1d */
[----:B0-----:R-:W2:Y:S04]  /*68e0*/  LDL.LU R2, [R1+0x18c] ;  /* 0x00018c0001027983 */ /* 0x001ea80000300800 */
[----:B------:R-:W-:Y:S04]  /*68f0*/  STL [R1+0x94], R12 ;  /* 0x0000940c01007387 */ /* 0x000fe80000100800 */
[----:B------:R0:W-:Y:S04]  /*6900*/  STL [R1+0xa4], R28 ;  /* 0x0000a41c01007387 */ /* 0x0001e80000100800 */
[----:B------:R1:W-:Y:S01]  /*6910*/  STL [R1+0xa0], R11 ;  /* 0x0000a00b01007387 */ /* 0x0003e20000100800 */
[----:B------:R-:W-:-:S03]  /*6920*/  @!P2 IMAD.IADD R9, R9, 0x1, -R29 ;  /* 0x000000010909a824 */ /* 0x000fc600078e0a1d */
[----:B0-----:R-:W2:Y:S04]  /*6930*/  LDL.LU R28, [R1+0x174] ;  /* 0x00017400011c7983 */ /* 0x001ea80000300800 */
[----:B------:R-:W2:Y:S04]  /*6940*/  LDL.LU R13, [R1+0x170] ;  /* 0x00017000010d7983 */ /* 0x000ea80000300800 */
[----:B------:R-:W2:Y:S04]  /*6950*/  LDL.LU R12, [R1+0x130] ;  /* 0x00013000010c7983 */ /* 0x000ea80000300800 */
[----:B-1----:R-:W2:Y:S04]  /*6960*/  LDL.LU R11, [R1+0x14c] ;  /* 0x00014c00010b7983 */ /* 0x002ea80000300800 */
[----:B------:R0:W-:Y:S01]  /*6970*/  STL [R1+0x9c], R10 ;  /* 0x00009c0a01007387 */ /* 0x0001e20000100800 */
[----:B------:R-:W-:-:S03]  /*6980*/  IABS R26, R8 ;  /* 0x00000008001a7213 */ /* 0x000fc60000000000 */
[----:B0-----:R-:W2:Y:S04]  /*6990*/  LDL.LU R10, [R1+0x150] ;  /* 0x00015000010a7983 */ /* 0x001ea80000300800 */
[----:B------:R0:W-:Y:S04]  /*69a0*/  STL [R1+0x98], R9 ;  /* 0x0000980901007387 */ /* 0x0001e80000100800 */
[----:B0-----:R-:W2:Y:S04]  /*69b0*/  LDL.LU R9, [R1+0x140] ;  /* 0x0001400001097983 */ /* 0x001ea80000300800 */
[----:B------:R-:W2:Y:S01]  /*69c0*/  LDL.LU R8, [R1+0x138] ;  /* 0x0001380001087983 */ /* 0x000ea20000300800 */
[----:B------:R-:W-:-:S02]  /*69d0*/  ISETP.GT.U32.AND P3, PT, R29, R14, PT ;  /* 0x0000000e1d00720c */ /* 0x000fc40003f64070 */
[C---:B------:R-:W-:Y:S02]  /*69e0*/  ISETP.GT.U32.AND P4, PT, R29.reuse, R19, PT ;  /* 0x000000131d00720c */ /* 0x040fe40003f84070 */
[C---:B------:R-:W-:Y:S02]  /*69f0*/  ISETP.GT.U32.AND P5, PT, R29.reuse, R18, PT ;  /* 0x000000121d00720c */ /* 0x040fe40003fa4070 */
[----:B------:R-:W-:-:S07]  /*6a00*/  ISETP.GT.U32.AND P1, PT, R29, R17, PT ;  /* 0x000000111d00720c */ /* 0x000fce0003f24070 */
[--C-:B------:R-:W-:Y:S01]  /*6a10*/  @!P3 IMAD.IADD R14, R14, 0x1, -R29.reuse ;  /* 0x000000010e0eb824 */ /* 0x100fe200078e0a1d */
[C---:B------:R-:W-:Y:S02]  /*6a20*/  ISETP.GT.U32.AND P3, PT, R29.reuse, R0, PT ;  /* 0x000000001d00720c */ /* 0x040fe40003f64070 */
[----:B------:R-:W-:Y:S01]  /*6a30*/  ISETP.GT.U32.AND P0, PT, R29, R16, PT ;  /* 0x000000101d00720c */ /* 0x000fe20003f04070 */
[--C-:B------:R-:W-:Y:S01]  /*6a40*/  @!P4 IMAD.IADD R19, R19, 0x1, -R29.reuse ;  /* 0x000000011313c824 */ /* 0x100fe200078e0a1d */
[C---:B------:R-:W-:Y:S02]  /*6a50*/  ISETP.GT.U32.AND P6, PT, R29.reuse, R14, PT ;  /* 0x0000000e1d00720c */ /* 0x040fe40003fc4070 */
[C---:B------:R-:W-:Y:S01]  /*6a60*/  ISETP.GT.U32.AND P2, PT, R29.reuse, R15, PT ;  /* 0x0000000f1d00720c */ /* 0x040fe20003f44070 */
[----:B------:R-:W-:Y:S01]  /*6a70*/  @!P5 IMAD.IADD R18, R18, 0x1, -R29 ;  /* 0x000000011212d824 */ /* 0x000fe200078e0a1d */
[----:B----4-:R-:W-:-:S05]  /*6a80*/  ISETP.GT.U32.AND P4, PT, R29, R6, PT ;  /* 0x000000061d00720c */ /* 0x010fca0003f84070 */
[--C-:B------:R-:W-:Y:S01]  /*6a90*/  @!P3 IMAD.IADD R0, R0, 0x1, -R29.reuse ;  /* 0x000000010000b824 */ /* 0x100fe200078e0a1d */
[----:B---3--:R-:W-:Y:S01]  /*6aa0*/  ISETP.GT.U32.AND P3, PT, R29, R7, PT ;  /* 0x000000071d00720c */ /* 0x008fe20003f64070 */
[--C-:B------:R-:W-:Y:S01]  /*6ab0*/  @!P1 IMAD.IADD R17, R17, 0x1, -R29.reuse ;  /* 0x0000000111119824 */ /* 0x100fe200078e0a1d */
[C---:B-----5:R-:W-:Y:S02]  /*6ac0*/  ISETP.GT.U32.AND P5, PT, R29.reuse, R5, PT ;  /* 0x000000051d00720c */ /* 0x060fe40003fa4070 */
[C---:B------:R-:W-:Y:S01]  /*6ad0*/  ISETP.GT.U32.AND P1, PT, R29.reuse, R4, PT ;  /* 0x000000041d00720c */ /* 0x040fe20003f24070 */
[--C-:B------:R-:W-:Y:S01]  /*6ae0*/  @!P0 IMAD.IADD R16, R16, 0x1, -R29.reuse ;  /* 0x0000000110108824 */ /* 0x100fe200078e0a1d */
[----:B------:R-:W-:Y:S01]  /*6af0*/  ISETP.GT.U32.AND P0, PT, R29, R3, PT ;  /* 0x000000031d00720c */ /* 0x000fe20003f04070 */
[--C-:B------:R-:W-:Y:S02]  /*6b00*/  @!P6 IMAD.IADD R14, R14, 0x1, -R29.reuse ;  /* 0x000000010e0ee824 */ /* 0x100fe400078e0a1d */
[----:B------:R-:W-:-:S02]  /*6b10*/  @!P2 IMAD.IADD R15, R15, 0x1, -R29 ;  /* 0x000000010f0fa824 */ /* 0x000fc400078e0a1d */
[--C-:B------:R-:W-:Y:S02]  /*6b20*/  @!P4 IMAD.IADD R6, R6, 0x1, -R29.reuse ;  /* 0x000000010606c824 */ /* 0x100fe400078e0a1d */
[--C-:B------:R-:W-:Y:S02]  /*6b30*/  @!P3 IMAD.IADD R7, R7, 0x1, -R29.reuse ;  /* 0x000000010707b824 */ /* 0x100fe400078e0a1d */
[--C-:B------:R-:W-:Y:S02]  /*6b40*/  @!P5 IMAD.IADD R5, R5, 0x1, -R29.reuse ;  /* 0x000000010505d824 */ /* 0x100fe400078e0a1d */
[--C-:B------:R-:W-:Y:S02]  /*6b50*/  @!P1 IMAD.IADD R4, R4, 0x1, -R29.reuse ;  /* 0x0000000104049824 */ /* 0x100fe400078e0a1d */
[----:B------:R-:W-:Y:S01]  /*6b60*/  @!P0 IMAD.IADD R3, R3, 0x1, -R29 ;  /* 0x0000000103038824 */ /* 0x000fe200078e0a1d */
[----:B------:R-:W-:Y:S04]  /*6b70*/  STL [R1+0x80], R0 ;  /* 0x0000800001007387 */ /* 0x000fe80000100800 */
[----:B------:R0:W-:Y:S04]  /*6b80*/  STL [R1+0x8c], R19 ;  /* 0x00008c1301007387 */ /* 0x0001e80000100800 */
[----:B------:R1:W-:Y:S04]  /*6b90*/  STL [R1+0x90], R18 ;  /* 0x0000901201007387 */ /* 0x0003e80000100800 */
[----:B------:R3:W-:Y:S04]  /*6ba0*/  STL [R1+0x88], R17 ;  /* 0x0000881101007387 */ /* 0x0007e80000100800 */
[----:B------:R4:W-:Y:S04]  /*6bb0*/  STL [R1+0x84], R16 ;  /* 0x0000841001007387 */ /* 0x0009e80000100800 */
[----:B0-----:R-:W5:Y:S04]  /*6bc0*/  LDL.LU R19, [R1+0x2c] ;  /* 0x00002c0001137983 */ /* 0x001f680000300800 */
[----:B------:R0:W-:Y:S04]  /*6bd0*/  STL [R1+0x74], R15 ;  /* 0x0000740f01007387 */ /* 0x0001e80000100800 */
[----:B-1----:R-:W5:Y:S04]  /*6be0*/  LDL.LU R18, [R1+0x28] ;  /* 0x0000280001127983 */ /* 0x002f680000300800 */
[----:B---3--:R-:W3:Y:S04]  /*6bf0*/  LDL.LU R17, [R1+0x11c] ;  /* 0x00011c0001117983 */ /* 0x008ee80000300800 */
[----:B------:R1:W-:Y:S04]  /*6c00*/  STL [R1+0x7c], R14 ;  /* 0x00007c0e01007387 */ /* 0x0003e80000100800 */
[----:B----4-:R-:W4:Y:S04]  /*6c10*/  LDL.LU R16, [R1+0x108] ;  /* 0x0001080001107983 */ /* 0x010f280000300800 */
[----:B0-----:R-:W3:Y:S04]  /*6c20*/  LDL.LU R15, [R1+0xf8] ;  /* 0x0000f800010f7983 */ /* 0x001ee80000300800 */
[----:B-1----:R-:W3:Y:S01]  /*6c30*/  LDL.LU R14, [R1+0x24] ;  /* 0x00002400010e7983 */ /* 0x002ee20000300800 */
[----:B--2---:R-:W-:-:S02]  /*6c40*/  ISETP.GT.U32.AND P2, PT, R29, R2, PT ;  /* 0x000000021d00720c */ /* 0x004fc40003f44070 */
[C---:B------:R-:W-:Y:S02]  /*6c50*/  ISETP.GT.U32.AND P6, PT, R29.reuse, R28, PT ;  /* 0x0000001c1d00720c */ /* 0x040fe40003fc4070 */
[C---:B------:R-:W-:Y:S02]  /*6c60*/  ISETP.GT.U32.AND P3, PT, R29.reuse, R13, PT ;  /* 0x0000000d1d00720c */ /* 0x040fe40003f64070 */
[C---:B------:R-:W-:Y:S02]  /*6c70*/  ISETP.GT.U32.AND P4, PT, R29.reuse, R12, PT ;  /* 0x0000000c1d00720c */ /* 0x040fe40003f84070 */
[----:B------:R-:W-:-:S07]  /*6c80*/  ISETP.GT.U32.AND P5, PT, R29, R11, PT ;  /* 0x0000000b1d00720c */ /* 0x000fce0003fa4070 */
[--C-:B------:R-:W-:Y:S01]  /*6c90*/  @!P6 IMAD.IADD R28, R28, 0x1, -R29.reuse ;  /* 0x000000011c1ce824 */ /* 0x100fe200078e0a1d */
[----:B------:R-:W-:Y:S01]  /*6ca0*/  ISETP.GT.U32.AND P6, PT, R29, R7, PT ;  /* 0x000000071d00720c */ /* 0x000fe20003fc4070 */
[--C-:B------:R-:W-:Y:S02]  /*6cb0*/  @!P2 IMAD.IADD R2, R2, 0x1, -R29.reuse ;  /* 0x000000010202a824 */ /* 0x100fe400078e0a1d */
[--C-:B------:R-:W-:Y:S01]  /*6cc0*/  @!P3 IMAD.IADD R13, R13, 0x1, -R29.reuse ;  /* 0x000000010d0db824 */ /* 0x100fe200078e0a1d */
[C---:B------:R-:W-:Y:S01]  /*6cd0*/  ISETP.GT.U32.AND P1, PT, R29.reuse, R10, PT ;  /* 0x0000000a1d00720c */ /* 0x040fe20003f24070 */
[--C-:B------:R-:W-:Y:S01]  /*6ce0*/  @!P4 IMAD.IADD R12, R12, 0x1, -R29.reuse ;  /* 0x000000010c0cc824 */ /* 0x100fe200078e0a1d */
[----:B------:R-:W-:Y:S01]  /*6cf0*/  ISETP.GT.U32.AND P3, PT, R29, R6, PT ;  /* 0x000000061d00720c */ /* 0x000fe20003f64070 */
[----:B------:R-:W-:Y:S01]  /*6d00*/  @!P5 IMAD.IADD R11, R11, 0x1, -R29 ;  /* 0x000000010b0bd824 */ /* 0x000fe200078e0a1d */
[C---:B------:R-:W-:Y:S02]  /*6d10*/  ISETP.GT.U32.AND P4, PT, R29.reuse, R5, PT ;  /* 0x000000051d00720c */ /* 0x040fe40003f84070 */
[----:B------:R-:W-:-:S02]  /*6d20*/  ISETP.GT.U32.AND P5, PT, R29, R4, PT ;  /* 0x000000041d00720c */ /* 0x000fc40003fa4070 */
[C---:B------:R-:W-:Y:S02]  /*6d30*/  ISETP.GT.U32.AND P0, PT, R29.reuse, R9, PT ;  /* 0x000000091d00720c */ /* 0x040fe40003f04070 */
[----:B------:R-:W-:-:S03]  /*6d40*/  ISETP.GT.U32.AND P2, PT, R29, R8, PT ;  /* 0x000000081d00720c */ /* 0x000fc60003f44070 */
[--C-:B------:R-:W-:Y:S01]  /*6d50*/  @!P1 IMAD.IADD R10, R10, 0x1, -R29.reuse ;  /* 0x000000010a0a9824 */ /* 0x100fe200078e0a1d */
[----:B------:R-:W-:Y:S01]  /*6d60*/  ISETP.GT.U32.AND P1, PT, R29, R3, PT ;  /* 0x000000031d00720c */ /* 0x000fe20003f24070 */
[--C-:B------:R-:W-:Y:S02]  /*6d70*/  @!P6 IMAD.IADD R7, R7, 0x1, -R29.reuse ;  /* 0x000000010707e824 */ /* 0x100fe400078e0a1d */
[----:B------:R-:W-:-:S04]  /*6d80*/  @!P3 IMAD.IADD R6, R6, 0x1, -R29 ;  /* 0x000000010606b824 */ /* 0x000fc800078e0a1d */
[--C-:B------:R-:W-:Y:S01]  /*6d90*/  @!P0 IMAD.IADD R9, R9, 0x1, -R29.reuse ;  /* 0x0000000109098824 */ /* 0x100fe200078e0a1d */
[----:B------:R-:W-:Y:S01]  /*6da0*/  ISETP.GT.U32.AND P0, PT, R29, R2, PT ;  /* 0x000000021d00720c */ /* 0x000fe20003f04070 */
[--C-:B------:R-:W-:Y:S02]  /*6db0*/  @!P4 IMAD.IADD R5, R5, 0x1, -R29.reuse ;  /* 0x000000010505c824 */ /* 0x100fe400078e0a1d */
[--C-:B------:R-:W-:Y:S01]  /*6dc0*/  @!P2 IMAD.IADD R8, R8, 0x1, -R29.reuse ;  /* 0x000000010808a824 */ /* 0x100fe200078e0a1d */
[----:B------:R-:W-:Y:S01]  /*6dd0*/  ISETP.GT.U32.AND P2, PT, R29, R28, PT ;  /* 0x0000001c1d00720c */ /* 0x000fe20003f44070 */
[--C-:B------:R-:W-:Y:S01]  /*6de0*/  @!P5 IMAD.IADD R4, R4, 0x1, -R29.reuse ;  /* 0x000000010404d824 */ /* 0x100fe200078e0a1d */
[----:B------:R-:W-:Y:S01]  /*6df0*/  STL [R1+0x1a8], R7 ;  /* 0x0001a80701007387 */ /* 0x000fe20000100800 */
[----:B------:R-:W-:-:S03]  /*6e00*/  @!P1 IMAD.IADD R3, R3, 0x1, -R29 ;  /* 0x0000000103039824 */ /* 0x000fc600078e0a1d */
[----:B------:R0:W-:Y:S04]  /*6e10*/  STL [R1+0x78], R6 ;  /* 0x0000780601007387 */ /* 0x0001e80000100800 */
[----:B------:R1:W-:Y:S01]  /*6e20*/  STL [R1+0x1a0], R5 ;  /* 0x0001a00501007387 */ /* 0x0003e20000100800 */
[----:B------:R-:W-:-:S03]  /*6e30*/  @!P0 IMAD.IADD R2, R2, 0x1, -R29 ;  /* 0x0000000102028824 */ /* 0x000fc600078e0a1d */
[----:B0-----:R-:W2:Y:S04]  /*6e40*/  LDL.LU R6, [R1+0xdc] ;  /* 0x0000dc0001067983 */ /* 0x001ea80000300800 */
[----:B------:R0:W-:Y:S04]  /*6e50*/  STL [R1+0x70], R4 ;  /* 0x0000700401007387 */ /* 0x0001e80000100800 */
[----:B-1----:R-:W2:Y:S04]  /*6e60*/  LDL.LU R5, [R1+0xe0] ;  /* 0x0000e00001057983 */ /* 0x002ea80000300800 */
[----:B------:R1:W-:Y:S01]  /*6e70*/  STL [R1+0x184], R3 ;  /* 0x0001840301007387 */ /* 0x0003e20000100800 */
[----:B------:R-:W-:-:S03]  /*6e80*/  @!P2 IMAD.IADD R28, R28, 0x1, -R29 ;  /* 0x000000011c1ca824 */ /* 0x000fc600078e0a1d */
[----:B0-----:R-:W2:Y:S04]  /*6e90*/  LDL.LU R4, [R1+0xd0] ;  /* 0x0000d00001047983 */ /* 0x001ea80000300800 */
[----:B------:R-:W2:Y:S04]  /*6ea0*/  LDL.LU R0, [R1+0xc4] ;  /* 0x0000c40001007983 */ /* 0x000ea80000300800 */
[----:B-1----:R-:W2:Y:S04]  /*6eb0*/  LDL.LU R3, [R1+0x20] ;  /* 0x0000200001037983 */ /* 0x002ea80000300800 */
[----:B------:R0:W-:Y:S04]  /*6ec0*/  STL [R1+0x18c], R2 ;  /* 0x00018c0201007387 */ /* 0x0001e80000100800 */
[----:B0-----:R-:W2:Y:S04]  /*6ed0*/  LDL.LU R2, [R1+0x1c] ;  /* 0x00001c0001027983 */ /* 0x001ea80000300800 */
[----:B------:R0:W-:Y:S04]  /*6ee0*/  STL [R1+0x174], R28 ;  /* 0x0001741c01007387 */ /* 0x0001e80000100800 */
[----:B0-----:R-:W2:Y:S01]  /*6ef0*/  LDL.LU R28, [R1+0x18] ;  /* 0x00001800011c7983 */ /* 0x001ea20000300800 */
[----:B------:R-:W-:-:S02]  /*6f00*/  ISETP.GT.U32.AND P3, PT, R29, R13, PT ;  /* 0x0000000d1d00720c */ /* 0x000fc40003f64070 */
[C---:B------:R-:W-:Y:S02]  /*6f10*/  ISETP.GT.U32.AND P4, PT, R29.reuse, R12, PT ;  /* 0x0000000c1d00720c */ /* 0x040fe40003f84070 */
[C---:B------:R-:W-:Y:S02]  /*6f20*/  ISETP.GT.U32.AND P5, PT, R29.reuse, R11, PT ;  /* 0x0000000b1d00720c */ /* 0x040fe40003fa4070 */
[C---:B------:R-:W-:Y:S02]  /*6f30*/  ISETP.GT.U32.AND P6, PT, R29.reuse, R10, PT ;  /* 0x0000000a1d00720c */ /* 0x040fe40003fc4070 */
[C---:B------:R-:W-:Y:S02]  /*6f40*/  ISETP.GT.U32.AND P0, PT, R29.reuse, R9, PT ;  /* 0x000000091d00720c */ /* 0x040fe40003f04070 */
[C---:B------:R-:W-:Y:S02]  /*6f50*/  ISETP.GT.U32.AND P1, PT, R29.reuse, R8, PT ;  /* 0x000000081d00720c */ /* 0x040fe40003f24070 */
[----:B-----5:R-:W-:Y:S01]  /*6f60*/  ISETP.GT.U32.AND P2, PT, R29, R19, PT ;  /* 0x000000131d00720c */ /* 0x020fe20003f44070 */
[--C-:B------:R-:W-:Y:S01]  /*6f70*/  @!P3 IMAD.IADD R13, R13, 0x1, -R29.reuse ;  /* 0x000000010d0db824 */ /* 0x100fe200078e0a1d */
[C---:B------:R-:W-:Y:S01]  /*6f80*/  ISETP.GT.U32.AND P3, PT, R29.reuse, R18, PT ;  /* 0x000000121d00720c */ /* 0x040fe20003f64070 */
[--C-:B------:R-:W-:Y:S01]  /*6f90*/  @!P4 IMAD.IADD R12, R12, 0x1, -R29.reuse ;  /* 0x000000010c0cc824 */ /* 0x100fe200078e0a1d */
[----:B---3--:R-:W-:Y:S01]  /*6fa0*/  ISETP.GT.U32.AND P4, PT, R29, R17, PT ;  /* 0x000000111d00720c */ /* 0x008fe20003f84070 */
[--C-:B------:R-:W-:Y:S01]  /*6fb0*/  @!P5 IMAD.IADD R11, R11, 0x1, -R29.reuse ;  /* 0x000000010b0bd824 */ /* 0x100fe200078e0a1d */
[C---:B----4-:R-:W-:Y:S01]  /*6fc0*/  ISETP.GT.U32.AND P5, PT, R29.reuse, R16, PT ;  /* 0x000000101d00720c */ /* 0x050fe20003fa4070 */
[--C-:B------:R-:W-:Y:S01]  /*6fd0*/  @!P6 IMAD.IADD R10, R10, 0x1, -R29.reuse ;  /* 0x000000010a0ae824 */ /* 0x100fe200078e0a1d */
[----:B------:R-:W-:Y:S01]  /*6fe0*/  ISETP.GT.U32.AND P6, PT, R29, R15, PT ;  /* 0x0000000f1d00720c */ /* 0x000fe20003fc4070 */
[--C-:B------:R-:W-:Y:S01]  /*6ff0*/  @!P0 IMAD.IADD R9, R9, 0x1, -R29.reuse ;  /* 0x0000000109098824 */ /* 0x100fe200078e0a1d */
[----:B------:R-:W-:Y:S01]  /*7000*/  ISETP.GT.U32.AND P0, PT, R29, R14, PT ;  /* 0x0000000e1d00720c */ /* 0x000fe20003f04070 */
[----:B------:R-:W-:-:S02]  /*7010*/  @!P1 IMAD.IADD R8, R8, 0x1, -R29 ;  /* 0x0000000108089824 */ /* 0x000fc400078e0a1d */
[--C-:B------:R-:W-:Y:S02]  /*7020*/  @!P2 IMAD.IADD R19, R19, 0x1, -R29.reuse ;  /* 0x000000011313a824 */ /* 0x100fe400078e0a1d */
[--C-:B------:R-:W-:Y:S02]  /*7030*/  @!P3 IMAD.IADD R18, R18, 0x1, -R29.reuse ;  /* 0x000000011212b824 */ /* 0x100fe400078e0a1d */
[--C-:B------:R-:W-:Y:S02]  /*7040*/  @!P4 IMAD.IADD R17, R17, 0x1, -R29.reuse ;  /* 0x000000011111c824 */ /* 0x100fe400078e0a1d */
[--C-:B------:R-:W-:Y:S02]  /*7050*/  @!P5 IMAD.IADD R16, R16, 0x1, -R29.reuse ;  /* 0x000000011010d824 */ /* 0x100fe400078e0a1d */
[--C-:B------:R-:W-:Y:S02]  /*7060*/  @!P6 IMAD.IADD R15, R15, 0x1, -R29.reuse ;  /* 0x000000010f0fe824 */ /* 0x100fe400078e0a1d */
[----:B------:R-:W-:Y:S01]  /*7070*/  @!P0 IMAD.IADD R14, R14, 0x1, -R29 ;  /* 0x000000010e0e8824 */ /* 0x000fe200078e0a1d */
        /* <DEDUP_REMOVED lines=10> */
[----:B0-----:R-:W3:Y:S01]  /*7120*/  LDL.LU R9, [R1+0x4] ;  /* 0x0000040001097983 */ /* 0x001ee20000300800 */
[----:B------:R-:W-:-:S03]  /*7130*/  IMAD.HI.U32 R7, R27, R26, RZ ;  /* 0x0000001a1b077227 */ /* 0x000fc600078e00ff */
[----:B-1----:R-:W3:Y:S01]  /*7140*/  LDL.LU R8, [R1] ;  /* 0x0000000001087983 */ /* 0x002ee20000300800 */
        /* <DEDUP_REMOVED lines=8> */
[----:B------:R-:W-:Y:S01]  /*71d0*/  ISETP.GT.U32.AND P1, PT, R29, R19, PT ;  /* 0x000000131d00720c */ /* 0x000fe20003f24070 */
[--C-:B------:R-:W-:Y:S01]  /*71e0*/  @!P2 IMAD.IADD R5, R5, 0x1, -R29.reuse ;  /* 0x000000010505a824 */ /* 0x100fe200078e0a1d */
[C---:B------:R-:W-:Y:S01]  /*71f0*/  ISETP.GT.U32.AND P2, PT, R29.reuse, R18, PT ;  /* 0x000000121d00720c */ /* 0x040fe20003f44070 */
[--C-:B------:R-:W-:Y:S01]  /*7200*/  @!P3 IMAD.IADD R4, R4, 0x1, -R29.reuse ;  /* 0x000000010404b824 */ /* 0x100fe200078e0a1d */
[C---:B------:R-:W-:Y:S01]  /*7210*/  ISETP.GT.U32.AND P6, PT, R29.reuse, R2, PT ;  /* 0x000000021d00720c */ /* 0x040fe20003fc4070 */
[--C-:B------:R-:W-:Y:S01]  /*7220*/  @!P4 IMAD.IADD R0, R0, 0x1, -R29.reuse ;  /* 0x000000010000c824 */ /* 0x100fe200078e0a1d */
[----:B------:R-:W-:Y:S01]  /*7230*/  ISETP.GT.U32.AND P3, PT, R29, R17, PT ;  /* 0x000000111d00720c */ /* 0x000fe20003f64070 */
[----:B------:R-:W-:Y:S01]  /*7240*/  @!P5 IMAD.IADD R3, R3, 0x1, -R29 ;  /* 0x000000010303d824 */ /* 0x000fe200078e0a1d */
[C---:B------:R-:W-:Y:S02]  /*7250*/  ISETP.GT.U32.AND P4, PT, R29.reuse, R16, PT ;  /* 0x000000101d00720c */ /* 0x040fe40003f84070 */
[----:B------:R-:W-:-:S07]  /*7260*/  ISETP.GT.U32.AND P0, PT, R29, R28, PT ;  /* 0x0000001c1d00720c */ /* 0x000fce0003f04070 */
[--C-:B------:R-:W-:Y:S01]  /*7270*/  @!P6 IMAD.IADD R2, R2, 0x1, -R29.reuse ;  /* 0x000000010202e824 */ /* 0x100fe200078e0a1d */
[C---:B------:R-:W-:Y:S02]  /*7280*/  ISETP.GT.U32.AND P5, PT, R29.reuse, R15, PT ;  /* 0x0000000f1d00720c */ /* 0x040fe40003fa4070 */
[----:B------:R-:W-:Y:S01]  /*7290*/  ISETP.GT.U32.AND P6, PT, R29, R14, PT ;  /* 0x0000000e1d00720c */ /* 0x000fe20003fc4070 */
[--C-:B------:R-:W-:Y:S01]  /*72a0*/  @!P1 IMAD.IADD R19, R19, 0x1, -R29.reuse ;  /* 0x0000000113139824 */ /* 0x100fe200078e0a1d */
[C---:B------:R-:W-:Y:S01]  /*72b0*/  ISETP.GT.U32.AND P1, PT, R29.reuse, R5, PT ;  /* 0x000000051d00720c */ /* 0x040fe20003f24070 */
[--C-:B------:R-:W-:Y:S01]  /*72c0*/  @!P2 IMAD.IADD R18, R18, 0x1, -R29.reuse ;  /* 0x000000011212a824 */ /* 0x100fe200078e0a1d */
[C---:B------:R-:W-:Y:S01]  /*72d0*/  ISETP.GT.U32.AND P2, PT, R29.reuse, R4, PT ;  /* 0x000000041d00720c */ /* 0x040fe20003f44070 */
[--C-:B------:R-:W-:Y:S01]  /*72e0*/  @!P0 IMAD.IADD R28, R28, 0x1, -R29.reuse ;  /* 0x000000011c1c8824 */ /* 0x100fe200078e0a1d */
[----:B------:R-:W-:Y:S01]  /*72f0*/  ISETP.GT.U32.AND P0, PT, R29, R6, PT ;  /* 0x000000061d00720c */ /* 0x000fe20003f04070 */
[--C-:B------:R-:W-:Y:S01]  /*7300*/  @!P3 IMAD.IADD R17, R17, 0x1, -R29.reuse ;  /* 0x000000011111b824 */ /* 0x100fe200078e0a1d */
[----:B------:R0:W-:Y:S01]  /*7310*/  STL [R1+0x2c], R19 ;  /* 0x00002c1301007387 */ /* 0x0001e20000100800 */
[--C-:B------:R-:W-:Y:S01]  /*7320*/  @!P4 IMAD.IADD R16, R16, 0x1, -R29.reuse ;  /* 0x000000011010c824 */ /* 0x100fe200078e0a1d */
[----:B------:R-:W-:Y:S01]  /*7330*/  ISETP.GT.U32.AND P3, PT, R29, R0, PT ;  /* 0x000000001d00720c */ /* 0x000fe20003f64070 */
[--C-:B------:R-:W-:Y:S01]  /*7340*/  @!P5 IMAD.IADD R15, R15, 0x1, -R29.reuse ;  /* 0x000000010f0fd824 */ /* 0x100fe200078e0a1d */
[C---:B------:R-:W-:Y:S01]  /*7350*/  ISETP.GT.U32.AND P4, PT, R29.reuse, R3, PT ;  /* 0x000000031d00720c */ /* 0x040fe20003f84070 */
[--C-:B------:R-:W-:Y:S01]  /*7360*/  @!P6 IMAD.IADD R14, R14, 0x1, -R29.reuse ;  /* 0x000000010e0ee824 */ /* 0x100fe200078e0a1d */
[C---:B------:R-:W-:Y:S01]  /*7370*/  ISETP.GT.U32.AND P6, PT, R29.reuse, R2, PT ;  /* 0x000000021d00720c */ /* 0x040fe20003fc4070 */
[----:B0-----:R-:W2:Y:S04]  /*7380*/  LDL.LU R19, [R1+0x17b0] ;  /* 0x0017b00001137983 */ /* 0x001ea80000300800 */
[----:B------:R0:W-:Y:S01]  /*7390*/  STL [R1+0x28], R18 ;  /* 0x0000281201007387 */ /* 0x0001e20000100800 */
[----:B------:R-:W-:Y:S01]  /*73a0*/  ISETP.GT.U32.AND P5, PT, R29, R28, PT ;  /* 0x0000001c1d00720c */ /* 0x000fe20003fa4070 */
[----:B------:R-:W-:-:S02]  /*73b0*/  @!P0 IMAD.IADD R6, R6, 0x1, -R29 ;  /* 0x0000000106068824 */ /* 0x000fc400078e0a1d */
[----:B0-----:R-:W2:Y:S04]  /*73c0*/  LDL.LU R18, [R1+0x17ac] ;  /* 0x0017ac0001127983 */ /* 0x001ea80000300800 */
[----:B------:R0:W-:Y:S01]  /*73d0*/  STL [R1+0x11c], R17 ;  /* 0x00011c1101007387 */ /* 0x0001e20000100800 */
[--C-:B------:R-:W-:Y:S02]  /*73e0*/  @!P1 IMAD.IADD R5, R5, 0x1, -R29.reuse ;  /* 0x0000000105059824 */ /* 0x100fe400078e0a1d */
[--C-:B------:R-:W-:Y:S01]  /*73f0*/  @!P2 IMAD.IADD R4, R4, 0x1, -R29.reuse ;  /* 0x000000010404a824 */ /* 0x100fe200078e0a1d */
[----:B0-----:R-:W2:Y:S04]  /*7400*/  LDL.LU R17, [R1+0x17a8] ;  /* 0x0017a80001117983 */ /* 0x001ea80000300800 */
[----:B------:R0:W-:Y:S01]  /*7410*/  STL [R1+0x108], R16 ;  /* 0x0001081001007387 */ /* 0x0001e20000100800 */
[----:B------:R-:W-:-:S03]  /*7420*/  @!P3 IMAD.IADD R0, R0, 0x1, -R29 ;  /* 0x000000010000b824 */ /* 0x000fc600078e0a1d */
[----:B0-----:R-:W2:Y:S04]  /*7430*/  LDL.LU R16, [R1+0x17a4] ;  /* 0x0017a40001107983 */ /* 0x001ea80000300800 */
[----:B------:R0:W-:Y:S01]  /*7440*/  STL [R1+0xf8], R15 ;  /* 0x0000f80f01007387 */ /* 0x0001e20000100800 */
[----:B------:R-:W-:-:S03]  /*7450*/  @!P4 IMAD.IADD R3, R3, 0x1, -R29 ;  /* 0x000000010303c824 */ /* 0x000fc600078e0a1d */
[----:B0-----:R-:W2:Y:S04]  /*7460*/  LDL.LU R15, [R1+0x17a0] ;  /* 0x0017a000010f7983 */ /* 0x001ea80000300800 */
[----:B------:R0:W-:Y:S01]  /*7470*/  STL [R1+0x24], R14 ;  /* 0x0000240e01007387 */ /* 0x0001e20000100800 */
[----:B------:R-:W-:-:S03]  /*7480*/  @!P6 IMAD.IADD R2, R2, 0x1, -R29 ;  /* 0x000000010202e824 */ /* 0x000fc600078e0a1d */
[----:B0-----:R-:W2:Y:S04]  /*7490*/  LDL.LU R14, [R1+0x179c] ;  /* 0x00179c00010e7983 */ /* 0x001ea80000300800 */
[----:B------:R-:W2:Y:S04]  /*74a0*/  LDL.LU R7, [R1+0x1798] ;  /* 0x0017980001077983 */ /* 0x000ea80000300800 */
[----:B------:R0:W-:Y:S01]  /*74b0*/  STL [R1+0xdc], R6 ;  /* 0x0000dc0601007387 */ /* 0x0001e20000100800 */
[----:B------:R-:W-:-:S03]  /*74c0*/  @!P5 IMAD.IADD R28, R28, 0x1, -R29 ;  /* 0x000000011c1cd824 */ /* 0x000fc600078e0a1d */
[----:B0-----:R-:W2:Y:S04]  /*74d0*/  LDL.LU R6, [R1+0x1794] ;  /* 0x0017940001067983 */ /* 0x001ea80000300800 */
[----:B------:R0:W-:Y:S04]  /*74e0*/  STL [R1+0xe0], R5 ;  /* 0x0000e00501007387 */ /* 0x0001e80000100800 */
[----:B0-----:R-:W2:Y:S04]  /*74f0*/  LDL.LU R5, [R1+0x1790] ;  /* 0x0017900001057983 */ /* 0x001ea80000300800 */
[----:B------:R0:W-:Y:S04]  /*7500*/  STL [R1+0xd0], R4 ;  /* 0x0000d00401007387 */ /* 0x0001e80000100800 */
[----:B0-----:R-:W2:Y:S04]  /*7510*/  LDL.LU R4, [R1+0x178c] ;  /* 0x00178c0001047983 */ /* 0x001ea80000300800 */
[----:B------:R0:W-:Y:S04]  /*7520*/  STL [R1+0xc4], R0 ;  /* 0x0000c40001007387 */ /* 0x0001e80000100800 */
[----:B0-----:R-:W2:Y:S04]  /*7530*/  LDL R0, [R1+0x13fc] ;  /* 0x0013fc0001007983 */ /* 0x001ea80000100800 */
[----:B------:R0:W-:Y:S04]  /*7540*/  STL [R1+0x20], R3 ;  /* 0x0000200301007387 */ /* 0x0001e80000100800 */
[----:B0-----:R-:W2:Y:S04]  /*7550*/  LDL.LU R3, [R1+0x1788] ;  /* 0x0017880001037983 */ /* 0x001ea80000300800 */
[----:B------:R0:W-:Y:S04]  /*7560*/  STL [R1+0x1c], R2 ;  /* 0x00001c0201007387 */ /* 0x0001e80000100800 */
[----:B0-----:R-:W2:Y:S04]  /*7570*/  LDL.LU R2, [R1+0x1784] ;  /* 0x0017840001027983 */ /* 0x001ea80000300800 */
[----:B------:R0:W-:Y:S04]  /*7580*/  STL [R1+0x18], R28 ;  /* 0x0000181c01007387 */ /* 0x0001e80000100800 */
[----:B0-----:R-:W2:Y:S01]  /*7590*/  LDL.LU R28, [R1+0x1780] ;  /* 0x00178000011c7983 */ /* 0x001ea20000300800 */
[----:B-----5:R-:W-:-:S02]  /*75a0*/  ISETP.GT.U32.AND P0, PT, R29, R13, PT ;  /* 0x0000000d1d00720c */ /* 0x020fc40003f04070 */
[C---:B------:R-:W-:Y:S02]  /*75b0*/  ISETP.GT.U32.AND P1, PT, R29.reuse, R12, PT ;  /* 0x0000000c1d00720c */ /* 0x040fe40003f24070 */
[C---:B---3--:R-:W-:Y:S02]  /*75c0*/  ISETP.GT.U32.AND P2, PT, R29.reuse, R11, PT ;  /* 0x0000000b1d00720c */ /* 0x048fe40003f44070 */
[C---:B----4-:R-:W-:Y:S02]  /*75d0*/  ISETP.GT.U32.AND P3, PT, R29.reuse, R10, PT ;  /* 0x0000000a1d00720c */ /* 0x050fe40003f64070 */
[----:B------:R-:W-:-:S05]  /*75e0*/  ISETP.GT.U32.AND P4, PT, R29, R9, PT ;  /* 0x000000091d00720c */ /* 0x000fca0003f84070 */
[--C-:B------:R-:W-:Y:S02]  /*75f0*/  @!P0 IMAD.IADD R13, R13, 0x1, -R29.reuse ;  /* 0x000000010d0d8824 */ /* 0x100fe400078e0a1d */
[--C-:B------:R-:W-:Y:S01]  /*7600*/  @!P1 IMAD.IADD R12, R12, 0x1, -R29.reuse ;  /* 0x000000010c0c9824 */ /* 0x100fe200078e0a1d */
[----:B------:R-:W-:Y:S01]  /*7610*/  ISETP.GT.U32.AND P6, PT, R29, R8, PT ;  /* 0x000000081d00720c */ /* 0x000fe20003fc4070 */
[--C-:B------:R-:W-:Y:S02]  /*7620*/  @!P2 IMAD.IADD R11, R11, 0x1, -R29.reuse ;  /* 0x000000010b0ba824 */ /* 0x100fe400078e0a1d */
[--C-:B------:R-:W-:Y:S02]  /*7630*/  @!P3 IMAD.IADD R10, R10, 0x1, -R29.reuse ;  /* 0x000000010a0ab824 */ /* 0x100fe400078e0a1d */
[----:B------:R-:W-:-:S08]  /*7640*/  @!P4 IMAD.IADD R9, R9, 0x1, -R29 ;  /* 0x000000010909c824 */ /* 0x000fd000078e0a1d */
[----:B------:R-:W-:Y:S01]  /*7650*/  @!P6 IMAD.IADD R8, R8, 0x1, -R29 ;  /* 0x000000010808e824 */ /* 0x000fe200078e0a1d */
[C---:B--2---:R-:W-:Y:S02]  /*7660*/  ISETP.GT.U32.AND P4, PT, R29.reuse, R6, PT ;  /* 0x000000061d00720c */ /* 0x044fe40003f84070 */
[C---:B------:R-:W-:Y:S02]  /*7670*/  ISETP.GT.U32.AND P3, PT, R29.reuse, R5, PT ;  /* 0x000000051d00720c */ /* 0x040fe40003f64070 */
[----:B------:R-:W-:-:S11]  /*7680*/  ISETP.GT.U32.AND P2, PT, R29, R4, PT ;  /* 0x000000041d00720c */ /* 0x000fd60003f44070 */
[--C-:B------:R-:W-:Y:S01]  /*7690*/  @!P3 IMAD.IADD R5, R5, 0x1, -R29.reuse ;  /* 0x000000010505b824 */ /* 0x100fe200078e0a1d */
[C---:B------:R-:W-:Y:S01]  /*76a0*/  ISETP.GT.U32.AND P3, PT, R29.reuse, R9, PT ;  /* 0x000000091d00720c */ /* 0x040fe20003f64070 */
[--C-:B------:R-:W-:Y:S01]  /*76b0*/  @!P4 IMAD.IADD R6, R6, 0x1, -R29.reuse ;  /* 0x000000010606c824 */ /* 0x100fe200078e0a1d */
[C---:B------:R-:W-:Y:S01]  /*76c0*/  ISETP.GT.U32.AND P4, PT, R29.reuse, R8, PT ;  /* 0x000000081d00720c */ /* 0x040fe20003f84070 */
[----:B------:R-:W-:Y:S01]  /*76d0*/  @!P2 IMAD.IADD R4, R4, 0x1, -R29 ;  /* 0x000000010404a824 */ /* 0x000fe200078e0a1d */
[C---:B------:R-:W-:Y:S02]  /*76e0*/  ISETP.GT.U32.AND P1, PT, R29.reuse, R3, PT ;  /* 0x000000031d00720c */ /* 0x040fe40003f24070 */
[C---:B------:R-:W-:Y:S02]  /*76f0*/  ISETP.GT.U32.AND P0, PT, R29.reuse, R2, PT ;  /* 0x000000021d00720c */ /* 0x040fe40003f04070 */
[----:B------:R-:W-:-:S11]  /*7700*/  ISETP.GT.U32.AND P5, PT, R29, R28, PT ;  /* 0x0000001c1d00720c */ /* 0x000fd60003fa4070 */
[--C-:B------:R-:W-:Y:S01]  /*7710*/  @!P0 IMAD.IADD R2, R2, 0x1, -R29.reuse ;  /* 0x0000000102028824 */ /* 0x100fe200078e0a1d */
[----:B------:R-:W-:Y:S01]  /*7720*/  ISETP.GT.U32.AND P0, PT, R29, R12, PT ;  /* 0x0000000c1d00720c */ /* 0x000fe20003f04070 */
[--C-:B------:R-:W-:Y:S01]  /*7730*/  @!P1 IMAD.IADD R3, R3, 0x1, -R29.reuse ;  /* 0x0000000103039824 */ /* 0x100fe200078e0a1d */
[C---:B------:R-:W-:Y:S02]  /*7740*/  ISETP.GT.U32.AND P1, PT, R29.reuse, R11, PT ;  /* 0x0000000b1d00720c */ /* 0x040fe40003f24070 */
[C---:B------:R-:W-:Y:S01]  /*7750*/  ISETP.GT.U32.AND P2, PT, R29.reuse, R10, PT ;  /* 0x0000000a1d00720c */ /* 0x040fe20003f44070 */
[----:B------:R-:W-:Y:S01]  /*7760*/  @!P5 IMAD.IADD R28, R28, 0x1, -R29 ;  /* 0x000000011c1cd824 */ /* 0x000fe200078e0a1d */
[----:B------:R-:W-:-:S07]  /*7770*/  ISETP.GT.U32.AND P5, PT, R29, R13, PT ;  /* 0x0000000d1d00720c */ /* 0x000fce0003fa4070 */
[--C-:B------:R-:W-:Y:S02]  /*7780*/  @!P0 IMAD.IADD R12, R12, 0x1, -R29.reuse ;  /* 0x000000010c0c8824 */ /* 0x100fe400078e0a1d */
[--C-:B------:R-:W-:Y:S02]  /*7790*/  @!P1 IMAD.IADD R11, R11, 0x1, -R29.reuse ;  /* 0x000000010b0b9824 */ /* 0x100fe400078e0a1d */
[--C-:B------:R-:W-:Y:S02]  /*77a0*/  @!P2 IMAD.IADD R10, R10, 0x1, -R29.reuse ;  /* 0x000000010a0aa824 */ /* 0x100fe400078e0a1d */
[--C-:B------:R-:W-:Y:S02]  /*77b0*/  @!P5 IMAD.IADD R13, R13, 0x1, -R29.reuse ;  /* 0x000000010d0dd824 */ /* 0x100fe400078e0a1d */
[----:B------:R-:W-:-:S03]  /*77c0*/  @!P3 IMAD.IADD R9, R9, 0x1, -R29 ;  /* 0x000000010909b824 */ /* 0x000fc600078e0a1d */
[----:B------:R0:W-:Y:S01]  /*77d0*/  STL [R1+0x14], R13 ;  /* 0x0000140d01007387 */ /* 0x0001e20000100800 */
[----:B------:R-:W-:-:S03]  /*77e0*/  @!P4 IMAD.IADD R8, R8, 0x1, -R29 ;  /* 0x000000010808c824 */ /* 0x000fc600078e0a1d */
[----:B0-----:R-:W2:Y:S04]  /*77f0*/  LDL.LU R13, [R1+0x177c] ;  /* 0x00177c00010d7983 */ /* 0x001ea80000300800 */
[----:B------:R0:W-:Y:S04]  /*7800*/  STL [R1+0x10], R12 ;  /* 0x0000100c01007387 */ /* 0x0001e80000100800 */
[----:B0-----:R-:W3:Y:S04]  /*7810*/  LDL.LU R12, [R1+0x1778] ;  /* 0x00177800010c7983 */ /* 0x001ee80000300800 */
[----:B------:R0:W-:Y:S04]  /*7820*/  STL [R1+0xc], R11 ;  /* 0x00000c0b01007387 */ /* 0x0001e80000100800 */
[----:B0-----:R-:W4:Y:S04]  /*7830*/  LDL.LU R11, [R1+0x1774] ;  /* 0x00177400010b7983 */ /* 0x001f280000300800 */
[----:B------:R0:W-:Y:S04]  /*7840*/  STL [R1+0x8], R10 ;  /* 0x0000080a01007387 */ /* 0x0001e80000100800 */
[----:B0-----:R-:W5:Y:S04]  /*7850*/  LDL.LU R10, [R1+0x1770] ;  /* 0x00177000010a7983 */ /* 0x001f680000300800 */
[----:B------:R0:W-:Y:S04]  /*7860*/  STL [R1+0x4], R9 ;  /* 0x0000040901007387 */ /* 0x0001e80000100800 */
[----:B0-----:R-:W2:Y:S04]  /*7870*/  LDL.LU R9, [R1+0x176c] ;  /* 0x00176c0001097983 */ /* 0x001ea80000300800 */
[----:B------:R0:W-:Y:S04]  /*7880*/  STL [R1], R8 ;  /* 0x0000000801007387 */ /* 0x0001e80000100800 */
[----:B0-----:R-:W2:Y:S01]  /*7890*/  LDL.LU R8, [R1+0x1768] ;  /* 0x0017680001087983 */ /* 0x001ea20000300800 */
[----:B------:R-:W-:-:S02]  /*78a0*/  ISETP.GT.U32.AND P5, PT, R29, R28, PT ;  /* 0x0000001c1d00720c */ /* 0x000fc40003fa4070 */
[C---:B------:R-:W-:Y:S02]  /*78b0*/  ISETP.GT.U32.AND P0, PT, R29.reuse, R2, PT ;  /* 0x000000021d00720c */ /* 0x040fe40003f04070 */
[C---:B------:R-:W-:Y:S02]  /*78c0*/  ISETP.GT.U32.AND P1, PT, R29.reuse, R3, PT ;  /* 0x000000031d00720c */ /* 0x040fe40003f24070 */
        /* <DEDUP_REMOVED lines=8> */
[----:B0-----:R-:W2:Y:S04]  /*7950*/  LDL R28, [R1+0x7c8] ;  /* 0x0007c800011c7983 */ /* 0x001ea80000100800 */
[----:B------:R0:W-:Y:S04]  /*7960*/  STL [R1+0x173c], R2 ;  /* 0x00173c0201007387 */ /* 0x0001e80000100800 */
[----:B0-----:R-:W2:Y:S04]  /*7970*/  LDL R2, [R1+0x7c4] ;  /* 0x0007c40001027983 */ /* 0x001ea80000100800 */
[----:B------:R-:W-:Y:S04]  /*7980*/  STL [R1+0x1738], R3 ;  /* 0x0017380301007387 */ /* 0x000fe80000100800 */
[----:B------:R-:W-:Y:S04]  /*7990*/  STL [R1+0x1744], R4 ;  /* 0x0017440401007387 */ /* 0x000fe80000100800 */
[----:B------:R0:W-:Y:S04]  /*79a0*/  STL [R1+0x1748], R5 ;  /* 0x0017480501007387 */ /* 0x0001e80000100800 */
[----:B0-----:R-:W2:Y:S01]  /*79b0*/  LDL.LU R5, [R1+0x194] ;  /* 0x0001940001057983 */ /* 0x001ea20000300800 */
[----:B------:R-:W-:-:S13]  /*79c0*/  ISETP.GT.U32.AND P6, PT, R29, R7, PT ;  /* 0x000000071d00720c */ /* 0x000fda0003fc4070 */
[----:B------:R-:W-:-:S05]  /*79d0*/  @!P6 IMAD.IADD R7, R7, 0x1, -R29 ;  /* 0x000000010707e824 */ /* 0x000fca00078e0a1d */
[C---:B------:R-:W-:Y:S02]  /*79e0*/  ISETP.GT.U32.AND P6, PT, R29.reuse, R7, PT ;  /* 0x000000071d00720c */ /* 0x040fe40003fc4070 */
[----:B------:R-:W-:-:S11]  /*79f0*/  ISETP.GT.U32.AND P4, PT, R29, R6, PT ;  /* 0x000000061d00720c */ /* 0x000fd60003f84070 */
[--C-:B------:R-:W-:Y:S01]  /*7a00*/  @!P6 IMAD.IADD R7, R7, 0x1, -R29.reuse ;  /* 0x000000010707e824 */ /* 0x100fe200078e0a1d */
[----:B------:R-:W-:Y:S01]  /*7a10*/  ISETP.GT.U32.AND P6, PT, R29, R14, PT ;  /* 0x0000000e1d00720c */ /* 0x000fe20003fc4070 */
[----:B------:R-:W-:-:S12]  /*7a20*/  @!P4 IMAD.IADD R6, R6, 0x1, -R29 ;  /* 0x000000010606c824 */ /* 0x000fd800078e0a1d */
[----:B------:R-:W-:Y:S01]  /*7a30*/  @!P6 IMAD.IADD R14, R14, 0x1, -R29 ;  /* 0x000000010e0ee824 */ /* 0x000fe200078e0a1d */
[----:B------:R-:W0:Y:S01]  /*7a40*/  S2R R3, SR_TID.X ;  /* 0x0000000000037919 */ /* 0x000e220000002100 */
[----:B------:R-:W-:-:S03]  /*7a50*/  IABS R0, R0 ;  /* 0x0000000000007213 */ /* 0x000fc60000000000 */
[----:B------:R-:W-:Y:S02]  /*7a60*/  STL [R1+0x174c], R6 ;  /* 0x00174c0601007387 */ /* 0x000fe40000100800 */
[----:B------:R-:W-:Y:S02]  /*7a70*/  IMAD.HI.U32 R27, R27, R0, RZ ;  /* 0x000000001b1b7227 */ /* 0x000fe400078e00ff */
[----:B------:R0:W-:Y:S02]  /*7a80*/  STL [R1+0x1750], R7 ;  /* 0x0017500701007387 */ /* 0x0001e40000100800 */
[----:B------:R-:W-:-:S04]  /*7a90*/  IMAD.MOV R27, RZ, RZ, -R27 ;  /* 0x000000ffff1b7224 */ /* 0x000fc800078e0a1b */
[----:B------:R-:W-:Y:S02]  /*7aa0*/  IMAD R27, R29, R27, R0 ;  /* 0x0000001b1d1b7224 */ /* 0x000fe400078e0200 */
[----:B0-----:R-:W-:Y:S01]  /*7ab0*/  IMAD.SHL.U32 R7, R3, 0x100, RZ ;  /* 0x0000010003077824 */ /* 0x001fe200078e00ff */
[C---:B---3--:R-:W-:Y:S02]  /*7ac0*/  ISETP.GT.U32.AND P3, PT, R29.reuse, R12, PT ;  /* 0x0000000c1d00720c */ /* 0x048fe40003f64070 */
[----:B----4-:R-:W-:-:S11]  /*7ad0*/  ISETP.GT.U32.AND P2, PT, R29, R11, PT ;  /* 0x0000000b1d00720c */ /* 0x010fd60003f44070 */
[--C-:B------:R-:W-:Y:S01]  /*7ae0*/  @!P3 IMAD.IADD R12, R12, 0x1, -R29.reuse ;  /* 0x000000010c0cb824 */ /* 0x100fe200078e0a1d */
[----:B-----5:R-:W-:Y:S01]  /*7af0*/  ISETP.GT.U32.AND P1, PT, R29, R10, PT ;  /* 0x0000000a1d00720c */ /* 0x020fe20003f24070 */
[----:B------:R-:W-:Y:S01]  /*7b00*/  @!P2 IMAD.IADD R11, R11, 0x1, -R29 ;  /* 0x000000010b0ba824 */ /* 0x000fe200078e0a1d */
[----:B--2---:R-:W-:-:S11]  /*7b10*/  ISETP.GT.U32.AND P5, PT, R29, R8, PT ;  /* 0x000000081d00720c */ /* 0x004fd60003fa4070 */
[--C-:B------:R-:W-:Y:S01]  /*7b20*/  @!P1 IMAD.IADD R10, R10, 0x1, -R29.reuse ;  /* 0x000000010a0a9824 */ /* 0x100fe200078e0a1d */
[C---:B------:R-:W-:Y:S01]  /*7b30*/  ISETP.GT.U32.AND P1, PT, R29.reuse, R17, PT ;  /* 0x000000111d00720c */ /* 0x040fe20003f24070 */
[----:B------:R-:W-:Y:S01]  /*7b40*/  @!P5 IMAD.IADD R8, R8, 0x1, -R29 ;  /* 0x000000010808d824 */ /* 0x000fe200078e0a1d */
[----:B------:R-:W-:-:S04]  /*7b50*/  ISETP.GT.U32.AND P5, PT, R29, R15, PT ;  /* 0x0000000f1d00720c */ /* 0x000fc80003fa4070 */
[C---:B------:R-:W-:Y:S02]  /*7b60*/  ISETP.GT.U32.AND P3, PT, R29.reuse, R8, PT ;  /* 0x000000081d00720c */ /* 0x040fe40003f64070 */
[----:B------:R-:W-:-:S07]  /*7b70*/  ISETP.GT.U32.AND P2, PT, R29, R18, PT ;  /* 0x000000121d00720c */ /* 0x000fce0003f44070 */
[--C-:B------:R-:W-:Y:S01]  /*7b80*/  @!P5 IMAD.IADD R15, R15, 0x1, -R29.reuse ;  /* 0x000000010f0fd824 */ /* 0x100fe200078e0a1d */
[----:B------:R-:W-:Y:S01]  /*7b90*/  ISETP.GT.U32.AND P5, PT, R29, R11, PT ;  /* 0x0000000b1d00720c */ /* 0x000fe20003fa4070 */
[--C-:B------:R-:W-:Y:S02]  /*7ba0*/  @!P1 IMAD.IADD R17, R17, 0x1, -R29.reuse ;  /* 0x0000000111119824 */ /* 0x100fe400078e0a1d */
[--C-:B------:R-:W-:Y:S01]  /*7bb0*/  @!P3 IMAD.IADD R8, R8, 0x1, -R29.reuse ;  /* 0x000000010808b824 */ /* 0x100fe200078e0a1d */
[C---:B------:R-:W-:Y:S01]  /*7bc0*/  ISETP.GT.U32.AND P3, PT, R29.reuse, R15, PT ;  /* 0x0000000f1d00720c */ /* 0x040fe20003f64070 */
[----:B------:R-:W-:Y:S01]  /*7bd0*/  @!P2 IMAD.IADD R18, R18, 0x1, -R29 ;  /* 0x000000011212a824 */ /* 0x000fe200078e0a1d */
[C---:B------:R-:W-:Y:S02]  /*7be0*/  ISETP.GT.U32.AND P2, PT, R29.reuse, R14, PT ;  /* 0x0000000e1d00720c */ /* 0x040fe40003f44070 */
[----:B------:R-:W-:-:S05]  /*7bf0*/  ISETP.GT.U32.AND P0, PT, R29, R9, PT ;  /* 0x000000091d00720c */ /* 0x000fca0003f04070 */
[--C-:B------:R-:W-:Y:S01]  /*7c00*/  @!P5 IMAD.IADD R11, R11, 0x1, -R29.reuse ;  /* 0x000000010b0bd824 */ /* 0x100fe200078e0a1d */
[C---:B------:R-:W-:Y:S02]  /*7c10*/  ISETP.GT.U32.AND P5, PT, R29.reuse, R17, PT ;  /* 0x000000111d00720c */ /* 0x040fe40003fa4070 */
[----:B------:R-:W-:Y:S01]  /*7c20*/  ISETP.GT.U32.AND P4, PT, R29, R13, PT ;  /* 0x0000000d1d00720c */ /* 0x000fe20003f84070 */
[--C-:B------:R-:W-:Y:S01]  /*7c30*/  @!P3 IMAD.IADD R15, R15, 0x1, -R29.reuse ;  /* 0x000000010f0fb824 */ /* 0x100fe200078e0a1d */
[C---:B------:R-:W-:Y:S01]  /*7c40*/  ISETP.GT.U32.AND P3, PT, R29.reuse, R22, PT ;  /* 0x000000161d00720c */ /* 0x040fe20003f64070 */
[--C-:B------:R-:W-:Y:S01]  /*7c50*/  @!P2 IMAD.IADD R14, R14, 0x1, -R29.reuse ;  /* 0x000000010e0ea824 */ /* 0x100fe200078e0a1d */
[----:B------:R-:W-:Y:S01]  /*7c60*/  ISETP.GT.U32.AND P2, PT, R29, R21, PT ;  /* 0x000000151d00720c */ /* 0x000fe20003f44070 */
[----:B------:R-:W-:-:S06]  /*7c70*/  @!P0 IMAD.IADD R9, R9, 0x1, -R29 ;  /* 0x0000000109098824 */ /* 0x000fcc00078e0a1d */
[--C-:B------:R-:W-:Y:S01]  /*7c80*/  @!P5 IMAD.IADD R17, R17, 0x1, -R29.reuse ;  /* 0x000000011111d824 */ /* 0x100fe200078e0a1d */
[----:B------:R-:W-:Y:S01]  /*7c90*/  ISETP.GT.U32.AND P5, PT, R29, R24, PT ;  /* 0x000000181d00720c */ /* 0x000fe20003fa4070 */
[--C-:B------:R-:W-:Y:S01]  /*7ca0*/  @!P4 IMAD.IADD R13, R13, 0x1, -R29.reuse ;  /* 0x000000010d0dc824 */ /* 0x100fe200078e0a1d */
[C---:B------:R-:W-:Y:S02]  /*7cb0*/  ISETP.GT.U32.AND P4, PT, R29.reuse, R9, PT ;  /* 0x000000091d00720c */ /* 0x040fe40003f84070 */
[----:B------:R-:W-:Y:S01]  /*7cc0*/  ISETP.GT.U32.AND P6, PT, R29, R10, PT ;  /* 0x0000000a1d00720c */ /* 0x000fe20003fc4070 */
[--C-:B------:R-:W-:Y:S02]  /*7cd0*/  @!P3 IMAD.IADD R22, R22, 0x1, -R29.reuse ;  /* 0x000000011616b824 */ /* 0x100fe400078e0a1d */
[----:B------:R-:W-:Y:S01]  /*7ce0*/  @!P2 IMAD.IADD R21, R21, 0x1, -R29 ;  /* 0x000000011515a824 */ /* 0x000fe200078e0a1d */
[----:B------:R-:W-:-:S05]  /*7cf0*/  ISETP.GT.U32.AND P2, PT, R29, R26, PT ;  /* 0x0000001a1d00720c */ /* 0x000fca0003f44070 */
[--C-:B------:R-:W-:Y:S01]  /*7d00*/  @!P5 IMAD.IADD R24, R24, 0x1, -R29.reuse ;  /* 0x000000011818d824 */ /* 0x100fe200078e0a1d */
[----:B------:R-:W-:Y:S01]  /*7d10*/  ISETP.GT.U32.AND P5, PT, R29, R22, PT ;  /* 0x000000161d00720c */ /* 0x000fe20003fa4070 */
[--C-:B------:R-:W-:Y:S02]  /*7d20*/  @!P4 IMAD.IADD R9, R9, 0x1, -R29.reuse ;  /* 0x000000010909c824 */ /* 0x100fe400078e0a1d */
[----:B------:R-:W-:Y:S01]  /*7d30*/  @!P6 IMAD.IADD R10, R10, 0x1, -R29 ;  /* 0x000000010a0ae824 */ /* 0x000fe200078e0a1d */
[----:B------:R-:W-:Y:S01]  /*7d40*/  STL [R1+0x1754], R8 ;  /* 0x0017540801007387 */ /* 0x000fe20000100800 */
[----:B------:R-:W-:-:S03]  /*7d50*/  LOP3.LUT R7, R5, 0x1000, R7, 0xf8, !PT ;  /* 0x0000100005077812 */ /* 0x000fc600078ef807 */
[----:B------:R-:W-:Y:S01]  /*7d60*/  STL [R1+0x1758], R9 ;  /* 0x0017580901007387 */ /* 0x000fe20000100800 */
[----:B------:R-:W-:-:S03]  /*7d70*/  @!P2 IMAD.IADD R26, R26, 0x1, -R29 ;  /* 0x000000011a1aa824 */ /* 0x000fc600078e0a1d */
[----:B------:R-:W-:Y:S01]  /*7d80*/  STL [R1+0x175c], R10 ;  /* 0x00175c0a01007387 */ /* 0x000fe20000100800 */
[----:B------:R-:W-:-:S03]  /*7d90*/  @!P5 IMAD.IADD R22, R22, 0x1, -R29 ;  /* 0x000000011616d824 */ /* 0x000fc600078e0a1d */
[----:B------:R-:W-:Y:S01]  /*7da0*/  STL [R1+0x1760], R11 ;  /* 0x0017600b01007387 */ /* 0x000fe20000100800 */
[----:B------:R-:W-:-:S03]  /*7db0*/  ISETP.GE.AND P2, PT, R2, RZ, PT ;  /* 0x000000ff0200720c */ /* 0x000fc60003f46270 */
[----:B------:R-:W2:Y:S01]  /*7dc0*/  LDL.LU R0, [R1+0x1764] ;  /* 0x0017640001007983 */ /* 0x000ea20000300800 */
[----:B------:R-:W-:-:S03]  /*7dd0*/  ISETP.GE.AND P5, PT, R28, RZ, PT ;  /* 0x000000ff1c00720c */ /* 0x000fc60003fa6270 */
[----:B------:R-:W3:Y:S04]  /*7de0*/  LDL R6, [R1+0x7c0] ;  /* 0x0007c00001067983 */ /* 0x000ee80000100800 */
[----:B------:R-:W4:Y:S04]  /*7df0*/  LDL R3, [R1+0x15d8] ;  /* 0x0015d80001037983 */ /* 0x000f280000100800 */
[----:B------:R-:W5:Y:S04]  /*7e00*/  LDL R4, [R1+0x15dc] ;  /* 0x0015dc0001047983 */ /* 0x000f680000100800 */
[----:B------:R-:W2:Y:S04]  /*7e10*/  LDL R5, [R1+0x15e0] ;  /* 0x0015e00001057983 */ /* 0x000ea80000100800 */
[----:B------:R0:W-:Y:S04]  /*7e20*/  STL [R1+0x5d4], R7 ;  /* 0x0005d40701007387 */ /* 0x0001e80000100800 */
[----:B------:R-:W2:Y:S04]  /*7e30*/  LDL R2, [R1+0x15d0] ;  /* 0x0015d00001027983 */ /* 0x000ea80000100800 */
[----:B------:R-:W5:Y:S04]  /*7e40*/  LDL R28, [R1+0x15d4] ;  /* 0x0015d400011c7983 */ /* 0x000f680000100800 */
[----:B0-----:R-:W5:Y:S04]  /*7e50*/  LDL R7, [R1+0x15c8] ;  /* 0x0015c80001077983 */ /* 0x001f680000100800 */
[----:B------:R-:W5:Y:S04]  /*7e60*/  LDL R8, [R1+0x15cc] ;  /* 0x0015cc0001087983 */ /* 0x000f680000100800 */
[----:B------:R-:W5:Y:S04]  /*7e70*/  LDL.LU R11, [R1+0x68] ;  /* 0x00006800010b7983 */ /* 0x000f680000300800 */
[----:B------:R-:W5:Y:S01]  /*7e80*/  LDL.LU R10, [R1+0x64] ;  /* 0x00006400010a7983 */ /* 0x000f620000300800 */
[----:B------:R-:W-:-:S02]  /*7e90*/  ISETP.GT.U32.AND P0, PT, R29, R16, PT ;  /* 0x000000101d00720c */ /* 0x000fc40003f04070 */
[----:B------:R-:W-:-:S11]  /*7ea0*/  ISETP.GT.U32.AND P1, PT, R29, R13, PT ;  /* 0x0000000d1d00720c */ /* 0x000fd60003f24070 */
[----:B------:R-:W-:Y:S01]  /*7eb0*/  @!P0 IMAD.IADD R16, R16, 0x1, -R29 ;  /* 0x0000000110108824 */ /* 0x000fe200078e0a1d */
[----:B------:R-:W-:-:S04]  /*7ec0*/  ISETP.GT.U32.AND P0, PT, R29, R12, PT ;  /* 0x0000000c1d00720c */ /* 0x000fc80003f04070 */
[----:B------:R-:W-:Y:S01]  /*7ed0*/  ISETP.GT.U32.AND P4, PT, R29, R16, PT ;  /* 0x000000101d00720c */ /* 0x000fe20003f84070 */
[----:B------:R-:W-:Y:S01]  /*7ee0*/  @!P1 IMAD.IADD R13, R13, 0x1, -R29 ;  /* 0x000000010d0d9824 */ /* 0x000fe200078e0a1d */
[C---:B------:R-:W-:Y:S02]  /*7ef0*/  ISETP.GT.U32.AND P1, PT, R29.reuse, R20, PT ;  /* 0x000000141d00720c */ /* 0x040fe40003f24070 */
[----:B------:R-:W-:-:S05]  /*7f00*/  ISETP.GT.U32.AND P6, PT, R29, R18, PT ;  /* 0x000000121d00720c */ /* 0x000fca0003fc4070 */
[----:B------:R-:W-:Y:S01]  /*7f10*/  @!P0 IMAD.IADD R12, R12, 0x1, -R29 ;  /* 0x000000010c0c8824 */ /* 0x000fe200078e0a1d */
[----:B------:R-:W-:-:S03]  /*7f20*/  ISETP.GT.U32.AND P0, PT, R29, R19, PT ;  /* 0x000000131d00720c */ /* 0x000fc60003f04070 */
[--C-:B------:R-:W-:Y:S01]  /*7f30*/  @!P4 IMAD.IADD R16, R16, 0x1, -R29.reuse ;  /* 0x000000011010c824 */ /* 0x100fe200078e0a1d */
[C---:B------:R-:W-:Y:S01]  /*7f40*/  ISETP.GT.U32.AND P4, PT, R29.reuse, R23, PT ;  /* 0x000000171d00720c */ /* 0x040fe20003f84070 */
[--C-:B------:R-:W-:Y:S01]  /*7f50*/  @!P1 IMAD.IADD R20, R20, 0x1, -R29.reuse ;  /* 0x0000000114149824 */ /* 0x100fe200078e0a1d */
[----:B------:R-:W-:Y:S01]  /*7f60*/  ISETP.GT.U32.AND P3, PT, R29, R27, PT ;  /* 0x0000001b1d00720c */ /* 0x000fe20003f64070 */
[----:B------:R-:W-:-:S06]  /*7f70*/  @!P6 IMAD.IADD R18, R18, 0x1, -R29 ;  /* 0x000000011212e824 */ /* 0x000fcc00078e0a1d */
[--C-:B------:R-:W-:Y:S01]  /*7f80*/  @!P0 IMAD.IADD R19, R19, 0x1, -R29.reuse ;  /* 0x0000000113138824 */ /* 0x100fe200078e0a1d */
[C---:B------:R-:W-:Y:S02]  /*7f90*/  ISETP.GT.U32.AND P0, PT, R29.reuse, R25, PT ;  /* 0x000000191d00720c */ /* 0x040fe40003f04070 */
[----:B------:R-:W-:Y:S01]  /*7fa0*/  ISETP.GT.U32.AND P1, PT, R29, R20, PT ;  /* 0x000000141d00720c */ /* 0x000fe20003f24070 */
[--C-:B------:R-:W-:Y:S01]  /*7fb0*/  @!P4 IMAD.IADD R23, R23, 0x1, -R29.reuse ;  /* 0x000000011717c824 */ /* 0x100fe200078e0a1d */
[C---:B------:R-:W-:Y:S02]  /*7fc0*/  ISETP.GT.U32.AND P6, PT, R29.reuse, R19, PT ;  /* 0x000000131d00720c */ /* 0x040fe40003fc4070 */
[----:B------:R-:W-:Y:S01]  /*7fd0*/  ISETP.GT.U32.AND P4, PT, R29, R21, PT ;  /* 0x000000151d00720c */ /* 0x000fe20003f84070 */
[----:B------:R-:W-:Y:S01]  /*7fe0*/  @!P3 IMAD.IADD R27, R27, 0x1, -R29 ;  /* 0x000000011b1bb824 */ /* 0x000fe200078e0a1d */
[----:B------:R-:W-:-:S05]  /*7ff0*/  ISETP.GT.U32.AND P3, PT, R29, R26, PT ;  /* 0x0000001a1d00720c */ /* 0x000fca0003f64070 */
[--C-:B------:R-:W-:Y:S01]  /*8000*/  @!P0 IMAD.IADD R25, R25, 0x1, -R29.reuse ;  /* 0x0000000119198824 */ /* 0x100fe200078e0a1d */
[C---:B------:R-:W-:Y:S01]  /*8010*/  ISETP.GT.U32.AND P0, PT, R29.reuse, R23, PT ;  /* 0x000000171d00720c */ /* 0x040fe20003f04070 */
[--C-:B------:R-:W-:Y:S01]  /*8020*/  @!P1 IMAD.IADD R20, R20, 0x1, -R29.reuse ;  /* 0x0000000114149824 */ /* 0x100fe200078e0a1d */
[----:B------:R-:W-:Y:S01]  /*8030*/  ISETP.GT.U32.AND P1, PT, R29, R24, PT ;  /* 0x000000181d00720c */ /* 0x000fe20003f24070 */
[--C-:B------:R-:W-:Y:S01]  /*8040*/  @!P6 IMAD.IADD R19, R19, 0x1, -R29.reuse ;  /* 0x000000011313e824 */ /* 0x100fe200078e0a1d */
[----:B------:R-:W-:Y:S01]  /*8050*/  ISETP.GT.U32.AND P6, PT, R29, R25, PT ;  /* 0x000000191d00720c */ /* 0x000fe20003fc4070 */
[--C-:B------:R-:W-:Y:S01]  /*8060*/  @!P4 IMAD.IADD R21, R21, 0x1, -R29.reuse ;  /* 0x000000011515c824 */ /* 0x100fe200078e0a1d */
[----:B------:R-:W-:Y:S02]  /*8070*/  ISETP.GT.U32.AND P4, PT, R29, R27, PT ;  /* 0x0000001b1d00720c */ /* 0x000fe40003f84070 */
[----:B------:R-:W-:Y:S01]  /*8080*/  LOP3.LUT R9, RZ, c[0x0][0x178], RZ, 0x33, !PT ;  /* 0x00005e00ff097a12 */ /* 0x000fe200078e33ff */
[----:B------:R-:W-:-:S04]  /*8090*/  @!P3 IMAD.IADD R26, R26, 0x1, -R29 ;  /* 0x000000011a1ab824 */ /* 0x000fc800078e0a1d */
[--C-:B------:R-:W-:Y:S01]  /*80a0*/  @!P0 IMAD.IADD R23, R23, 0x1, -R29.reuse ;  /* 0x0000000117178824 */ /* 0x100fe200078e0a1d */
[----:B------:R-:W-:Y:S01]  /*80b0*/  ISETP.NE.AND P0, PT, RZ, c[0x0][0x178], PT ;  /* 0x00005e00ff007a0c */ /* 0x000fe20003f05270 */
[--C-:B------:R-:W-:Y:S02]  /*80c0*/  @!P1 IMAD.IADD R24, R24, 0x1, -R29.reuse ;  /* 0x0000000118189824 */ /* 0x100fe400078e0a1d */
[--C-:B------:R-:W-:Y:S02]  /*80d0*/  @!P6 IMAD.IADD R25, R25, 0x1, -R29.reuse ;  /* 0x000000011919e824 */ /* 0x100fe400078e0a1d */
[----:B------:R-:W-:Y:S01]  /*80e0*/  @!P4 IMAD.IADD R27, R27, 0x1, -R29 ;  /* 0x000000011b1bc824 */ /* 0x000fe200078e0a1d */
[----:B---3--:R-:W-:Y:S02]  /*80f0*/  ISETP.GE.AND P1, PT, R6, RZ, PT ;  /* 0x000000ff0600720c */ /* 0x008fe40003f26270 */
[----:B------:R-:W3:Y:S01]  /*8100*/  LDL R6, [R1+0x15c0] ;  /* 0x0015c00001067983 */ /* 0x000ee20000100800 */
[----:B----4-:R-:W-:-:S03]  /*8110*/  ISETP.GE.AND P6, PT, R3, RZ, PT ;  /* 0x000000ff0300720c */ /* 0x010fc60003fc6270 */
[----:B------:R-:W4:Y:S01]  /*8120*/  LDL R3, [R1+0x15c4] ;  /* 0x0015c40001037983 */ /* 0x000f220000100800 */
[----:B--2---:R-:W-:Y:S01]  /*8130*/  ISETP.GE.AND P4, PT, R2, RZ, PT ;  /* 0x000000ff0200720c */ /* 0x004fe20003f86270 */
[----:B-----5:R-:W-:Y:S02]  /*8140*/  @!P2 IMAD.MOV R11, RZ, RZ, -R11 ;  /* 0x000000ffff0ba224 */ /* 0x020fe400078e0a0b */
[----:B------:R-:W-:-:S03]  /*8150*/  @!P5 IMAD.MOV R10, RZ, RZ, -R10 ;  /* 0x000000ffff0ad224 */ /* 0x000fc600078e0a0a */
[C---:B------:R-:W-:Y:S02]  /*8160*/  SEL R29, R9.reuse, R11, !P0 ;  /* 0x0000000b091d7207 */ /* 0x040fe40004000000 */
[----:B------:R-:W-:Y:S02]  /*8170*/  ISETP.GE.AND P2, PT, R4, RZ, PT ;  /* 0x000000ff0400720c */ /* 0x000fe40003f46270 */
[----:B------:R-:W-:Y:S01]  /*8180*/  SEL R9, R9, R10, !P0 ;  /* 0x0000000a09097207 */ /* 0x000fe20004000000 */
[----:B------:R-:W2:Y:S01]  /*8190*/  LDL R4, [R1+0x15bc] ;  /* 0x0015bc0001047983 */ /* 0x000ea20000100800 */
[----:B------:R-:W-:-:S03]  /*81a0*/  ISETP.GE.AND P0, PT, R5, RZ, PT ;  /* 0x000000ff0500720c */ /* 0x000fc60003f06270 */
[----:B------:R-:W5:Y:S04]  /*81b0*/  LDL.LU R11, [R1+0x1760] ;  /* 0x00176000010b7983 */ /* 0x000f680000300800 */
[----:B------:R-:W-:Y:S04]  /*81c0*/  STL [R1+0x1e0], R29 ;  /* 0x0001e01d01007387 */ /* 0x000fe80000100800 */
[----:B------:R-:W2:Y:S04]  /*81d0*/  LDL R5, [R1+0x15b8] ;  /* 0x0015b80001057983 */ /* 0x000ea80000100800 */
[----:B------:R0:W-:Y:S04]  /*81e0*/  STL [R1+0x1e4], R9 ;  /* 0x0001e40901007387 */ /* 0x0001e80000100800 */
[----:B------:R-:W2:Y:S04]  /*81f0*/  LDL R2, [R1+0x15b4] ;  /* 0x0015b40001027983 */ /* 0x000ea80000100800 */
[----:B0-----:R-:W2:Y:S01]  /*8200*/  LDL.LU R9, [R1+0x60] ;  /* 0x0000600001097983 */ /* 0x001ea20000300800 */
[----:B------:R-:W-:Y:S01]  /*8210*/  @!P1 IMAD.MOV R0, RZ, RZ, -R0 ;  /* 0x000000ffff009224 */ /* 0x000fe200078e0a00 */
[----:B------:R-:W-:-:S02]  /*8220*/  ISETP.GE.AND P1, PT, R28, RZ, PT ;  /* 0x000000ff1c00720c */ /* 0x000fc40003f26270 */
[----:B------:R-:W3:Y:S04]  /*8230*/  LDL R28, [R1+0x15b0] ;  /* 0x0015b000011c7983 */ /* 0x000ee80000100800 */
[----:B------:R0:W-:Y:S04]  /*8240*/  STL [R1+0x1d8], R0 ;  /* 0x0001d80001007387 */ /* 0x0001e80000100800 */
[----:B0-----:R-:W3:Y:S01]  /*8250*/  LDL.LU R0, [R1+0x5c] ;  /* 0x00005c0001007983 */ /* 0x001ee20000300800 */
[----:B------:R-:W-:-:S03]  /*8260*/  ISETP.GE.AND P5, PT, R7, RZ, PT ;  /* 0x000000ff0700720c */ /* 0x000fc60003fa6270 */
[----:B------:R-:W4:Y:S01]  /*8270*/  LDL R7, [R1+0x15ac] ;  /* 0x0015ac0001077983 */ /* 0x000f220000100800 */
[----:B--2---:R-:W-:-:S05]  /*8280*/  @!P6 IMAD.MOV R9, RZ, RZ, -R9 ;  /* 0x000000ffff09e224 */ /* 0x004fca00078e0a09 */
[----:B------:R0:W-:Y:S04]  /*8290*/  STL [R1+0x1d4], R9 ;  /* 0x0001d40901007387 */ /* 0x0001e80000100800 */
[----:B0-----:R-:W2:Y:S01]  /*82a0*/  LDL.LU R9, [R1+0x58] ;  /* 0x0000580001097983 */ /* 0x001ea20000300800 */
[----:B---3--:R-:W-:Y:S01]  /*82b0*/  @!P2 IMAD.MOV R0, RZ, RZ, -R0 ;  /* 0x000000ffff00a224 */ /* 0x008fe200078e0a00 */
[----:B------:R-:W-:Y:S02]  /*82c0*/  ISETP.GE.AND P2, PT, R8, RZ, PT ;  /* 0x000000ff0800720c */ /* 0x000fe40003f46270 */
[----:B------:R-:W3:Y:S04]  /*82d0*/  LDL R8, [R1+0x15a8] ;  /* 0x0015a80001087983 */ /* 0x000ee80000100800 */
[----:B------:R0:W-:Y:S04]  /*82e0*/  STL [R1+0x1d0], R0 ;  /* 0x0001d00001007387 */ /* 0x0001e80000100800 */
[----:B0-----:R-:W3:Y:S01]  /*82f0*/  LDL.LU R0, [R1+0x54] ;  /* 0x0000540001007983 */ /* 0x001ee20000300800 */
[----:B--2---:R-:W-:Y:S01]  /*8300*/  @!P0 IMAD.MOV R9, RZ, RZ, -R9 ;  /* 0x000000ffff098224 */ /* 0x004fe200078e0a09 */
[----:B------:R-:W-:-:S02]  /*8310*/  ISETP.GE.AND P0, PT, R6, RZ, PT ;  /* 0x000000ff0600720c */ /* 0x000fc40003f06270 */
[----:B------:R-:W2:Y:S04]  /*8320*/  LDL R6, [R1+0x15a4] ;  /* 0x0015a40001067983 */ /* 0x000ea80000100800 */
[----:B------:R0:W-:Y:S04]  /*8330*/  STL [R1+0x1cc], R9 ;  /* 0x0001cc0901007387 */ /* 0x0001e80000100800 */
[----:B0-----:R-:W2:Y:S01]  /*8340*/  LDL.LU R9, [R1+0x50] ;  /* 0x0000500001097983 */ /* 0x001ea20000300800 */
[----:B---3--:R-:W-:Y:S01]  /*8350*/  @!P4 IMAD.MOV R0, RZ, RZ, -R0 ;  /* 0x000000ffff00c224 */ /* 0x008fe200078e0a00 */
[----:B----4-:R-:W-:-:S02]  /*8360*/  ISETP.GE.AND P4, PT, R3, RZ, PT ;  /* 0x000000ff0300720c */ /* 0x010fc40003f86270 */
[----:B------:R-:W3:Y:S04]  /*8370*/  LDL R3, [R1+0x15a0] ;  /* 0x0015a00001037983 */ /* 0x000ee80000100800 */
[----:B------:R0:W-:Y:S04]  /*8380*/  STL [R1+0x1c8], R0 ;  /* 0x0001c80001007387 */ /* 0x0001e80000100800 */
[----:B0-----:R-:W4:Y:S01]  /*8390*/  LDL.LU R0, [R1+0x4c] ;  /* 0x00004c0001007983 */ /* 0x001f220000300800 */
[----:B--2---:R-:W-:Y:S01]  /*83a0*/  @!P1 IMAD.MOV R9, RZ, RZ, -R9 ;  /* 0x000000ffff099224 */ /* 0x004fe200078e0a09 */
[----:B------:R-:W-:-:S02]  /*83b0*/  ISETP.GE.AND P1, PT, R4, RZ, PT ;  /* 0x000000ff0400720c */ /* 0x000fc40003f26270 */
[----:B------:R-:W2:Y:S04]  /*83c0*/  LDL R4, [R1+0x159c] ;  /* 0x00159c0001047983 */ /* 0x000ea80000100800 */
[----:B------:R0:W-:Y:S04]  /*83d0*/  STL [R1+0x1c4], R9 ;  /* 0x0001c40901007387 */ /* 0x0001e80000100800 */
[----:B0-----:R-:W2:Y:S01]  /*83e0*/  LDL.LU R9, [R1+0x48] ;  /* 0x0000480001097983 */ /* 0x001ea20000300800 */
[----:B----4-:R-:W-:Y:S01]  /*83f0*/  @!P5 IMAD.MOV R0, RZ, RZ, -R0 ;  /* 0x000000ffff00d224 */ /* 0x010fe200078e0a00 */
[----:B------:R-:W-:-:S02]  /*8400*/  ISETP.GE.AND P5, PT, R5, RZ, PT ;  /* 0x000000ff0500720c */ /* 0x000fc40003fa6270 */
[----:B------:R-:W4:Y:S04]  /*8410*/  LDL R5, [R1+0x1598] ;  /* 0x0015980001057983 */ /* 0x000f280000100800 */
        /* <DEDUP_REMOVED lines=8> */
[----:B------:R-:W-:-:S02]  /*84a0*/  ISETP.GE.AND P0, PT, R28, RZ, PT ;  /* 0x000000ff1c00720c */ /* 0x000fc40003f06270 */
        /* <DEDUP_REMOVED lines=353> */
[----:B--2---:R-:W-:-:S05]  /*9ac0*/  @!P4 IMAD.MOV R9, RZ, RZ, -R9 ;  /* 0x000000ffff09c224 */ /* 0x004fca00078e0a09 */
[----:B------:R0:W-:Y:S04]  /*9ad0*/  STL [R1+0x54], R9 ;  /* 0x0000540901007387 */ /* 0x0001e80000100800 */
[----:B0-----:R-:W2:Y:S01]  /*9ae0*/  LDL.LU R9, [R1+0x138] ;  /* 0x0001380001097983 */ /* 0x001ea20000300800 */
[----:B------:R-:W-:-:S03]  /*9af0*/  ISETP.GE.AND P4, PT, R2, RZ, PT ;  /* 0x000000ff0200720c */ /* 0x000fc60003f86270 */
[----:B------:R-:W4:Y:S01]  /*9b00*/  LDL R2, [R1+0x1470] ;  /* 0x0014700001027983 */ /* 0x000f220000100800 */
[----:B---3--:R-:W-:-:S05]  /*9b10*/  @!P1 IMAD.MOV R0, RZ, RZ, -R0 ;  /* 0x000000ffff009224 */ /* 0x008fca00078e0a00 */
[----:B------:R0:W-:Y:S04]  /*9b20*/  STL [R1+0x50], R0 ;  /* 0x0000500001007387 */ /* 0x0001e80000100800 */
[----:B0-----:R-:W3:Y:S01]  /*9b30*/  LDL.LU R0, [R1+0x2c] ;  /* 0x00002c0001007983 */ /* 0x001ee20000300800 */
[----:B------:R-:W-:-:S03]  /*9b40*/  ISETP.GE.AND P1, PT, R28, RZ, PT ;  /* 0x000000ff1c00720c */ /* 0x000fc60003f26270 */
[----:B------:R-:W4:Y:S01]  /*9b50*/  LDL R28, [R1+0x1474] ;  /* 0x00147400011c7983 */ /* 0x000f220000100800 */
[----:B--2---:R-:W-:Y:S01]  /*9b60*/  @!P5 IMAD.MOV R9, RZ, RZ, -R9 ;  /* 0x000000ffff09d224 */ /* 0x004fe200078e0a09 */
[----:B------:R-:W-:Y:S02]  /*9b70*/  ISETP.GE.AND P5, PT, R7, RZ, PT ;  /* 0x000000ff0700720c */ /* 0x000fe40003fa6270 */
[----:B------:R-:W2:Y:S04]  /*9b80*/  LDL.LU R7, [R1+0x28] ;  /* 0x0000280001077983 */ /* 0x000ea80000300800 */
[----:B------:R-:W-:Y:S04]  /*9b90*/  STL [R1+0x4c], R9 ;  /* 0x00004c0901007387 */ /* 0x000fe80000100800 */
[----:B------:R-:W4:Y:S01]  /*9ba0*/  LDL R10, [R1+0x1468] ;  /* 0x00146800010a7983 */ /* 0x000f220000100800 */
[----:B---3--:R-:W-:-:S05]  /*9bb0*/  @!P2 IMAD.MOV R0, RZ, RZ, -R0 ;  /* 0x000000ffff00a224 */ /* 0x008fca00078e0a00 */
[----:B------:R0:W-:Y:S01]  /*9bc0*/  STL [R1+0x48], R0 ;  /* 0x0000480001007387 */ /* 0x0001e20000100800 */
[----:B------:R-:W-:-:S03]  /*9bd0*/  ISETP.GE.AND P2, PT, R8, RZ, PT ;  /* 0x000000ff0800720c */ /* 0x000fc60003f46270 */
[----:B0-----:R-:W3:Y:S04]  /*9be0*/  LDL.LU R0, [R1+0x11c] ;  /* 0x00011c0001007983 */ /* 0x001ee80000300800 */
[----:B------:R-:W4:Y:S01]  /*9bf0*/  LDL R8, [R1+0x146c] ;  /* 0x00146c0001087983 */ /* 0x000f220000100800 */
[----:B--2---:R-:W-:Y:S01]  /*9c00*/  @!P0 IMAD.MOV R7, RZ, RZ, -R7 ;  /* 0x000000ffff078224 */ /* 0x004fe200078e0a07 */
[----:B------:R-:W-:Y:S02]  /*9c10*/  ISETP.GE.AND P0, PT, R6, RZ, PT ;  /* 0x000000ff0600720c */ /* 0x000fe40003f06270 */
[----:B------:R-:W2:Y:S04]  /*9c20*/  LDL.LU R6, [R1+0x108] ;  /* 0x0001080001067983 */ /* 0x000ea80000300800 */
[----:B------:R-:W-:Y:S04]  /*9c30*/  STL [R1+0x44], R7 ;  /* 0x0000440701007387 */ /* 0x000fe80000100800 */
[----:B------:R-:W5:Y:S01]  /*9c40*/  LDL R9, [R1+0x1460] ;  /* 0x0014600001097983 */ /* 0x000f620000100800 */
[----:B---3--:R-:W-:-:S05]  /*9c50*/  @!P4 IMAD.MOV R0, RZ, RZ, -R0 ;  /* 0x000000ffff00c224 */ /* 0x008fca00078e0a00 */
[----:B------:R0:W-:Y:S01]  /*9c60*/  STL [R1+0x40], R0 ;  /* 0x0000400001007387 */ /* 0x0001e20000100800 */
[----:B----4-:R-:W-:-:S03]  /*9c70*/  ISETP.GE.AND P4, PT, R3, RZ, PT ;  /* 0x000000ff0300720c */ /* 0x010fc60003f86270 */
[----:B0-----:R-:W3:Y:S04]  /*9c80*/  LDL.LU R0, [R1+0xf8] ;  /* 0x0000f80001007983 */ /* 0x001ee80000300800 */
[----:B------:R-:W4:Y:S01]  /*9c90*/  LDL R3, [R1+0x1464] ;  /* 0x0014640001037983 */ /* 0x000f220000100800 */
[----:B--2---:R-:W-:Y:S01]  /*9ca0*/  @!P1 IMAD.MOV R6, RZ, RZ, -R6 ;  /* 0x000000ffff069224 */ /* 0x004fe200078e0a06 */
[----:B------:R-:W-:Y:S02]  /*9cb0*/  ISETP.GE.AND P1, PT, R4, RZ, PT ;  /* 0x000000ff0400720c */ /* 0x000fe40003f26270 */
[----:B------:R-:W2:Y:S04]  /*9cc0*/  LDL.LU R4, [R1+0x24] ;  /* 0x0000240001047983 */ /* 0x000ea80000300800 */
[----:B------:R0:W-:Y:S04]  /*9cd0*/  STL [R1+0x3c], R6 ;  /* 0x00003c0601007387 */ /* 0x0001e80000100800 */
[----:B------:R-:W4:Y:S04]  /*9ce0*/  LDL R7, [R1+0x1458] ;  /* 0x0014580001077983 */ /* 0x000f280000100800 */
[----:B0-----:R-:W4:Y:S01]  /*9cf0*/  LDL R6, [R1+0x145c] ;  /* 0x00145c0001067983 */ /* 0x001f220000100800 */
[----:B---3--:R-:W-:Y:S01]  /*9d00*/  @!P5 IMAD.MOV R0, RZ, RZ, -R0 ;  /* 0x000000ffff00d224 */ /* 0x008fe200078e0a00 */
[----:B------:R-:W-:-:S04]  /*9d10*/  ISETP.GE.AND P5, PT, R5, RZ, PT ;  /* 0x000000ff0500720c */ /* 0x000fc80003fa6270 */
[----:B------:R0:W-:Y:S04]  /*9d20*/  STL [R1+0x38], R0 ;  /* 0x0000380001007387 */ /* 0x0001e80000100800 */
[----:B0-----:R-:W3:Y:S04]  /*9d30*/  LDL.LU R0, [R1+0xdc] ;  /* 0x0000dc0001007983 */ /* 0x001ee80000300800 */
[----:B------:R-:W4:Y:S01]  /*9d40*/  LDL R5, [R1+0x1450] ;  /* 0x0014500001057983 */ /* 0x000f220000100800 */
[----:B--2---:R-:W-:Y:S01]  /*9d50*/  @!P2 IMAD.MOV R4, RZ, RZ, -R4 ;  /* 0x000000ffff04a224 */ /* 0x004fe200078e0a04 */
[----:B------:R-:W-:-:S02]  /*9d60*/  ISETP.GE.AND P2, PT, R2, RZ, PT ;  /* 0x000000ff0200720c */ /* 0x000fc40003f46270 */
[----:B------:R-:W2:Y:S04]  /*9d70*/  LDL.LU R2, [R1+0xe0] ;  /* 0x0000e00001027983 */ /* 0x000ea80000300800 */
[----:B------:R0:W-:Y:S04]  /*9d80*/  STL [R1+0x34], R4 ;  /* 0x0000340401007387 */ /* 0x0001e80000100800 */
[----:B0-----:R-:W4:Y:S01]  /*9d90*/  LDL R4, [R1+0x1454] ;  /* 0x0014540001047983 */ /* 0x001f220000100800 */
[----:B---3--:R-:W-:Y:S01]  /*9da0*/  @!P0 IMAD.MOV R0, RZ, RZ, -R0 ;  /* 0x000000ffff008224 */ /* 0x008fe200078e0a00 */
[----:B------:R-:W-:-:S02]  /*9db0*/  ISETP.GE.AND P0, PT, R28, RZ, PT ;  /* 0x000000ff1c00720c */ /* 0x000fc40003f06270 */
[----:B------:R-:W3:Y:S04]  /*9dc0*/  LDL R28, [R1+0x1448] ;  /* 0x00144800011c7983 */ /* 0x000ee80000100800 */
[----:B------:R0:W-:Y:S04]  /*9dd0*/  STL [R1+0x30], R0 ;  /* 0x0000300001007387 */ /* 0x0001e80000100800 */
[----:B0-----:R-:W3:Y:S01]  /*9de0*/  LDL.LU R0, [R1+0xd0] ;  /* 0x0000d00001007983 */ /* 0x001ee20000300800 */
[----:B--2---:R-:W-:Y:S01]  /*9df0*/  @!P4 IMAD.MOV R2, RZ, RZ, -R2 ;  /* 0x000000ffff02c224 */ /* 0x004fe200078e0a02 */
[----:B------:R-:W-:-:S04]  /*9e00*/  ISETP.GE.AND P4, PT, R10, RZ, PT ;  /* 0x000000ff0a00720c */ /* 0x000fc80003f86270 */
[----:B------:R0:W-:Y:S04]  /*9e10*/  STL [R1+0x2c], R2 ;  /* 0x00002c0201007387 */ /* 0x0001e80000100800 */
[----:B0-----:R-:W2:Y:S04]  /*9e20*/  LDL R2, [R1+0x144c] ;  /* 0x00144c0001027983 */ /* 0x001ea80000100800 */
[----:B------:R-:W2:Y:S04]  /*9e30*/  LDL.LU R10, [R1+0xc4] ;  /* 0x0000c400010a7983 */ /* 0x000ea80000300800 */
[----:B------:R-:W4:Y:S01]  /*9e40*/  LDL R29, [R1+0x1440] ;  /* 0x00144000011d7983 */ /* 0x000f220000100800 */
[----:B---3--:R-:W-:Y:S01]  /*9e50*/  @!P1 IMAD.MOV R0, RZ, RZ, -R0 ;  /* 0x000000ffff009224 */ /* 0x008fe200078e0a00 */
[----:B------:R-:W-:-:S02]  /*9e60*/  ISETP.GE.AND P1, PT, R8, RZ, PT ;  /* 0x000000ff0800720c */ /* 0x000fc40003f26270 */
[----:B------:R-:W3:Y:S04]  /*9e70*/  LDL.LU R8, [R1+0x20] ;  /* 0x0000200001087983 */ /* 0x000ee80000300800 */
[----:B------:R0:W-:Y:S04]  /*9e80*/  STL [R1+0x28], R0 ;  /* 0x0000280001007387 */ /* 0x0001e80000100800 */
[----:B0-----:R-:W4:Y:S01]  /*9e90*/  LDL R0, [R1+0x1444] ;  /* 0x0014440001007983 */ /* 0x001f220000100800 */
[----:B--2---:R-:W-:Y:S01]  /*9ea0*/  @!P5 IMAD.MOV R10, RZ, RZ, -R10 ;  /* 0x000000ffff0ad224 */ /* 0x004fe200078e0a0a */
[----:B-----5:R-:W-:-:S04]  /*9eb0*/  ISETP.GE.AND P5, PT, R9, RZ, PT ;  /* 0x000000ff0900720c */ /* 0x020fc80003fa6270 */
[----:B------:R0:W-:Y:S04]  /*9ec0*/  STL [R1+0x24], R10 ;  /* 0x0000240a01007387 */ /* 0x0001e80000100800 */
[----:B0-----:R-:W2:Y:S04]  /*9ed0*/  LDL.LU R10, [R1+0x175c] ;  /* 0x00175c00010a7983 */ /* 0x001ea80000300800 */
[----:B------:R-:W5:Y:S01]  /*9ee0*/  LDL.LU R9, [R1+0x1c] ;  /* 0x00001c0001097983 */ /* 0x000f620000300800 */
[----:B---3--:R-:W-:Y:S01]  /*9ef0*/  @!P2 IMAD.MOV R8, RZ, RZ, -R8 ;  /* 0x000000ffff08a224 */ /* 0x008fe200078e0a08 */
[----:B----4-:R-:W-:-:S02]  /*9f00*/  ISETP.GE.AND P2, PT, R3, RZ, PT ;  /* 0x000000ff0300720c */ /* 0x010fc40003f46270 */
[----:B------:R-:W3:Y:S04]  /*9f10*/  LDL R3, [R1+0x1438] ;  /* 0x0014380001037983 */ /* 0x000ee80000100800 */
[----:B------:R0:W-:Y:S04]  /*9f20*/  STL [R1+0x20], R8 ;  /* 0x0000200801007387 */ /* 0x0001e80000100800 */
[----:B0-----:R-:W4:Y:S01]  /*9f30*/  LDL.LU R8, [R1+0x18] ;  /* 0x0000180001087983 */ /* 0x001f220000300800 */
[----:B-----5:R-:W-:Y:S01]  /*9f40*/  @!P0 IMAD.MOV R9, RZ, RZ, -R9 ;  /* 0x000000ffff098224 */ /* 0x020fe200078e0a09 */
[----:B------:R-:W-:-:S04]  /*9f50*/  ISETP.GE.AND P0, PT, R7, RZ, PT ;  /* 0x000000ff0700720c */ /* 0x000fc80003f06270 */
[----:B------:R0:W-:Y:S04]  /*9f60*/  STL [R1+0x1c], R9 ;  /* 0x00001c0901007387 */ /* 0x0001e80000100800 */
[----:B0-----:R-:W5:Y:S04]  /*9f70*/  LDL.LU R9, [R1+0x1758] ;  /* 0x0017580001097983 */ /* 0x001f680000300800 */
[----:B------:R-:W2:Y:S01]  /*9f80*/  LDL.LU R7, [R1+0x14] ;  /* 0x0000140001077983 */ /* 0x000ea20000300800 */
[----:B----4-:R-:W-:Y:S01]  /*9f90*/  @!P4 IMAD.MOV R8, RZ, RZ, -R8 ;  /* 0x000000ffff08c224 */ /* 0x010fe200078e0a08 */
[----:B------:R-:W-:-:S04]  /*9fa0*/  ISETP.GE.AND P4, PT, R6, RZ, PT ;  /* 0x000000ff0600720c */ /* 0x000fc80003f86270 */
[----:B------:R0:W-:Y:S04]  /*9fb0*/  STL [R1+0x18], R8 ;  /* 0x0000180801007387 */ /* 0x0001e80000100800 */
[----:B0-----:R-:W4:Y:S04]  /*9fc0*/  LDL.LU R8, [R1+0x1754] ;  /* 0x0017540001087983 */ /* 0x001f280000300800 */
[----:B------:R-:W3:Y:S01]  /*9fd0*/  LDL.LU R6, [R1+0x10] ;  /* 0x0000100001067983 */ /* 0x000ee20000300800 */
[----:B--2---:R-:W-:Y:S01]  /*9fe0*/  @!P1 IMAD.MOV R7, RZ, RZ, -R7 ;  /* 0x000000ffff079224 */ /* 0x004fe200078e0a07 */
[----:B------:R-:W-:-:S04]  /*9ff0*/  ISETP.GE.AND P1, PT, R5, RZ, PT ;  /* 0x000000ff0500720c */ /* 0x000fc80003f26270 */
[----:B------:R0:W-:Y:S04]  /*a000*/  STL [R1+0x14], R7 ;  /* 0x0000140701007387 */ /* 0x0001e80000100800 */
[----:B0-----:R-:W2:Y:S04]  /*a010*/  LDL.LU R7, [R1+0x1750] ;  /* 0x0017500001077983 */ /* 0x001ea80000300800 */
[----:B------:R-:W2:Y:S01]  /*a020*/  LDL.LU R5, [R1+0xc] ;  /* 0x00000c0001057983 */ /* 0x000ea20000300800 */
[----:B---3--:R-:W-:Y:S01]  /*a030*/  @!P5 IMAD.MOV R6, RZ, RZ, -R6 ;  /* 0x000000ffff06d224 */ /* 0x008fe200078e0a06 */
[----:B------:R-:W-:-:S04]  /*a040*/  ISETP.GE.AND P5, PT, R4, RZ, PT ;  /* 0x000000ff0400720c */ /* 0x000fc80003fa6270 */
[----:B------:R0:W-:Y:S04]  /*a050*/  STL [R1+0x10], R6 ;  /* 0x0000100601007387 */ /* 0x0001e80000100800 */
[----:B0-----:R-:W3:Y:S04]  /*a060*/  LDL.LU R6, [R1+0x174c] ;  /* 0x00174c0001067983 */ /* 0x001ee80000300800 */
        /* <DEDUP_REMOVED lines=10> */
[----:B------:R-:W3:Y:S01]  /*a110*/  LDL.LU R2, [R1] ;  /* 0x0000000001027983 */ /* 0x000ee20000300800 */
[----:B--2---:R-:W-:-:S05]  /*a120*/  @!P4 IMAD.MOV R28, RZ, RZ, -R28 ;  /* 0x000000ffff1cc224 */ /* 0x004fca00078e0a1c */
[----:B------:R0:W-:Y:S04]  /*a130*/  STL [R1+0x4], R28 ;  /* 0x0000041c01007387 */ /* 0x0001e80000100800 */
[----:B0-----:R-:W2:Y:S01]  /*a140*/  LDL.LU R28, [R1+0x1740] ;  /* 0x00174000011c7983 */ /* 0x001ea20000300800 */
[----:B------:R-:W-:Y:S01]  /*a150*/  ISETP.GE.AND P4, PT, R29, RZ, PT ;  /* 0x000000ff1d00720c */ /* 0x000fe20003f86270 */
[----:B---3--:R-:W-:Y:S01]  /*a160*/  @!P1 IMAD.MOV R2, RZ, RZ, -R2 ;  /* 0x000000ffff029224 */ /* 0x008fe200078e0a02 */
[----:B------:R-:W-:Y:S01]  /*a170*/  ISETP.GE.AND P1, PT, R0, RZ, PT ;  /* 0x000000ff0000720c */ /* 0x000fe20003f26270 */
[----:B--2---:R-:W-:Y:S02]  /*a180*/  IMAD.MOV.U32 R29, RZ, RZ, R28 ;  /* 0x000000ffff1d7224 */ /* 0x004fe400078e001c */
[----:B------:R-:W2:Y:S02]  /*a190*/  LDL R28, [R1+0x143c] ;  /* 0x00143c00011c7983 */ /* 0x000ea40000100800 */
[----:B------:R-:W-:-:S02]  /*a1a0*/  @!P5 IMAD.MOV R29, RZ, RZ, -R29 ;  /* 0x000000ffff1dd224 */ /* 0x000fc400078e0a1d */
[----:B------:R0:W-:Y:S01]  /*a1b0*/  STL [R1], R2 ;  /* 0x0000000201007387 */ /* 0x0001e20000100800 */
[----:B------:R-:W-:-:S03]  /*a1c0*/  ISETP.GE.AND P5, PT, R3, RZ, PT ;  /* 0x000000ff0300720c */ /* 0x000fc60003fa6270 */
[----:B0-----:R-:W3:Y:S04]  /*a1d0*/  LDL.LU R2, [R1+0x173c] ;  /* 0x00173c0001027983 */ /* 0x001ee80000300800 */
[----:B------:R-:W4:Y:S04]  /*a1e0*/  LDL R0, [R1+0x1420] ;  /* 0x0014200001007983 */ /* 0x000f280000100800 */
[----:B------:R0:W-:Y:S04]  /*a1f0*/  STL [R1+0x16a8], R29 ;  /* 0x0016a81d01007387 */ /* 0x0001e80000100800 */
[----:B0-----:R-:W4:Y:S04]  /*a200*/  LDL R29, [R1+0x1428] ;  /* 0x00142800011d7983 */ /* 0x001f280000100800 */
[----:B------:R-:W4:Y:S01]  /*a210*/  LDL.LU R3, [R1+0x1738] ;  /* 0x0017380001037983 */ /* 0x000f220000300800 */
[----:B---3--:R-:W-:Y:S01]  /*a220*/  @!P2 IMAD.MOV R2, RZ, RZ, -R2 ;  /* 0x000000ffff02a224 */ /* 0x008fe200078e0a02 */
[----:B--2---:R-:W-:-:S04]  /*a230*/  ISETP.GE.AND P2, PT, R28, RZ, PT ;  /* 0x000000ff1c00720c */ /* 0x004fc80003f46270 */
[----:B------:R0:W-:Y:S04]  /*a240*/  STL [R1+0x16ac], R2 ;  /* 0x0016ac0201007387 */ /* 0x0001e80000100800 */
[----:B------:R-:W2:Y:S04]  /*a250*/  LDL R28, [R1+0x1418] ;  /* 0x00141800011c7983 */ /* 0x000ea80000100800 */
[----:B0-----:R-:W3:Y:S01]  /*a260*/  LDL R2, [R1+0x1434] ;  /* 0x0014340001027983 */ /* 0x001ee20000100800 */
[----:B----4-:R-:W-:-:S05]  /*a270*/  @!P0 IMAD.MOV R3, RZ, RZ, -R3 ;  /* 0x000000ffff038224 */ /* 0x010fca00078e0a03 */
[----:B------:R0:W-:Y:S04]  /*a280*/  STL [R1+0x16b0], R3 ;  /* 0x0016b00301007387 */ /* 0x0001e80000100800 */
[----:B0-----:R-:W4:Y:S01]  /*a290*/  LDL R3, [R1+0x1430] ;  /* 0x0014300001037983 */ /* 0x001f220000100800 */
[----:B------:R-:W-:Y:S02]  /*a2a0*/  @!P4 IMAD.MOV R4, RZ, RZ, -R4 ;  /* 0x000000ffff04c224 */ /* 0x000fe400078e0a04 */
[----:B------:R-:W-:Y:S01]  /*a2b0*/  @!P1 IMAD.MOV R5, RZ, RZ, -R5 ;  /* 0x000000ffff059224 */ /* 0x000fe200078e0a05 */
[----:B---3--:R-:W-:Y:S02]  /*a2c0*/  ISETP.GE.AND P4, PT, R2, RZ, PT ;  /* 0x000000ff0200720c */ /* 0x008fe40003f86270 */
[----:B----4-:R-:W-:-:S02]  /*a2d0*/  ISETP.GE.AND P0, PT, R3, RZ, PT ;  /* 0x000000ff0300720c */ /* 0x010fc40003f06270 */
[----:B------:R-:W3:Y:S04]  /*a2e0*/  LDL R3, [R1+0x141c] ;  /* 0x00141c0001037983 */ /* 0x000ee80000100800 */
[----:B------:R0:W-:Y:S04]  /*a2f0*/  STL [R1+0x16b4], R4 ;  /* 0x0016b40401007387 */ /* 0x0001e80000100800 */
[----:B------:R-:W4:Y:S04]  /*a300*/  LDL R2, [R1+0x1410] ;  /* 0x0014100001027983 */ /* 0x000f280000100800 */
[----:B0-----:R-:W4:Y:S04]  /*a310*/  LDL R4, [R1+0x1424] ;  /* 0x0014240001047983 */ /* 0x001f280000100800 */
[----:B------:R0:W-:Y:S04]  /*a320*/  STL [R1+0x16b8], R5 ;  /* 0x0016b80501007387 */ /* 0x0001e80000100800 */
[----:B0-----:R-:W4:Y:S01]  /*a330*/  LDL R5, [R1+0x142c] ;  /* 0x00142c0001057983 */ /* 0x001f220000100800 */
[----:B------:R-:W-:-:S02]  /*a340*/  @!P5 IMAD.MOV R6, RZ, RZ, -R6 ;  /* 0x000000ffff06d224 */ /* 0x000fc400078e0a06 */
[----:B------:R-:W-:Y:S01]  /*a350*/  @!P2 IMAD.MOV R7, RZ, RZ, -R7 ;  /* 0x000000ffff07a224 */ /* 0x000fe200078e0a07 */
[----:B------:R-:W-:Y:S02]  /*a360*/  ISETP.GE.AND P1, PT, R29, RZ, PT ;  /* 0x000000ff1d00720c */ /* 0x000fe40003f26270 */
[----:B------:R-:W4:Y:S01]  /*a370*/  LDL R29, [R1+0x1414] ;  /* 0x00141400011d7983 */ /* 0x000f220000100800 */
[----:B------:R-:W-:-:S03]  /*a380*/  ISETP.GE.AND P2, PT, R0, RZ, PT ;  /* 0x000000ff0000720c */ /* 0x000fc60003f46270 */
[----:B------:R0:W-:Y:S04]  /*a390*/  STL [R1+0x16bc], R6 ;  /* 0x0016bc0601007387 */ /* 0x0001e80000100800 */
[----:B------:R-:W-:Y:S04]  /*a3a0*/  STL [R1+0x16c0], R7 ;  /* 0x0016c00701007387 */ /* 0x000fe80000100800 */
[----:B------:R-:W4:Y:S01]  /*a3b0*/  LDL R0, [R1+0x1408] ;  /* 0x0014080001007983 */ /* 0x000f220000100800 */
[----:B------:R-:W-:Y:S02]  /*a3c0*/  @!P0 IMAD.MOV R8, RZ, RZ, -R8 ;  /* 0x000000ffff088224 */ /* 0x000fe400078e0a08 */
[----:B-----5:R-:W-:Y:S01]  /*a3d0*/  @!P4 IMAD.MOV R9, RZ, RZ, -R9 ;  /* 0x000000ffff09c224 */ /* 0x020fe200078e0a09 */
[----:B--2---:R-:W-:-:S02]  /*a3e0*/  ISETP.GE.AND P4, PT, R28, RZ, PT ;  /* 0x000000ff1c00720c */ /* 0x004fc40003f86270 */
[----:B------:R1:W-:Y:S04]  /*a3f0*/  STL [R1+0x16c4], R8 ;  /* 0x0016c40801007387 */ /* 0x0003e80000100800 */
[----:B0-----:R-:W2:Y:S01]  /*a400*/  LDL R6, [R1+0x140c] ;  /* 0x00140c0001067983 */ /* 0x001ea20000100800 */
[----:B------:R-:W-:Y:S01]  /*a410*/  @!P1 IMAD.MOV R10, RZ, RZ, -R10 ;  /* 0x000000ffff0a9224 */ /* 0x000fe200078e0a0a */
[----:B---3--:R-:W-:Y:S02]  /*a420*/  ISETP.GE.AND P1, PT, R3, RZ, PT ;  /* 0x000000ff0300720c */ /* 0x008fe40003f26270 */
[----:B----4-:R-:W-:Y:S02]  /*a430*/  ISETP.GE.AND P5, PT, R5, RZ, PT ;  /* 0x000000ff0500720c */ /* 0x010fe40003fa6270 */
[----:B------:R-:W3:Y:S04]  /*a440*/  LDL R5, [R1+0x1400] ;  /* 0x0014000001057983 */ /* 0x000ee80000100800 */
[----:B------:R-:W-:Y:S04]  /*a450*/  STL [R1+0x16c8], R9 ;  /* 0x0016c80901007387 */ /* 0x000fe80000100800 */
[----:B------:R-:W4:Y:S03]  /*a460*/  LDL R28, [R1+0x1404] ;  /* 0x00140400011c7983 */ /* 0x000f260000100800 */
[----:B------:R-:W-:Y:S01]  /*a470*/  @!P5 IMAD.MOV R11, RZ, RZ, -R11 ;  /* 0x000000ffff0bd224 */ /* 0x000fe200078e0a0b */
[----:B------:R-:W-:Y:S01]  /*a480*/  ISETP.GE.AND P0, PT, R4, RZ, PT ;  /* 0x000000ff0400720c */ /* 0x000fe20003f06270 */
[----:B------:R-:W-:Y:S04]  /*a490*/  STL [R1+0x16cc], R10 ;  /* 0x0016cc0a01007387 */ /* 0x000fe80000100800 */
[----:B------:R-:W5:Y:S04]  /*a4a0*/  LDL R4, [R1+0x13e8] ;  /* 0x0013e80001047983 */ /* 0x000f680000100800 */
[----:B------:R-:W-:Y:S04]  /*a4b0*/  STL [R1+0x16d0], R11 ;  /* 0x0016d00b01007387 */ /* 0x000fe80000100800 */
[----:B------:R-:W5:Y:S01]  /*a4c0*/  LDL R3, [R1+0x13ec] ;  /* 0x0013ec0001037983 */ /* 0x000f620000100800 */
[----:B------:R-:W-:-:S02]  /*a4d0*/  @!P2 IMAD.MOV R12, RZ, RZ, -R12 ;  /* 0x000000ffff0ca224 */ /* 0x000fc400078e0a0c */
[----:B------:R-:W-:Y:S01]  /*a4e0*/  @!P0 IMAD.MOV R13, RZ, RZ, -R13 ;  /* 0x000000ffff0d8224 */ /* 0x000fe200078e0a0d */
[----:B------:R-:W-:Y:S02]  /*a4f0*/  ISETP.GE.AND P5, PT, R2, RZ, PT ;  /* 0x000000ff0200720c */ /* 0x000fe40003fa6270 */
[----:B------:R-:W-:Y:S01]  /*a500*/  STL [R1+0x16d4], R12 ;  /* 0x0016d40c01007387 */ /* 0x000fe20000100800 */
[----:B------:R-:W-:Y:S02]  /*a510*/  ISETP.GE.AND P2, PT, R29, RZ, PT ;  /* 0x000000ff1d00720c */ /* 0x000fe40003f46270 */
[----:B------:R-:W-:Y:S01]  /*a520*/  ISETP.GE.AND P0, PT, R0, RZ, PT ;  /* 0x000000ff0000720c */ /* 0x000fe20003f06270 */
[----:B------:R-:W5:Y:S04]  /*a530*/  LDL R2, [R1+0x13f0] ;  /* 0x0013f00001027983 */ /* 0x000f680000100800 */
[----:B------:R-:W5:Y:S04]  /*a540*/  LDL R29, [R1+0x13f4] ;  /* 0x0013f400011d7983 */ /* 0x000f680000100800 */
[----:B------:R-:W-:Y:S04]  /*a550*/  STL [R1+0x16d8], R13 ;  /* 0x0016d80d01007387 */ /* 0x000fe80000100800 */
[----:B------:R-:W5:Y:S01]  /*a560*/  LDL R0, [R1+0x13f8] ;  /* 0x0013f80001007983 */ /* 0x000f620000100800 */
[----:B------:R-:W-:Y:S01]  /*a570*/  @!P4 IMAD.MOV R14, RZ, RZ, -R14 ;  /* 0x000000ffff0ec224 */ /* 0x000fe200078e0a0e */
[----:B--2---:R-:W-:Y:S01]  /*a580*/  ISETP.GE.AND P4, PT, R6, RZ, PT ;  /* 0x000000ff0600720c */ /* 0x004fe20003f86270 */
[----:B------:R-:W-:-:S02]  /*a590*/  @!P1 IMAD.MOV R15, RZ, RZ, -R15 ;  /* 0x000000ffff0f9224 */ /* 0x000fc400078e0a0f */
[----:B------:R-:W-:Y:S01]  /*a5a0*/  @!P5 IMAD.MOV R16, RZ, RZ, -R16 ;  /* 0x000000ffff10d224 */ /* 0x000fe200078e0a10 */
[----:B------:R-:W-:Y:S04]  /*a5b0*/  STL [R1+0x16dc], R14 ;  /* 0x0016dc0e01007387 */ /* 0x000fe80000100800 */
[----:B------:R-:W-:Y:S04]  /*a5c0*/  STL [R1+0x16e0], R15 ;  /* 0x0016e00f01007387 */ /* 0x000fe80000100800 */
[----:B------:R-:W-:Y:S01]  /*a5d0*/  STL [R1+0x16e4], R16 ;  /* 0x0016e41001007387 */ /* 0x000fe20000100800 */
[----:B------:R-:W-:-:S02]  /*a5e0*/  @!P2 IMAD.MOV R17, RZ, RZ, -R17 ;  /* 0x000000ffff11a224 */ /* 0x000fc400078e0a11 */
[----:B------:R-:W-:Y:S02]  /*a5f0*/  @!P0 IMAD.MOV R18, RZ, RZ, -R18 ;  /* 0x000000ffff128224 */ /* 0x000fe400078e0a12 */
[----:B------:R-:W-:Y:S01]  /*a600*/  @!P4 IMAD.MOV R19, RZ, RZ, -R19 ;  /* 0x000000ffff13c224 */ /* 0x000fe200078e0a13 */
[----:B---3--:R-:W-:Y:S02]  /*a610*/  ISETP.GE.AND P1, PT, R5, RZ, PT ;  /* 0x000000ff0500720c */ /* 0x008fe40003f26270 */
[----:B----4-:R-:W-:Y:S02]  /*a620*/  ISETP.GE.AND P5, PT, R28, RZ, PT ;  /* 0x000000ff1c00720c */ /* 0x010fe40003fa6270 */
[----:B------:R-:W2:Y:S09]  /*a630*/  LDL R28, [R1+0x13fc] ;  /* 0x0013fc00011c7983 */ /* 0x000eb20000100800 */
[----:B------:R-:W-:Y:S01]  /*a640*/  @!P1 IMAD.MOV R20, RZ, RZ, -R20 ;  /* 0x000000ffff149224 */ /* 0x000fe200078e0a14 */
[----:B------:R-:W-:Y:S04]  /*a650*/  STL [R1+0x16e8], R17 ;  /* 0x0016e81101007387 */ /* 0x000fe80000100800 */
[----:B------:R-:W-:Y:S01]  /*a660*/  STL [R1+0x16ec], R18 ;  /* 0x0016ec1201007387 */ /* 0x000fe20000100800 */
[----:B------:R-:W-:-:S03]  /*a670*/  @!P5 IMAD.MOV R21, RZ, RZ, -R21 ;  /* 0x000000ffff15d224 */ /* 0x000fc600078e0a15 */
[----:B------:R-:W-:Y:S04]  /*a680*/  STL [R1+0x16f0], R19 ;  /* 0x0016f01301007387 */ /* 0x000fe80000100800 */
[----:B------:R-:W-:Y:S04]  /*a690*/  STL [R1+0x16f4], R20 ;  /* 0x0016f41401007387 */ /* 0x000fe80000100800 */
[----:B------:R-:W-:Y:S04]  /*a6a0*/  STL [R1+0x16f8], R21 ;  /* 0x0016f81501007387 */ /* 0x000fe80000100800 */
[----:B-1----:R-:W3:Y:S04]  /*a6b0*/  LDL.LU R8, [R1+0x1d8] ;  /* 0x0001d80001087983 */ /* 0x002ee80000300800 */
[----:B------:R-:W4:Y:S01]  /*a6c0*/  LDL.LU R7, [R1+0x1d4] ;  /* 0x0001d40001077983 */ /* 0x000f220000300800 */
[----:B-----5:R-:W-:-:S03]  /*a6d0*/  ISETP.GE.AND P2, PT, R4, RZ, PT ;  /* 0x000000ff0400720c */ /* 0x020fc60003f46270 */
[----:B------:R-:W5:Y:S01]  /*a6e0*/  LDL.LU R6, [R1+0x1d0] ;  /* 0x0001d00001067983 */ /* 0x000f620000300800 */
[----:B------:R-:W-:-:S03]  /*a6f0*/  ISETP.GE.AND P0, PT, R3, RZ, PT ;  /* 0x000000ff0300720c */ /* 0x000fc60003f06270 */
[----:B------:R-:W5:Y:S04]  /*a700*/  LDL.LU R5, [R1+0x1cc] ;  /* 0x0001cc0001057983 */ /* 0x000f680000300800 */
[----:B------:R-:W5:Y:S04]  /*a710*/  LDL.LU R4, [R1+0x1c8] ;  /* 0x0001c80001047983 */ /* 0x000f680000300800 */
[----:B------:R-:W5:Y:S01]  /*a720*/  LDL.LU R3, [R1+0x1c4] ;  /* 0x0001c40001037983 */ /* 0x000f620000300800 */
[----:B------:R-:W-:-:S03]  /*a730*/  ISETP.GE.AND P5, PT, R0, RZ, PT ;  /* 0x000000ff0000720c */ /* 0x000fc60003fa6270 */
[----:B------:R-:W0:Y:S01]  /*a740*/  S2R R0, SR_TID.X ;  /* 0x0000000000007919 */ /* 0x000e220000002100 */
[----:B------:R-:W-:Y:S01]  /*a750*/  ISETP.GE.AND P4, PT, R2, RZ, PT ;  /* 0x000000ff0200720c */ /* 0x000fe20003f86270 */
[----:B------:R-:W-:Y:S01]  /*a760*/  @!P2 IMAD.MOV R22, RZ, RZ, -R22 ;  /* 0x000000ffff16a224 */ /* 0x000fe200078e0a16 */
[----:B------:R-:W-:Y:S01]  /*a770*/  ISETP.GE.AND P1, PT, R29, RZ, PT ;  /* 0x000000ff1d00720c */ /* 0x000fe20003f26270 */
[----:B------:R-:W-:Y:S01]  /*a780*/  @!P0 IMAD.MOV R23, RZ, RZ, -R23 ;  /* 0x000000ffff178224 */ /* 0x000fe200078e0a17 */
[----:B------:R-:W-:Y:S01]  /*a790*/  ISETP.NE.AND P3, PT, RZ, c[0x0][0x17c], PT ;  /* 0x00005f00ff007a0c */ /* 0x000fe20003f65270 */
[----:B------:R-:W5:Y:S04]  /*a7a0*/  LDL.LU R2, [R1+0x1c0] ;  /* 0x0001c00001027983 */ /* 0x000f680000300800 */
[----:B------:R-:W5:Y:S01]  /*a7b0*/  LDL.LU R29, [R1+0x1bc] ;  /* 0x0001bc00011d7983 */ /* 0x000f620000300800 */
[----:B0-----:R-:W-:-:S05]  /*a7c0*/  LOP3.LUT R0, R0, 0x7f, RZ, 0xc0, !PT ;  /* 0x0000007f00007812 */ /* 0x001fca00078ec0ff */
[----:B------:R-:W-:Y:S02]  /*a7d0*/  IMAD R0, R0, c[0x0][0x18c], RZ ;  /* 0x0000630000007a24 */ /* 0x000fe400078e02ff */
[----:B------:R-:W-:-:S03]  /*a7e0*/  @!P4 IMAD.MOV R24, RZ, RZ, -R24 ;  /* 0x000000ffff18c224 */ /* 0x000fc600078e0a18 */
[----:B------:R-:W-:Y:S01]  /*a7f0*/  LEA R0, P6, R0, c[0x0][0x168], 0x1 ;  /* 0x00005a0000007a11 */ /* 0x000fe200078c08ff */
[----:B------:R-:W-:Y:S01]  /*a800*/  @!P1 IMAD.MOV R25, RZ, RZ, -R25 ;  /* 0x000000ffff199224 */ /* 0x000fe200078e0a19 */
[----:B------:R-:W-:Y:S01]  /*a810*/  STL [R1+0x16fc], R22 ;  /* 0x0016fc1601007387 */ /* 0x000fe20000100800 */
[----:B------:R-:W-:-:S03]  /*a820*/  @!P5 IMAD.MOV R26, RZ, RZ, -R26 ;  /* 0x000000ffff1ad224 */ /* 0x000fc600078e0a1a */
[----:B------:R4:W-:Y:S04]  /*a830*/  STL [R1+0x1618], R0 ;  /* 0x0016180001007387 */ /* 0x0009e80000100800 */
[----:B------:R-:W-:Y:S04]  /*a840*/  STL [R1+0x1700], R23 ;  /* 0x0017001701007387 */ /* 0x000fe80000100800 */
[----:B------:R-:W-:Y:S04]  /*a850*/  STL [R1+0x1704], R24 ;  /* 0x0017041801007387 */ /* 0x000fe80000100800 */
[----:B------:R-:W-:Y:S04]  /*a860*/  STL [R1+0x1708], R25 ;  /* 0x0017081901007387 */ /* 0x000fe80000100800 */
[----:B------:R-:W-:Y:S01]  /*a870*/  STL [R1+0x170c], R26 ;  /* 0x00170c1a01007387 */ /* 0x000fe20000100800 */
[----:B--2---:R-:W-:-:S02]  /*a880*/  ISETP.GE.AND P2, PT, R28, RZ, PT ;  /* 0x000000ff1c00720c */ /* 0x004fc40003f46270 */
[----:B------:R-:W-:-:S11]  /*a890*/  LOP3.LUT R28, RZ, c[0x0][0x17c], RZ, 0x33, !PT ;  /* 0x00005f00ff1c7a12 */ /* 0x000fd600078e33ff */
[----:B------:R-:W-:-:S05]  /*a8a0*/  @!P2 IMAD.MOV R27, RZ, RZ, -R27 ;  /* 0x000000ffff1ba224 */ /* 0x000fca00078e0a1b */
[----:B------:R-:W-:Y:S01]  /*a8b0*/  STL [R1+0x1710], R27 ;  /* 0x0017101b01007387 */ /* 0x000fe20000100800 */
[C---:B---3--:R-:W-:Y:S02]  /*a8c0*/  SEL R8, R28.reuse, R8, !P3 ;  /* 0x000000081c087207 */ /* 0x048fe40005800000 */
[----:B----4-:R-:W-:-:S03]  /*a8d0*/  SEL R0, R28, R7, !P3 ;  /* 0x000000071c007207 */ /* 0x010fc60005800000 */
[----:B------:R-:W-:Y:S01]  /*a8e0*/  STL [R1+0x1dc], R8 ;  /* 0x0001dc0801007387 */ /* 0x000fe20000100800 */
[----:B-----5:R-:W-:-:S03]  /*a8f0*/  SEL R6, R28, R6, !P3 ;  /* 0x000000061c067207 */ /* 0x020fc60005800000 */
[----:B------:R0:W-:Y:S01]  /*a900*/  STL [R1+0x1d8], R0 ;  /* 0x0001d80001007387 */ /* 0x0001e20000100800 */
[----:B------:R-:W-:-:S03]  /*a910*/  SEL R5, R28, R5, !P3 ;  /* 0x000000051c057207 */ /* 0x000fc60005800000 */
[----:B------:R-:W-:Y:S01]  /*a920*/  STL [R1+0x1d4], R6 ;  /* 0x0001d40601007387 */ /* 0x000fe20000100800 */
[C---:B0-----:R-:W-:Y:S02]  /*a930*/  SEL R0, R28.reuse, R4, !P3 ;  /* 0x000000041c007207 */ /* 0x041fe40005800000 */
[C---:B------:R-:W-:Y:S01]  /*a940*/  SEL R3, R28.reuse, R3, !P3 ;  /* 0x000000031c037207 */ /* 0x040fe20005800000 */
[----:B------:R-:W-:Y:S04]  /*a950*/  STL [R1+0x1d0], R5 ;  /* 0x0001d00501007387 */ /* 0x000fe80000100800 */
[----:B------:R0:W-:Y:S04]  /*a960*/  STL [R1+0x1cc], R0 ;  /* 0x0001cc0001007387 */ /* 0x0001e80000100800 */
[----:B------:R-:W-:Y:S04]  /*a970*/  STL [R1+0x1c8], R3 ;  /* 0x0001c80301007387 */ /* 0x000fe80000100800 */
[----:B------:R-:W2:Y:S01]  /*a980*/  LDL.LU R27, [R1+0x1ac] ;  /* 0x0001ac00011b7983 */ /* 0x000ea20000300800 */
[----:B------:R-:W-:-:S02]  /*a990*/  SEL R2, R28, R2, !P3 ;  /* 0x000000021c027207 */ /* 0x000fc40005800000 */
[----:B0-----:R-:W-:-:S03]  /*a9a0*/  SEL R0, R28, R29, !P3 ;  /* 0x0000001d1c007207 */ /* 0x001fc60005800000 */
[----:B------:R-:W-:Y:S04]  /*a9b0*/  STL [R1+0x1c4], R2 ;  /* 0x0001c40201007387 */ /* 0x000fe80000100800 */
[----:B--2---:R0:W-:Y:S04]  /*a9c0*/  STL [R1+0x172c], R27 ;  /* 0x00172c1b01007387 */ /* 0x0041e80000100800 */
[----:B------:R-:W-:Y:S04]  /*a9d0*/  STL [R1+0x1c0], R0 ;  /* 0x0001c00001007387 */ /* 0x000fe80000100800 */
[----:B0-----:R-:W2:Y:S04]  /*a9e0*/  LDL.LU R27, [R1+0x1b0] ;  /* 0x0001b000011b7983 */ /* 0x001ea80000300800 */
[----:B--2---:R0:W-:Y:S04]  /*a9f0*/  STL [R1+0x1730], R27 ;  /* 0x0017301b01007387 */ /* 0x0041e80000100800 */
[----:B0-----:R-:W2:Y:S04]  /*aa00*/  LDL.LU R27, [R1+0x1b4] ;  /* 0x0001b400011b7983 */ /* 0x001ea80000300800 */
[----:B--2---:R0:W-:Y:S04]  /*aa10*/  STL [R1+0x1734], R27 ;  /* 0x0017341b01007387 */ /* 0x0041e80000100800 */
[----:B0-----:R-:W2:Y:S04]  /*aa20*/  LDL.LU R27, [R1+0x1b8] ;  /* 0x0001b800011b7983 */ /* 0x001ea80000300800 */
[----:B------:R-:W3:Y:S04]  /*aa30*/  LDL.LU R26, [R1+0x1a4] ;  /* 0x0001a400011a7983 */ /* 0x000ee80000300800 */
[----:B------:R-:W4:Y:S04]  /*aa40*/  LDL.LU R25, [R1+0x19c] ;  /* 0x00019c0001197983 */ /* 0x000f280000300800 */
[----:B------:R-:W5:Y:S04]  /*aa50*/  LDL.LU R24, [R1+0x198] ;  /* 0x0001980001187983 */ /* 0x000f680000300800 */
[----:B------:R-:W3:Y:S04]  /*aa60*/  LDL.LU R23, [R1+0x194] ;  /* 0x0001940001177983 */ /* 0x000ee80000300800 */
        /* <DEDUP_REMOVED lines=22> */
[----:B------:R-:W3:Y:S01]  /*abd0*/  LDL.LU R29, [R1+0x110] ;  /* 0x00011000011d7983 */ /* 0x000ee20000300800 */
[----:B--2---:R-:W-:-:S05]  /*abe0*/  SEL R27, R28, R27, !P3 ;  /* 0x0000001b1c1b7207 */ /* 0x004fca0005800000 */
[----:B------:R0:W-:Y:S04]  /*abf0*/  STL [R1+0x1bc], R27 ;  /* 0x0001bc1b01007387 */ /* 0x0001e80000100800 */
[----:B0-----:R-:W2:Y:S02]  /*ac00*/  LDL.LU R27, [R1+0x1734] ;  /* 0x00173400011b7983 */ /* 0x001ea40000300800 */
[----:B--2---:R-:W-:-:S05]  /*ac10*/  SEL R27, R28, R27, !P3 ;  /* 0x0000001b1c1b7207 */ /* 0x004fca0005800000 */
[----:B------:R0:W-:Y:S04]  /*ac20*/  STL [R1+0x1b8], R27 ;  /* 0x0001b81b01007387 */ /* 0x0001e80000100800 */
[----:B0-----:R-:W2:Y:S02]  /*ac30*/  LDL.LU R27, [R1+0x1730] ;  /* 0x00173000011b7983 */ /* 0x001ea40000300800 */
[----:B--2---:R-:W-:-:S05]  /*ac40*/  SEL R27, R28, R27, !P3 ;  /* 0x0000001b1c1b7207 */ /* 0x004fca0005800000 */
[----:B------:R0:W-:Y:S04]  /*ac50*/  STL [R1+0x1b4], R27 ;  /* 0x0001b41b01007387 */ /* 0x0001e80000100800 */
[----:B0-----:R-:W2:Y:S01]  /*ac60*/  LDL.LU R27, [R1+0x172c] ;  /* 0x00172c00011b7983 */ /* 0x001ea20000300800 */
[C---:B---3--:R-:W-:Y:S02]  /*ac70*/  SEL R21, R28.reuse, R21, !P3 ;  /* 0x000000151c157207 */ /* 0x048fe40005800000 */
[C---:B------:R-:W-:Y:S02]  /*ac80*/  SEL R20, R28.reuse, R20, !P3 ;  /* 0x000000141c147207 */ /* 0x040fe40005800000 */
[C---:B------:R-:W-:Y:S02]  /*ac90*/  SEL R18, R28.reuse, R18, !P3 ;  /* 0x000000121c127207 */ /* 0x040fe40005800000 */
[----:B------:R-:W-:-:S02]  /*aca0*/  SEL R17, R28, R17, !P3 ;  /* 0x000000111c117207 */ /* 0x000fc40005800000 */
[C---:B------:R-:W-:Y:S02]  /*acb0*/  SEL R15, R28.reuse, R15, !P3 ;  /* 0x0000000f1c0f7207 */ /* 0x040fe40005800000 */
[C---:B------:R-:W-:Y:S02]  /*acc0*/  SEL R14, R28.reuse, R14, !P3 ;  /* 0x0000000e1c0e7207 */ /* 0x040fe40005800000 */
[C---:B------:R-:W-:Y:S02]  /*acd0*/  SEL R12, R28.reuse, R12, !P3 ;  /* 0x0000000c1c0c7207 */ /* 0x040fe40005800000 */
[C---:B------:R-:W-:Y:S02]  /*ace0*/  SEL R11, R28.reuse, R11, !P3 ;  /* 0x0000000b1c0b7207 */ /* 0x040fe40005800000 */
[C---:B------:R-:W-:Y:S02]  /*acf0*/  SEL R9, R28.reuse, R9, !P3 ;  /* 0x000000091c097207 */ /* 0x040fe40005800000 */
[----:B------:R-:W-:-:S02]  /*ad00*/  SEL R8, R28, R8, !P3 ;  /* 0x000000081c087207 */ /* 0x000fc40005800000 */
[C---:B------:R-:W-:Y:S02]  /*ad10*/  SEL R6, R28.reuse, R6, !P3 ;  /* 0x000000061c067207 */ /* 0x040fe40005800000 */
[C---:B------:R-:W-:Y:S02]  /*ad20*/  SEL R5, R28.reuse, R5, !P3 ;  /* 0x000000051c057207 */ /* 0x040fe40005800000 */
[C---:B------:R-:W-:Y:S02]  /*ad30*/  SEL R3, R28.reuse, R3, !P3 ;  /* 0x000000031c037207 */ /* 0x040fe40005800000 */
[----:B--2---:R-:W-:-:S05]  /*ad40*/  SEL R27, R28, R27, !P3 ;  /* 0x0000001b1c1b7207 */ /* 0x004fca0005800000 */
[----:B------:R0:W-:Y:S02]  /*ad50*/  STL [R1+0x1b0], R27 ;  /* 0x0001b01b01007387 */ /* 0x0001e40000100800 */
[C---:B0-----:R-:W-:Y:S02]  /*ad60*/  SEL R27, R28.reuse, R26, !P3 ;  /* 0x0000001a1c1b7207 */ /* 0x041fe40005800000 */
[C---:B----4-:R-:W-:Y:S02]  /*ad70*/  SEL R26, R28.reuse, R25, !P3 ;  /* 0x000000191c1a7207 */ /* 0x050fe40005800000 */
[C---:B-----5:R-:W-:Y:S02]  /*ad80*/  SEL R25, R28.reuse, R24, !P3 ;  /* 0x000000181c197207 */ /* 0x060fe40005800000 */
[C---:B------:R-:W-:Y:S01]  /*ad90*/  SEL R24, R28.reuse, R23, !P3 ;  /* 0x000000171c187207 */ /* 0x040fe20005800000 */
[----:B------:R-:W-:Y:S01]  /*ada0*/  STL [R1+0x1ac], R27 ;  /* 0x0001ac1b01007387 */ /* 0x000fe20000100800 */
[----:B------:R-:W-:-:S02]  /*adb0*/  SEL R23, R28, R0, !P3 ;  /* 0x000000001c177207 */ /* 0x000fc40005800000 */
[C---:B------:R-:W-:Y:S01]  /*adc0*/  SEL R0, R28.reuse, R22, !P3 ;  /* 0x000000161c007207 */ /* 0x040fe20005800000 */
[----:B------:R-:W-:Y:S04]  /*add0*/  STL [R1+0x1a8], R26 ;  /* 0x0001a81a01007387 */ /* 0x000fe80000100800 */
[----:B------:R-:W-:Y:S04]  /*ade0*/  STL [R1+0x1a4], R25 ;  /* 0x0001a41901007387 */ /* 0x000fe80000100800 */
[----:B------:R-:W-:Y:S04]  /*adf0*/  STL [R1+0x1a0], R24 ;  /* 0x0001a01801007387 */ /* 0x000fe80000100800 */
[----:B------:R-:W-:Y:S04]  /*ae00*/  STL [R1+0x19c], R23 ;  /* 0x00019c1701007387 */ /* 0x000fe80000100800 */
[----:B------:R0:W-:Y:S04]  /*ae10*/  STL [R1+0x14c], R0 ;  /* 0x00014c0001007387 */ /* 0x0001e80000100800 */
[----:B------:R-:W-:Y:S01]  /*ae20*/  STL [R1+0x198], R21 ;  /* 0x0001981501007387 */ /* 0x000fe20000100800 */
[----:B0-----:R-:W-:-:S03]  /*ae30*/  SEL R0, R28, R19, !P3 ;  /* 0x000000131c007207 */ /* 0x001fc60005800000 */
        /* <DEDUP_REMOVED lines=159> */
[----:B------:R-:W3:Y:S01]  /*b830*/  LDL.LU R0, [R1] ;  /* 0x0000000001007983 */ /* 0x000ee20000300800 */
        /* <DEDUP_REMOVED lines=10> */
[C---:B----4-:R-:W-:Y:S02]  /*b8e0*/  SEL R25, R28.reuse, R25, !P3 ;  /* 0x000000191c197207 */ /* 0x050fe40005800000 */
[C---:B-----5:R-:W-:Y:S02]  /*b8f0*/  SEL R24, R28.reuse, R24, !P3 ;  /* 0x000000181c187207 */ /* 0x060fe40005800000 */
        /* <DEDUP_REMOVED lines=23> */
[----:B--2---:R-:W-:-:S05]  /*ba70*/  SEL R27, R28, R27, !P3 ;  /* 0x0000001b1c1b7207 */ /* 0x004fca0005800000 */
[----:B------:R0:W-:Y:S04]  /*ba80*/  STL [R1+0xa8], R27 ;  /* 0x0000a81b01007387 */ /* 0x0001e80000100800 */
        /* <DEDUP_REMOVED lines=50> */
[----:B0-----:R-:W3:Y:S04]  /*bdb0*/  LDL.LU R2, [R1+0x16ac] ;  /* 0x0016ac0001027983 */ /* 0x001ee80000300800 */
[----:B------:R0:W-:Y:S04]  /*bdc0*/  STL [R1+0x40], R29 ;  /* 0x0000401d01007387 */ /* 0x0001e80000100800 */
[----:B0-----:R-:W4:Y:S01]  /*bdd0*/  LDL.LU R29, [R1+0x16a8] ;  /* 0x0016a800011d7983 */ /* 0x001f220000300800 */
[----:B------:R-:W-:-:S05]  /*bde0*/  SEL R0, R28, R0, !P3 ;  /* 0x000000001c007207 */ /* 0x000fca0005800000 */
[----:B------:R2:W-:Y:S02]  /*bdf0*/  STL [R1+0x3c], R0 ;  /* 0x00003c0001007387 */ /* 0x0005e40000100800 */
[C---:B--2---:R-:W-:Y:S02]  /*be00*/  SEL R0, R28.reuse, R3, !P3 ;  /* 0x000000031c007207 */ /* 0x044fe40005800000 */
[C---:B------:R-:W-:Y:S02]  /*be10*/  SEL R3, R28.reuse, R4, !P3 ;  /* 0x000000041c037207 */ /* 0x040fe40005800000 */
[C---:B---3--:R-:W-:Y:S02]  /*be20*/  SEL R2, R28.reuse, R2, !P3 ;  /* 0x000000021c027207 */ /* 0x048fe40005800000 */
[----:B----4-:R-:W-:-:S05]  /*be30*/  SEL R29, R28, R29, !P3 ;  /* 0x0000001d1c1d7207 */ /* 0x010fca0005800000 */
[----:B------:R-:W-:Y:S04]  /*be40*/  STL [R1+0x38], R29 ;  /* 0x0000381d01007387 */ /* 0x000fe80000100800 */
[----:B------:R0:W-:Y:S04]  /*be50*/  STL [R1+0x34], R2 ;  /* 0x0000340201007387 */ /* 0x0001e80000100800 */
[----:B------:R1:W-:Y:S01]  /*be60*/  STL [R1+0x30], R0 ;  /* 0x0000300001007387 */ /* 0x0003e20000100800 */
[----:B0-----:R-:W-:-:S03]  /*be70*/  SEL R2, R28, R5, !P3 ;  /* 0x000000051c027207 */ /* 0x001fc60005800000 */
[----:B------:R0:W-:Y:S01]  /*be80*/  STL [R1+0x2c], R3 ;  /* 0x00002c0301007387 */ /* 0x0001e20000100800 */
[----:B-1----:R-:W-:-:S03]  /*be90*/  SEL R0, R28, R6, !P3 ;  /* 0x000000061c007207 */ /* 0x002fc60005800000 */
        /* <DEDUP_REMOVED lines=12> */
[----:B------:R-:W2:Y:S04]  /*bf60*/  LDL.LU R12, [R1+0x1e0] ;  /* 0x0001e000010c7983 */ /* 0x000ea80000300800 */
[----:B------:R-:W-:Y:S04]  /*bf70*/  STL [R1+0x10], R2 ;  /* 0x0000100201007387 */ /* 0x000fe80000100800 */
[----:B0-----:R-:W3:Y:S04]  /*bf80*/  LDL.LU R3, [R1+0x1d4] ;  /* 0x0001d40001037983 */ /* 0x001ee80000300800 */
[----:B------:R0:W-:Y:S04]  /*bf90*/  STL [R1+0xc], R0 ;  /* 0x00000c0001007387 */ /* 0x0001e80000100800 */
[----:B------:R-:W4:Y:S04]  /*bfa0*/  LDL.LU R4, [R1+0x1d0] ;  /* 0x0001d00001047983 */ /* 0x000f280000300800 */
[----:B------:R-:W3:Y:S01]  /*bfb0*/  LDL.LU R5, [R1+0x1cc] ;  /* 0x0001cc0001057983 */ /* 0x000ee20000300800 */
[----:B0-----:R-:W-:-:S03]  /*bfc0*/  SEL R0, R28, R13, !P3 ;  /* 0x0000000d1c007207 */ /* 0x001fc60005800000 */
[----:B------:R-:W3:Y:S01]  /*bfd0*/  LDL.LU R6, [R1+0x1c8] ;  /* 0x0001c80001067983 */ /* 0x000ee20000300800 */
[----:B------:R-:W-:-:S03]  /*bfe0*/  SEL R29, R28, R14, !P3 ;  /* 0x0000000e1c1d7207 */ /* 0x000fc60005800000 */
[----:B------:R-:W3:Y:S04]  /*bff0*/  LDL.LU R7, [R1+0x1c4] ;  /* 0x0001c40001077983 */ /* 0x000ee80000300800 */
[----:B------:R-:W3:Y:S04]  /*c000*/  LDL.LU R13, [R1+0x1e4] ;  /* 0x0001e400010d7983 */ /* 0x000ee80000300800 */
[----:B------:R0:W-:Y:S04]  /*c010*/  STL [R1+0x161c], R0 ;  /* 0x00161c0001007387 */ /* 0x0001e80000100800 */
[----:B0-----:R-:W4:Y:S04]  /*c020*/  LDL.LU R0, [R1+0x1d8] ;  /* 0x0001d80001007983 */ /* 0x001f280000300800 */
[----:B------:R-:W4:Y:S04]  /*c030*/  LDL.LU R14, [R1+0x1dc] ;  /* 0x0001dc00010e7983 */ /* 0x000f280000300800 */
[----:B------:R-:W0:Y:S01]  /*c040*/  S2R R2, SR_TID.X ;  /* 0x0000000000027919 */ /* 0x000e220000002100 */
[----:B------:R-:W-:-:S02]  /*c050*/  SEL R15, R28, R15, !P3 ;  /* 0x0000000f1c0f7207 */ /* 0x000fc40005800000 */
[C---:B------:R-:W-:Y:S02]  /*c060*/  SEL R16, R28.reuse, R16, !P3 ;  /* 0x000000101c107207 */ /* 0x040fe40005800000 */
[C---:B------:R-:W-:Y:S01]  /*c070*/  SEL R17, R28.reuse, R17, !P3 ;  /* 0x000000111c117207 */ /* 0x040fe20005800000 */
[----:B------:R-:W-:Y:S01]  /*c080*/  STL [R1+0x1620], R29 ;  /* 0x0016201d01007387 */ /* 0x000fe20000100800 */
[C---:B------:R-:W-:Y:S02]  /*c090*/  SEL R18, R28.reuse, R18, !P3 ;  /* 0x000000121c127207 */ /* 0x040fe40005800000 */
[C---:B------:R-:W-:Y:S01]  /*c0a0*/  SEL R19, R28.reuse, R19, !P3 ;  /* 0x000000131c137207 */ /* 0x040fe20005800000 */
[----:B------:R-:W-:Y:S01]  /*c0b0*/  STL [R1+0x1624], R15 ;  /* 0x0016240f01007387 */ /* 0x000fe20000100800 */
[C---:B------:R-:W-:Y:S02]  /*c0c0*/  SEL R20, R28.reuse, R20, !P3 ;  /* 0x000000141c147207 */ /* 0x040fe40005800000 */
[C---:B------:R-:W-:Y:S01]  /*c0d0*/  SEL R21, R28.reuse, R21, !P3 ;  /* 0x000000151c157207 */ /* 0x040fe20005800000 */
[----:B------:R-:W-:Y:S01]  /*c0e0*/  STL [R1+0x1628], R16 ;  /* 0x0016281001007387 */ /* 0x000fe20000100800 */
[----:B------:R-:W-:-:S02]  /*c0f0*/  SEL R22, R28, R22, !P3 ;  /* 0x000000161c167207 */ /* 0x000fc40005800000 */
[C---:B------:R-:W-:Y:S01]  /*c100*/  SEL R23, R28.reuse, R23, !P3 ;  /* 0x000000171c177207 */ /* 0x040fe20005800000 */
[----:B------:R-:W-:Y:S01]  /*c110*/  STL [R1+0x162c], R17 ;  /* 0x00162c1101007387 */ /* 0x000fe20000100800 */
[----:B-----5:R-:W-:-:S03]  /*c120*/  SEL R24, R28, R24, !P3 ;  /* 0x000000181c187207 */ /* 0x020fc60005800000 */
[----:B------:R-:W-:Y:S01]  /*c130*/  STL [R1+0x1630], R18 ;  /* 0x0016301201007387 */ /* 0x000fe20000100800 */
[----:B0-----:R-:W-:-:S03]  /*c140*/  LOP3.LUT R2, R2, 0x7f, RZ, 0xc0, !PT ;  /* 0x0000007f02027812 */ /* 0x001fc600078ec0ff */
[----:B------:R-:W-:Y:S01]  /*c150*/  STL [R1+0x1634], R19 ;  /* 0x0016341301007387 */ /* 0x000fe20000100800 */
[C---:B------:R-:W-:Y:S02]  /*c160*/  SEL R25, R28.reuse, R25, !P3 ;  /* 0x000000191c197207 */ /* 0x040fe40005800000 */
[C---:B------:R-:W-:Y:S01]  /*c170*/  SEL R26, R28.reuse, R26, !P3 ;  /* 0x0000001a1c1a7207 */ /* 0x040fe20005800000 */
[----:B------:R-:W-:Y:S01]  /*c180*/  STL [R1+0x1638], R20 ;  /* 0x0016381401007387 */ /* 0x000fe20000100800 */
[----:B------:R-:W-:Y:S01]  /*c190*/  SEL R27, R28, R27, !P3 ;  /* 0x0000001b1c1b7207 */ /* 0x000fe20005800000 */
[----:B------:R-:W-:Y:S02]  /*c1a0*/  IMAD R2, R2, c[0x0][0x18c], RZ ;  /* 0x0000630002027a24 */ /* 0x000fe400078e02ff */
[----:B------:R-:W-:Y:S04]  /*c1b0*/  STL [R1+0x163c], R21 ;  /* 0x00163c1501007387 */ /* 0x000fe80000100800 */
[----:B------:R-:W-:Y:S04]  /*c1c0*/  STL [R1+0x1640], R22 ;  /* 0x0016401601007387 */ /* 0x000fe80000100800 */
[----:B------:R-:W-:Y:S01]  /*c1d0*/  STL [R1+0x1644], R23 ;  /* 0x0016441701007387 */ /* 0x000fe20000100800 */
[----:B------:R-:W-:-:S03]  /*c1e0*/  LEA.HI.X.SX32 R2, R2, c[0x0][0x16c], 0x1, P6 ;  /* 0x00005b0002027a11 */ /* 0x000fc600030f0eff */
[----:B------:R-:W-:Y:S04]  /*c1f0*/  STL [R1+0x1648], R24 ;  /* 0x0016481801007387 */ /* 0x000fe80000100800 */
[----:B------:R-:W-:Y:S04]  /*c200*/  STL [R1+0x164c], R25 ;  /* 0x00164c1901007387 */ /* 0x000fe80000100800 */
[----:B------:R-:W-:Y:S04]  /*c210*/  STL [R1+0x1650], R26 ;  /* 0x0016501a01007387 */ /* 0x000fe80000100800 */
[----:B------:R-:W-:Y:S04]  /*c220*/  STL [R1+0x1654], R27 ;  /* 0x0016541b01007387 */ /* 0x000fe80000100800 */
[----:B------:R-:W5:Y:S04]  /*c230*/  LDL.LU R8, [R1+0x1c0] ;  /* 0x0001c00001087983 */ /* 0x000f680000300800 */
[----:B------:R-:W5:Y:S04]  /*c240*/  LDL.LU R9, [R1+0x1bc] ;  /* 0x0001bc0001097983 */ /* 0x000f680000300800 */
[----:B------:R-:W5:Y:S04]  /*c250*/  LDL.LU R10, [R1+0x1b8] ;  /* 0x0001b800010a7983 */ /* 0x000f680000300800 */
[----:B------:R-:W5:Y:S04]  /*c260*/  LDL.LU R11, [R1+0x1b4] ;  /* 0x0001b400010b7983 */ /* 0x000f680000300800 */
[----:B------:R2:W-:Y:S02]  /*c270*/  STL [R1+0x1658], R2 ;  /* 0x0016580201007387 */ /* 0x0005e40000100800 */
[----:B--2---:R-:W-:-:S02]  /*c280*/  IMAD R2, R12, c[0x0][0x184], RZ ;  /* 0x000061000c027a24 */ /* 0x004fc400078e02ff */
[----:B------:R-:W2:Y:S04]  /*c290*/  LDL.LU R12, [R1+0x1b0] ;  /* 0x0001b000010c7983 */ /* 0x000ea80000300800 */
[----:B------:R4:W-:Y:S01]  /*c2a0*/  STL [R1+0x4], R2 ;  /* 0x0000040201007387 */ /* 0x0009e20000100800 */
[----:B---3--:R-:W-:-:S03]  /*c2b0*/  IMAD R15, R13, c[0x0][0x184], RZ ;  /* 0x000061000d0f7a24 */ /* 0x008fc600078e02ff */
[----:B------:R-:W3:Y:S04]  /*c2c0*/  LDL.LU R13, [R1+0x1ac] ;  /* 0x0001ac00010d7983 */ /* 0x000ee80000300800 */
[----:B------:R0:W-:Y:S01]  /*c2d0*/  STL [R1], R15 ;  /* 0x0000000f01007387 */ /* 0x0001e20000100800 */
[----:B----4-:R-:W-:-:S03]  /*c2e0*/  IMAD R2, R14, c[0x0][0x190], RZ ;  /* 0x000064000e027a24 */ /* 0x010fc600078e02ff */
[----:B------:R-:W4:Y:S04]  /*c2f0*/  LDL.LU R14, [R1+0x1a8] ;  /* 0x0001a800010e7983 */ /* 0x000f280000300800 */
[----:B------:R-:W-:Y:S04]  /*c300*/  STL [R1+0x1dc], R2 ;  /* 0x0001dc0201007387 */ /* 0x000fe80000100800 */
[----:B------:R-:W4:Y:S04]  /*c310*/  LDL.LU R18, [R1+0x1a4] ;  /* 0x0001a40001127983 */ /* 0x000f280000300800 */
[----:B------:R-:W4:Y:S04]  /*c320*/  LDL.LU R17, [R1+0x1a0] ;  /* 0x0001a00001117983 */ /* 0x000f280000300800 */
[----:B------:R-:W4:Y:S04]  /*c330*/  LDL.LU R16, [R1+0x19c] ;  /* 0x00019c0001107983 */ /* 0x000f280000300800 */
[----:B0-----:R-:W4:Y:S01]  /*c340*/  LDL.LU R15, [R1+0x14c] ;  /* 0x00014c00010f7983 */ /* 0x001f220000300800 */
[----:B------:R-:W-:-:S02]  /*c350*/  IMAD R28, R0, c[0x0][0x190], RZ ;  /* 0x00006400001c7a24 */ /* 0x000fc400078e02ff */
[----:B------:R-:W-:Y:S01]  /*c360*/  IMAD R3, R3, c[0x0][0x190], RZ ;  /* 0x0000640003037a24 */ /* 0x000fe200078e02ff */
[----:B------:R-:W4:Y:S01]  /*c370*/  LDL.LU R29, [R1+0x198] ;  /* 0x00019800011d7983 */ /* 0x000f220000300800 */
[----:B------:R-:W-:Y:S02]  /*c380*/  IMAD R4, R4, c[0x0][0x190], RZ ;  /* 0x0000640004047a24 */ /* 0x000fe400078e02ff */
[----:B------:R-:W-:Y:S01]  /*c390*/  IMAD R5, R5, c[0x0][0x190], RZ ;  /* 0x0000640005057a24 */ /* 0x000fe200078e02ff */
[----:B------:R-:W4:Y:S01]  /*c3a0*/  LDL.LU R0, [R1+0x174] ;  /* 0x0001740001007983 */ /* 0x000f220000300800 */
[----:B------:R-:W-:Y:S02]  /*c3b0*/  IMAD R6, R6, c[0x0][0x190], RZ ;  /* 0x0000640006067a24 */ /* 0x000fe400078e02ff */
[----:B------:R-:W-:Y:S01]  /*c3c0*/  IMAD R7, R7, c[0x0][0x190], RZ ;  /* 0x0000640007077a24 */ /* 0x000fe200078e02ff */
[----:B------:R-:W-:Y:S04]  /*c3d0*/  STL [R1+0x165c], R28 ;  /* 0x00165c1c01007387 */ /* 0x000fe80000100800 */
[----:B------:R0:W-:Y:S04]  /*c3e0*/  STL [R1+0x1660], R3 ;  /* 0x0016600301007387 */ /* 0x0001e80000100800 */
[----:B------:R1:W-:Y:S04]  /*c3f0*/  STL [R1+0x1664], R4 ;  /* 0x0016640401007387 */ /* 0x0003e80000100800 */
[----:B------:R-:W-:Y:S04]  /*c400*/  STL [R1+0x1668], R5 ;  /* 0x0016680501007387 */ /* 0x000fe80000100800 */
[----:B------:R-:W-:Y:S04]  /*c410*/  STL [R1+0x166c], R6 ;  /* 0x00166c0601007387 */ /* 0x000fe80000100800 */
[----:B------:R-:W-:Y:S01]  /*c420*/  STL [R1+0x1670], R7 ;  /* 0x0016700701007387 */ /* 0x000fe20000100800 */
[----:B-----5:R-:W-:-:S02]  /*c430*/  IMAD R8, R8, c[0x0][0x190], RZ ;  /* 0x0000640008087a24 */ /* 0x020fc400078e02ff */
[----:B------:R-:W-:-:S03]  /*c440*/  IMAD R9, R9, c[0x0][0x190], RZ ;  /* 0x0000640009097a24 */ /* 0x000fc600078e02ff */
[----:B------:R-:W-:Y:S01]  /*c450*/  STL [R1+0x1674], R8 ;  /* 0x0016740801007387 */ /* 0x000fe20000100800 */
[----:B------:R-:W-:-:S03]  /*c460*/  IMAD R10, R10, c[0x0][0x190], RZ ;  /* 0x000064000a0a7a24 */ /* 0x000fc600078e02ff */
[----:B------:R-:W-:Y:S01]  /*c470*/  STL [R1+0x1678], R9 ;  /* 0x0016780901007387 */ /* 0x000fe20000100800 */
[----:B------:R-:W-:-:S03]  /*c480*/  IMAD R11, R11, c[0x0][0x190], RZ ;  /* 0x000064000b0b7a24 */ /* 0x000fc600078e02ff */
[----:B------:R-:W-:Y:S04]  /*c490*/  STL [R1+0x167c], R10 ;  /* 0x00167c0a01007387 */ /* 0x000fe80000100800 */
[----:B------:R-:W-:Y:S01]  /*c4a0*/  STL [R1+0x1680], R11 ;  /* 0x0016800b01007387 */ /* 0x000fe20000100800 */
[----:B--2---:R-:W-:-:S05]  /*c4b0*/  IMAD R12, R12, c[0x0][0x190], RZ ;  /* 0x000064000c0c7a24 */ /* 0x004fca00078e02ff */
[----:B------:R-:W-:Y:S01]  /*c4c0*/  STL [R1+0x1684], R12 ;  /* 0x0016840c01007387 */ /* 0x000fe20000100800 */
[----:B---3--:R-:W-:-:S05]  /*c4d0*/  IMAD R13, R13, c[0x0][0x190], RZ ;  /* 0x000064000d0d7a24 */ /* 0x008fca00078e02ff */
[----:B------:R-:W-:Y:S01]  /*c4e0*/  STL [R1+0x1688], R13 ;  /* 0x0016880d01007387 */ /* 0x000fe20000100800 */
[----:B----4-:R-:W-:Y:S02]  /*c4f0*/  IMAD R14, R14, c[0x0][0x190], RZ ;  /* 0x000064000e0e7a24 */ /* 0x010fe400078e02ff */
[----:B0-----:R-:W-:-:S03]  /*c500*/  IMAD R3, R18, c[0x0][0x190], RZ ;  /* 0x0000640012037a24 */ /* 0x001fc600078e02ff */
[----:B------:R-:W-:Y:S01]  /*c510*/  STL [R1+0x168c], R14 ;  /* 0x00168c0e01007387 */ /* 0x000fe20000100800 */
[----:B------:R-:W-:-:S03]  /*c520*/  IMAD R2, R17, c[0x0][0x190], RZ ;  /* 0x0000640011027a24 */ /* 0x000fc600078e02ff */
[----:B------:R0:W-:Y:S01]  /*c530*/  STL [R1+0x10c], R3 ;  /* 0x00010c0301007387 */ /* 0x0001e20000100800 */
[----:B-1----:R-:W-:-:S03]  /*c540*/  IMAD R4, R16, c[0x0][0x190], RZ ;  /* 0x0000640010047a24 */ /* 0x002fc600078e02ff */
[----:B------:R1:W-:Y:S01]  /*c550*/  STL [R1+0x120], R2 ;  /* 0x0001200201007387 */ /* 0x0003e20000100800 */
[----:B0-----:R-:W-:-:S03]  /*c560*/  IMAD R3, R15, c[0x0][0x190], RZ ;  /* 0x000064000f037a24 */ /* 0x001fc600078e02ff */
[----:B------:R-:W-:Y:S04]  /*c570*/  STL [R1+0x134], R4 ;  /* 0x0001340401007387 */ /* 0x000fe80000100800 */
[----:B------:R-:W-:Y:S04]  /*c580*/  STL [R1+0x14c], R3 ;  /* 0x00014c0301007387 */ /* 0x000fe80000100800 */
[----:B------:R-:W2:Y:S01]  /*c590*/  LDL.LU R14, [R1+0x190] ;  /* 0x00019000010e7983 */ /* 0x000ea20000300800 */
[----:B-1----:R-:W-:Y:S02]  /*c5a0*/  IMAD R2, R29, c[0x0][0x190], RZ ;  /* 0x000064001d027a24 */ /* 0x002fe400078e02ff */
[----:B------:R-:W-:-:S03]  /*c5b0*/  IMAD R0, R0, c[0x0][0x190], RZ ;  /* 0x0000640000007a24 */ /* 0x000fc600078e02ff */
[----:B------:R-:W-:Y:S04]  /*c5c0*/  STL [R1+0x15c], R2 ;  /* 0x00015c0201007387 */ /* 0x000fe80000100800 */
[----:B--2---:R0:W-:Y:S04]  /*c5d0*/  STL [R1+0x16a0], R14 ;  /* 0x0016a00e01007387 */ /* 0x0041e80000100800 */
[----:B------:R-:W-:Y:S04]  /*c5e0*/  STL [R1+0x174], R0 ;  /* 0x0001740001007387 */ /* 0x000fe80000100800 */
        /* <DEDUP_REMOVED lines=31> */
[----:B--2---:R-:W-:-:S05]  /*c7e0*/  IMAD R14, R14, c[0x0][0x190], RZ ;  /* 0x000064000e0e7a24 */ /* 0x004fca00078e02ff */
[----:B------:R0:W-:Y:S04]  /*c7f0*/  STL [R1+0x184], R14 ;  /* 0x0001840e01007387 */ /* 0x0001e80000100800 */
[----:B0-----:R-:W2:Y:S02]  /*c800*/  LDL.LU R14, [R1+0x16a4] ;  /* 0x0016a400010e7983 */ /* 0x001ea40000300800 */
[----:B--2---:R-:W-:-:S05]  /*c810*/  IMAD R14, R14, c[0x0][0x190], RZ ;  /* 0x000064000e0e7a24 */ /* 0x004fca00078e02ff */
[----:B------:R0:W-:Y:S04]  /*c820*/  STL [R1+0x194], R14 ;  /* 0x0001940e01007387 */ /* 0x0001e80000100800 */
[----:B0-----:R-:W2:Y:S01]  /*c830*/  LDL.LU R14, [R1+0x16a0] ;  /* 0x0016a000010e7983 */ /* 0x001ea20000300800 */
[----:B---3--:R-:W-:Y:S02]  /*c840*/  IMAD R13, R13, c[0x0][0x190], RZ ;  /* 0x000064000d0d7a24 */ /* 0x008fe400078e02ff */
[----:B----4-:R-:W-:Y:S02]  /*c850*/  IMAD R12, R12, c[0x0][0x190], RZ ;  /* 0x000064000c0c7a24 */ /* 0x010fe400078e02ff */
[----:B-----5:R-:W-:Y:S02]  /*c860*/  IMAD R11, R11, c[0x0][0x190], RZ ;  /* 0x000064000b0b7a24 */ /* 0x020fe400078e02ff */
[----:B------:R-:W-:-:S02]  /*c870*/  IMAD R10, R10, c[0x0][0x190], RZ ;  /* 0x000064000a0a7a24 */ /* 0x000fc400078e02ff */
[----:B------:R-:W-:Y:S02]  /*c880*/  IMAD R9, R9, c[0x0][0x190], RZ ;  /* 0x0000640009097a24 */ /* 0x000fe400078e02ff */
[----:B------:R-:W-:Y:S02]  /*c890*/  IMAD R8, R8, c[0x0][0x190], RZ ;  /* 0x0000640008087a24 */ /* 0x000fe400078e02ff */
[----:B------:R-:W-:Y:S02]  /*c8a0*/  IMAD R7, R7, c[0x0][0x190], RZ ;  /* 0x0000640007077a24 */ /* 0x000fe400078e02ff */
[----:B------:R-:W-:Y:S02]  /*c8b0*/  IMAD R6, R6, c[0x0][0x190], RZ ;  /* 0x0000640006067a24 */ /* 0x000fe400078e02ff */
[----:B------:R-:W-:Y:S02]  /*c8c0*/  IMAD R5, R5, c[0x0][0x190], RZ ;  /* 0x0000640005057a24 */ /* 0x000fe400078e02ff */
[----:B------:R-:W-:-:S02]  /*c8d0*/  IMAD R4, R4, c[0x0][0x190], RZ ;  /* 0x0000640004047a24 */ /* 0x000fc400078e02ff */
[----:B------:R-:W-:Y:S02]  /*c8e0*/  IMAD R3, R3, c[0x0][0x190], RZ ;  /* 0x0000640003037a24 */ /* 0x000fe400078e02ff */
[----:B--2---:R-:W-:-:S05]  /*c8f0*/  IMAD R14, R14, c[0x0][0x190], RZ ;  /* 0x000064000e0e7a24 */ /* 0x004fca00078e02ff */
[----:B------:R-:W-:Y:S04]  /*c900*/  STL [R1+0x190], R14 ;  /* 0x0001900e01007387 */ /* 0x000fe80000100800 */
        /* <DEDUP_REMOVED lines=8> */
[----:B------:R0:W-:Y:S04]  /*c990*/  STL [R1+0x164], R5 ;  /* 0x0001640501007387 */ /* 0x0001e80000100800 */
[----:B------:R1:W-:Y:S04]  /*c9a0*/  STL [R1+0x160], R4 ;  /* 0x0001600401007387 */ /* 0x0003e80000100800 */
[----:B------:R2:W-:Y:S01]  /*c9b0*/  STL [R1+0x158], R3 ;  /* 0x0001580301007387 */ /* 0x0005e20000100800 */
[----:B0-----:R-:W-:-:S02]  /*c9c0*/  IMAD R5, R28, c[0x0][0x190], RZ ;  /* 0x000064001c057a24 */ /* 0x001fc400078e02ff */
[----:B-1----:R-:W-:-:S03]  /*c9d0*/  IMAD R4, R2, c[0x0][0x190], RZ ;  /* 0x0000640002047a24 */ /* 0x002fc600078e02ff */
[----:B------:R-:W-:Y:S01]  /*c9e0*/  STL [R1+0x154], R5 ;  /* 0x0001540501007387 */ /* 0x000fe20000100800 */
[----:B--2---:R-:W-:-:S03]  /*c9f0*/  IMAD R3, R27, c[0x0][0x190], RZ ;  /* 0x000064001b037a24 */ /* 0x004fc600078e02ff */
[----:B------:R0:W-:Y:S01]  /*ca00*/  STL [R1+0x150], R4 ;  /* 0x0001500401007387 */ /* 0x0001e20000100800 */
[----:B------:R-:W-:-:S03]  /*ca10*/  IMAD R2, R26, c[0x0][0x190], RZ ;  /* 0x000064001a027a24 */ /* 0x000fc600078e02ff */
[----:B------:R1:W-:Y:S01]  /*ca20*/  STL [R1+0x148], R3 ;  /* 0x0001480301007387 */ /* 0x0003e20000100800 */
[----:B0-----:R-:W-:-:S03]  /*ca30*/  IMAD R4, R25, c[0x0][0x190], RZ ;  /* 0x0000640019047a24 */ /* 0x001fc600078e02ff */
[----:B------:R0:W-:Y:S01]  /*ca40*/  STL [R1+0x144], R2 ;  /* 0x0001440201007387 */ /* 0x0001e20000100800 */
[----:B-1----:R-:W-:-:S03]  /*ca50*/  IMAD R3, R24, c[0x0][0x190], RZ ;  /* 0x0000640018037a24 */ /* 0x002fc600078e02ff */
[----:B------:R1:W-:Y:S04]  /*ca60*/  STL [R1+0x140], R4 ;  /* 0x0001400401007387 */ /* 0x0003e80000100800 */
[----:B------:R2:W-:Y:S01]  /*ca70*/  STL [R1+0x13c], R3 ;  /* 0x00013c0301007387 */ /* 0x0005e20000100800 */
[----:B0-----:R-:W-:Y:S02]  /*ca80*/  IMAD R2, R23, c[0x0][0x190], RZ ;  /* 0x0000640017027a24 */ /* 0x001fe400078e02ff */
[----:B-1----:R-:W-:-:S03]  /*ca90*/  IMAD R4, R22, c[0x0][0x190], RZ ;  /* 0x0000640016047a24 */ /* 0x002fc600078e02ff */
[----:B------:R0:W-:Y:S01]  /*caa0*/  STL [R1+0x138], R2 ;  /* 0x0001380201007387 */ /* 0x0001e20000100800 */
[----:B--2---:R-:W-:-:S03]  /*cab0*/  IMAD R3, R21, c[0x0][0x190], RZ ;  /* 0x0000640015037a24 */ /* 0x004fc600078e02ff */
        /* <DEDUP_REMOVED lines=12> */
[----:B------:R-:W-:Y:S04]  /*cb80*/  STL [R1+0x114], R4 ;  /* 0x0001140401007387 */ /* 0x000fe80000100800 */
[----:B------:R-:W-:Y:S04]  /*cb90*/  STL [R1+0x110], R3 ;  /* 0x0001100301007387 */ /* 0x000fe80000100800 */
[----:B------:R-:W2:Y:S01]  /*cba0*/  LDL.LU R14, [R1+0xf8] ;  /* 0x0000f800010e7983 */ /* 0x000ea20000300800 */
[----:B0-----:R-:W-:Y:S02]  /*cbb0*/  IMAD R2, R29, c[0x0][0x190], RZ ;  /* 0x000064001d027a24 */ /* 0x001fe400078e02ff */
        /* <DEDUP_REMOVED lines=166> */
[----:B--2---:R-:W-:-:S05]  /*d620*/  IMAD R14, R14, c[0x0][0x190], RZ ;  /* 0x000064000e0e7a24 */ /* 0x004fca00078e02ff */
        /* <DEDUP_REMOVED lines=57> */
[----:B0-----:R-:W5:Y:S01]  /*d9c0*/  LDL.LU R0, [R1+0x161c] ;  /* 0x00161c0001007983 */ /* 0x001f620000300800 */
[----:B--2---:R-:W-:-:S02]  /*d9d0*/  IMAD R26, R26, c[0x0][0x190], RZ ;  /* 0x000064001a1a7a24 */ /* 0x004fc400078e02ff */
[----:B---3--:R-:W-:Y:S02]  /*d9e0*/  IMAD R25, R25, c[0x0][0x190], RZ ;  /* 0x0000640019197a24 */ /* 0x008fe400078e02ff */
[----:B----4-:R-:W-:Y:S02]  /*d9f0*/  IMAD R24, R24, c[0x0][0x190], RZ ;  /* 0x0000640018187a24 */ /* 0x010fe400078e02ff */
[----:B-----5:R-:W-:Y:S02]  /*da00*/  IMAD R23, R23, c[0x0][0x190], RZ ;  /* 0x0000640017177a24 */ /* 0x020fe400078e02ff */
[----:B------:R-:W-:Y:S02]  /*da10*/  IMAD R22, R22, c[0x0][0x190], RZ ;  /* 0x0000640016167a24 */ /* 0x000fe400078e02ff */
[----:B------:R-:W-:Y:S02]  /*da20*/  IMAD R21, R21, c[0x0][0x190], RZ ;  /* 0x0000640015157a24 */ /* 0x000fe400078e02ff */
[----:B------:R-:W-:-:S02]  /*da30*/  IMAD R20, R20, c[0x0][0x190], RZ ;  /* 0x0000640014147a24 */ /* 0x000fc400078e02ff */
[----:B------:R-:W-:Y:S02]  /*da40*/  IMAD R19, R19, c[0x0][0x190], RZ ;  /* 0x0000640013137a24 */ /* 0x000fe400078e02ff */
[----:B------:R-:W-:Y:S02]  /*da50*/  IMAD R18, R18, c[0x0][0x190], RZ ;  /* 0x0000640012127a24 */ /* 0x000fe400078e02ff */
[----:B------:R-:W-:-:S05]  /*da60*/  IMAD R0, R0, c[0x0][0x190], RZ ;  /* 0x0000640000007a24 */ /* 0x000fca00078e02ff */
[----:B------:R0:W-:Y:S04]  /*da70*/  STL [R1+0x8], R0 ;  /* 0x0000080001007387 */ /* 0x0001e80000100800 */
[----:B0-----:R-:W2:Y:S01]  /*da80*/  LDL.LU R0, [R1+0x1618] ;  /* 0x0016180001007983 */ /* 0x001ea20000300800 */
[----:B------:R-:W-:Y:S02]  /*da90*/  IMAD R29, R29, c[0x0][0x190], RZ ;  /* 0x000064001d1d7a24 */ /* 0x000fe400078e02ff */
[----:B------:R-:W-:-:S03]  /*daa0*/  IMAD R15, R15, c[0x0][0x190], RZ ;  /* 0x000064000f0f7a24 */ /* 0x000fc600078e02ff */
[----:B------:R0:W-:Y:S04]  /*dab0*/  STL [R1+0x15e4], R29 ;  /* 0x0015e41d01007387 */ /* 0x0001e80000100800 */
[----:B0-----:R-:W3:Y:S04]  /*dac0*/  LDL.LU R29, [R1] ;  /* 0x00000000011d7983 */ /* 0x001ee80000300800 */
[----:B------:R0:W-:Y:S04]  /*dad0*/  STL [R1+0x15e8], R15 ;  /* 0x0015e80f01007387 */ /* 0x0001e80000100800 */
[----:B0-----:R-:W4:Y:S01]  /*dae0*/  LDL.LU R15, [R1+0x4] ;  /* 0x00000400010f7983 */ /* 0x001f220000300800 */
[----:B------:R-:W-:-:S02]  /*daf0*/  IMAD R16, R16, c[0x0][0x190], RZ ;  /* 0x0000640010107a24 */ /* 0x000fc400078e02ff */
[----:B------:R-:W-:-:S03]  /*db00*/  IMAD R17, R17, c[0x0][0x190], RZ ;  /* 0x0000640011117a24 */ /* 0x000fc600078e02ff */
[----:B------:R-:W-:Y:S04]  /*db10*/  STL [R1+0x15ec], R16 ;  /* 0x0015ec1001007387 */ /* 0x000fe80000100800 */
[----:B------:R0:W-:Y:S04]  /*db20*/  STL [R1+0x15f0], R17 ;  /* 0x0015f01101007387 */ /* 0x0001e80000100800 */
[----:B------:R-:W-:Y:S04]  /*db30*/  STL [R1+0x15f4], R18 ;  /* 0x0015f41201007387 */ /* 0x000fe80000100800 */
[----:B------:R1:W-:Y:S04]  /*db40*/  STL [R1+0x15f8], R19 ;  /* 0x0015f81301007387 */ /* 0x0003e80000100800 */
[----:B------:R-:W-:Y:S04]  /*db50*/  STL [R1+0x15fc], R20 ;  /* 0x0015fc1401007387 */ /* 0x000fe80000100800 */
[----:B------:R-:W-:Y:S04]  /*db60*/  STL [R1+0x1600], R21 ;  /* 0x0016001501007387 */ /* 0x000fe80000100800 */
[----:B------:R-:W-:Y:S04]  /*db70*/  STL [R1+0x1604], R22 ;  /* 0x0016041601007387 */ /* 0x000fe80000100800 */
[----:B------:R-:W-:Y:S04]  /*db80*/  STL [R1+0x1608], R23 ;  /* 0x0016081701007387 */ /* 0x000fe80000100800 */
[----:B------:R-:W-:Y:S04]  /*db90*/  STL [R1+0x160c], R24 ;  /* 0x00160c1801007387 */ /* 0x000fe80000100800 */
[----:B------:R-:W-:Y:S04]  /*dba0*/  STL [R1+0x1610], R25 ;  /* 0x0016101901007387 */ /* 0x000fe80000100800 */
[----:B------:R-:W-:Y:S04]  /*dbb0*/  STL [R1+0x1614], R26 ;  /* 0x0016141a01007387 */ /* 0x000fe80000100800 */
[----:B0-----:R-:W5:Y:S01]  /*dbc0*/  LDL.LU R17, [R1+0x10c] ;  /* 0x00010c0001117983 */ /* 0x001f620000300800 */
[----:B--2---:R-:W-:-:S02]  /*dbd0*/  LEA R16, P3, R28, R0, 0x1 ;  /* 0x000000001c107211 */ /* 0x004fc400078608ff */
[----:B-1----:R-:W-:-:S03]  /*dbe0*/  LEA R19, P4, R3, R0, 0x1 ;  /* 0x0000000003137211 */ /* 0x002fc600078808ff */
[----:B------:R0:W-:Y:S04]  /*dbf0*/  STL [R1+0x13b0], R16 ;  /* 0x0013b01001007387 */ /* 0x0001e80000100800 */
[----:B------:R-:W-:Y:S01]  /*dc00*/  STL [R1+0x13b4], R19 ;  /* 0x0013b41301007387 */ /* 0x000fe20000100800 */
[----:B0-----:R-:W-:-:S05]  /*dc10*/  LEA R16, P5, R4, R0, 0x1 ;  /* 0x0000000004107211 */ /* 0x001fca00078a08ff */
[----:B------:R0:W-:Y:S04]  /*dc20*/  STL [R1+0x13b8], R16 ;  /* 0x0013b81001007387 */ /* 0x0001e80000100800 */
[----:B0-----:R-:W2:Y:S01]  /*dc30*/  LDL.LU R16, [R1+0x120] ;  /* 0x0001200001107983 */ /* 0x001ea20000300800 */
[----:B----4-:R-:W-:Y:S02]  /*dc40*/  LEA R18, P0, R15, c[0x0][0x160], 0x1 ;  /* 0x000058000f127a11 */ /* 0x010fe400078008ff */
[-C--:B------:R-:W-:Y:S02]  /*dc50*/  LEA R21, P6, R5, R0.reuse, 0x1 ;  /* 0x0000000005157211 */ /* 0x080fe400078c08ff */
[----:B---3--:R-:W-:Y:S02]  /*dc60*/  LEA R20, P1, R29, c[0x0][0x160], 0x1 ;  /* 0x000058001d147a11 */ /* 0x008fe400078208ff */
[----:B------:R-:W-:Y:S01]  /*dc70*/  LEA.HI.X.SX32 R19, R15, c[0x0][0x164], 0x1, P0 ;  /* 0x000059000f137a11 */ /* 0x000fe200000f0eff */
[----:B------:R0:W-:Y:S01]  /*dc80*/  STL [R1+0x13bc], R21 ;  /* 0x0013bc1501007387 */ /* 0x0001e20000100800 */
[----:B------:R-:W-:-:S05]  /*dc90*/  LEA R15, P0, R6, R0, 0x1 ;  /* 0x00000000060f7211 */ /* 0x000fca00078008ff */
[----:B------:R1:W-:Y:S01]  /*dca0*/  STL [R1+0x13ac], R15 ;  /* 0x0013ac0f01007387 */ /* 0x0003e20000100800 */
[----:B0-----:R-:W-:Y:S02]  /*dcb0*/  LEA.HI.X.SX32 R21, R29, c[0x0][0x164], 0x1, P1 ;  /* 0x000059001d157a11 */ /* 0x001fe400008f0eff */
[----:B------:R-:W-:Y:S01]  /*dcc0*/  LEA R22, P1, R7, R0, 0x1 ;  /* 0x0000000007167211 */ /* 0x000fe200078208ff */
[----:B-1----:R-:W3:Y:S04]  /*dcd0*/  LDL.LU R15, [R1+0x134] ;  /* 0x00013400010f7983 */ /* 0x002ee80000300800 */
[----:B------:R-:W-:Y:S04]  /*dce0*/  STL.64 [R1+0x5e8], R18 ;  /* 0x0005e81201007387 */ /* 0x000fe80000100a00 */
[----:B------:R0:W-:Y:S01]  /*dcf0*/  STL [R1+0x13a4], R22 ;  /* 0x0013a41601007387 */ /* 0x0001e20000100800 */
[----:B------:R-:W-:-:S03]  /*dd00*/  LEA.HI.X.SX32 R23, R28, R2, 0x1, P3 ;  /* 0x000000021c177211 */ /* 0x000fc600018f0eff */
[----:B------:R-:W-:Y:S04]  /*dd10*/  STL.64 [R1+0x5e0], R20 ;  /* 0x0005e01401007387 */ /* 0x000fe80000100a00 */
[----:B------:R-:W4:Y:S01]  /*dd20*/  LDL.LU R29, [R1+0x15c] ;  /* 0x00015c00011d7983 */ /* 0x000f220000300800 */
[----:B0-----:R-:W-:Y:S02]  /*dd30*/  LEA R22, P2, R8, R0, 0x1 ;  /* 0x0000000008167211 */ /* 0x001fe400078408ff */
[----:B------:R-:W-:-:S03]  /*dd40*/  LEA.HI.X.SX32 R3, R3, R2, 0x1, P4 ;  /* 0x0000000203037211 */ /* 0x000fc600020f0eff */
[----:B------:R0:W-:Y:S04]  /*dd50*/  STL [R1+0x13a8], R22 ;  /* 0x0013a81601007387 */ /* 0x0001e80000100800 */
[----:B------:R1:W-:Y:S01]  /*dd60*/  STL [R1+0x139c], R23 ;  /* 0x00139c1701007387 */ /* 0x0003e20000100800 */
[-C--:B0-----:R-:W-:Y:S02]  /*dd70*/  LEA R22, P3, R9, R0.reuse, 0x1 ;  /* 0x0000000009167211 */ /* 0x081fe400078608ff */
[----:B-1----:R-:W-:-:S03]  /*dd80*/  LEA R23, P4, R10, R0, 0x1 ;  /* 0x000000000a177211 */ /* 0x002fc600078808ff */
[----:B------:R0:W-:Y:S04]  /*dd90*/  STL [R1+0x13a0], R22 ;  /* 0x0013a01601007387 */ /* 0x0001e80000100800 */
[----:B------:R1:W-:Y:S01]  /*dda0*/  STL [R1+0x1394], R3 ;  /* 0x0013940301007387 */ /* 0x0003e20000100800 */
[----:B0-----:R-:W-:-:S03]  /*ddb0*/  LEA.HI.X.SX32 R22, R4, R2, 0x1, P5 ;  /* 0x0000000204167211 */ /* 0x001fc600028f0eff */
[----:B------:R-:W-:Y:S01]  /*ddc0*/  STL [R1+0x1398], R23 ;  /* 0x0013981701007387 */ /* 0x000fe20000100800 */
[----:B------:R-:W-:Y:S02]  /*ddd0*/  LEA.HI.X.SX32 R4, R5, R2, 0x1, P6 ;  /* 0x0000000205047211 */ /* 0x000fe400030f0eff */
[-C--:B-1----:R-:W-:Y:S01]  /*dde0*/  LEA R3, P5, R11, R0.reuse, 0x1 ;  /* 0x000000000b037211 */ /* 0x082fe200078a08ff */
[----:B------:R0:W-:Y:S04]  /*ddf0*/  STL [R1+0x138c], R22 ;  /* 0x00138c1601007387 */ /* 0x0001e80000100800 */
[----:B------:R-:W4:Y:S04]  /*de00*/  LDL.LU R5, [R1+0x174] ;  /* 0x0001740001057983 */ /* 0x000f280000300800 */
[----:B------:R1:W-:Y:S01]  /*de10*/  STL [R1+0x1390], R3 ;  /* 0x0013900301007387 */ /* 0x0003e20000100800 */
[----:B0-----:R-:W-:-:S03]  /*de20*/  LEA R22, P6, R12, R0, 0x1 ;  /* 0x000000000c167211 */ /* 0x001fc600078c08ff */
[----:B-1----:R-:W4:Y:S04]  /*de30*/  LDL.LU R3, [R1+0x194] ;  /* 0x0001940001037983 */ /* 0x002f280000300800 */
[----:B------:R0:W-:Y:S04]  /*de40*/  STL [R1+0x1384], R4 ;  /* 0x0013840401007387 */ /* 0x0001e80000100800 */
[----:B------:R-:W4:Y:S01]  /*de50*/  LDL.LU R28, [R1+0x190] ;  /* 0x00019000011c7983 */ /* 0x000f220000300800 */
[----:B0-----:R-:W-:-:S03]  /*de60*/  LEA.HI.X.SX32 R4, R6, R2, 0x1, P0 ;  /* 0x0000000206047211 */ /* 0x001fc600000f0eff */
[----:B------:R-:W-:Y:S01]  /*de70*/  STL [R1+0x1388], R22 ;  /* 0x0013881601007387 */ /* 0x000fe20000100800 */
[----:B------:R-:W-:-:S03]  /*de80*/  LEA R6, P0, R13, R0, 0x1 ;  /* 0x000000000d067211 */ /* 0x000fc600078008ff */
[----:B------:R0:W-:Y:S02]  /*de90*/  STL [R1+0x137c], R4 ;  /* 0x00137c0401007387 */ /* 0x0001e40000100800 */
[----:B0-----:R-:W-:Y:S02]  /*dea0*/  LEA.HI.X.SX32 R4, R7, R2, 0x1, P1 ;  /* 0x0000000207047211 */ /* 0x001fe400008f0eff */
[----:B------:R-:W4:Y:S01]  /*deb0*/  LDL.LU R7, [R1+0x184] ;  /* 0x0001840001077983 */ /* 0x000f220000300800 */
[----:B------:R-:W-:-:S03]  /*dec0*/  LEA R22, P1, R14, R0, 0x1 ;  /* 0x000000000e167211 */ /* 0x000fc600078208ff */
[----:B------:R0:W-:Y:S04]  /*ded0*/  STL [R1+0x1380], R6 ;  /* 0x0013800601007387 */ /* 0x0001e80000100800 */
[----:B------:R-:W4:Y:S04]  /*dee0*/  LDL.LU R26, [R1+0x18c] ;  /* 0x00018c00011a7983 */ /* 0x000f280000300800 */
[----:B------:R5:W-:Y:S01]  /*def0*/  STL [R1+0x1374], R4 ;  /* 0x0013740401007387 */ /* 0x000be20000100800 */
[----:B0-----:R-:W-:-:S03]  /*df00*/  LEA.HI.X.SX32 R6, R8, R2, 0x1, P2 ;  /* 0x0000000208067211 */ /* 0x001fc600010f0eff */
[----:B------:R-:W-:Y:S04]  /*df10*/  STL [R1+0x1378], R22 ;  /* 0x0013781601007387 */ /* 0x000fe80000100800 */
[----:B------:R-:W4:Y:S01]  /*df20*/  LDL.LU R25, [R1+0x188] ;  /* 0x0001880001197983 */ /* 0x000f220000300800 */
[----:B-----5:R-:W-:-:S03]  /*df30*/  LEA R4, P2, R17, R0, 0x1 ;  /* 0x0000000011047211 */ /* 0x020fc600078408ff */
[----:B------:R0:W-:Y:S04]  /*df40*/  STL [R1+0x136c], R6 ;  /* 0x00136c0601007387 */ /* 0x0001e80000100800 */
[----:B------:R1:W-:Y:S01]  /*df50*/  STL [R1+0x1370], R4 ;  /* 0x0013700401007387 */ /* 0x0003e20000100800 */
[----:B0-----:R-:W-:-:S03]  /*df60*/  LEA.HI.X.SX32 R6, R9, R2, 0x1, P3 ;  /* 0x0000000209067211 */ /* 0x001fc600018f0eff */
[----:B-1----:R-:W5:Y:S04]  /*df70*/  LDL.LU R4, [R1+0x180] ;  /* 0x0001800001047983 */ /* 0x002f680000300800 */
[----:B------:R0:W-:Y:S02]  /*df80*/  STL [R1+0x1364], R6 ;  /* 0x0013640601007387 */ /* 0x0001e40000100800 */
[----:B0-----:R-:W-:Y:S02]  /*df90*/  LEA.HI.X.SX32 R6, R10, R2, 0x1, P4 ;  /* 0x000000020a067211 */ /* 0x001fe400020f0eff */
[----:B------:R-:W4:Y:S01]  /*dfa0*/  LDL.LU R10, [R1+0x14c] ;  /* 0x00014c00010a7983 */ /* 0x000f220000300800 */
[----:B------:R-:W-:Y:S02]  /*dfb0*/  IMAD.MOV.U32 R8, RZ, RZ, R20 ;  /* 0x000000ffff087224 */ /* 0x000fe400078e0014 */
[----:B------:R-:W-:Y:S01]  /*dfc0*/  IMAD.MOV.U32 R9, RZ, RZ, R21 ;  /* 0x000000ffff097224 */ /* 0x000fe200078e0015 */
[----:B--2---:R-:W-:-:S05]  /*dfd0*/  LEA R20, P3, R16, R0, 0x1 ;  /* 0x0000000010147211 */ /* 0x004fca00078608ff */
[----:B------:R-:W-:Y:S04]  /*dfe0*/  STL [R1+0x1368], R20 ;  /* 0x0013681401007387 */ /* 0x000fe80000100800 */
[----:B------:R-:W2:Y:S04]  /*dff0*/  LDL.LU R24, [R1+0x17c] ;  /* 0x00017c0001187983 */ /* 0x000ea80000300800 */
[----:B------:R0:W-:Y:S04]  /*e000*/  STL [R1+0x135c], R6 ;  /* 0x00135c0601007387 */ /* 0x0001e80000100800 */
[----:B------:R-:W2:Y:S01]  /*e010*/  LDL.LU R23, [R1+0x178] ;  /* 0x0001780001177983 */ /* 0x000ea20000300800 */
[----:B0-----:R-:W-:-:S02]  /*e020*/  LEA.HI.X.SX32 R6, R11, R2, 0x1, P5 ;  /* 0x000000020b067211 */ /* 0x001fc400028f0eff */
[----:B---3--:R-:W-:-:S05]  /*e030*/  LEA R20, P4, R15, R0, 0x1 ;  /* 0x000000000f147211 */ /* 0x008fca00078808ff */
[----:B------:R-:W-:Y:S04]  /*e040*/  STL [R1+0x1360], R20 ;  /* 0x0013601401007387 */ /* 0x000fe80000100800 */
[----:B------:R0:W-:Y:S04]  /*e050*/  STL [R1+0x1354], R6 ;  /* 0x0013540601007387 */ /* 0x0001e80000100800 */
[----:B------:R-:W3:Y:S01]  /*e060*/  LDL.LU R22, [R1+0x170] ;  /* 0x0001700001167983 */ /* 0x000ee20000300800 */
[----:B0-----:R-:W-:Y:S02]  /*e070*/  LEA.HI.X.SX32 R6, R12, R2, 0x1, P6 ;  /* 0x000000020c067211 */ /* 0x001fe400030f0eff */
[----:B----4-:R-:W-:-:S05]  /*e080*/  LEA R11, P5, R10, R0, 0x1 ;  /* 0x000000000a0b7211 */ /* 0x010fca00078a08ff */
[----:B------:R0:W-:Y:S04]  /*e090*/  STL [R1+0x1358], R11 ;  /* 0x0013580b01007387 */ /* 0x0001e80000100800 */
[----:B------:R1:W-:Y:S04]  /*e0a0*/  STL [R1+0x134c], R6 ;  /* 0x00134c0601007387 */ /* 0x0003e80000100800 */
[----:B------:R-:W4:Y:S01]  /*e0b0*/  LDL.LU R21, [R1+0x16c] ;  /* 0x00016c0001157983 */ /* 0x000f220000300800 */
[----:B0-----:R-:W-:Y:S02]  /*e0c0*/  LEA R11, P6, R29, R0, 0x1 ;  /* 0x000000001d0b7211 */ /* 0x001fe400078c08ff */
[----:B-1----:R-:W-:-:S03]  /*e0d0*/  LEA.HI.X.SX32 R6, R13, R2, 0x1, P0 ;  /* 0x000000020d067211 */ /* 0x002fc600000f0eff */
[----:B------:R0:W-:Y:S04]  /*e0e0*/  STL [R1+0x1350], R11 ;  /* 0x0013500b01007387 */ /* 0x0001e80000100800 */
[----:B------:R1:W-:Y:S04]  /*e0f0*/  STL [R1+0x1344], R6 ;  /* 0x0013440601007387 */ /* 0x0003e80000100800 */
[----:B------:R-:W4:Y:S01]  /*e100*/  LDL.LU R20, [R1+0x168] ;  /* 0x0001680001147983 */ /* 0x000f220000300800 */
[----:B0-----:R-:W-:Y:S02]  /*e110*/  LEA R11, P0, R5, R0, 0x1 ;  /* 0x00000000050b7211 */ /* 0x001fe400078008ff */
[----:B-1----:R-:W-:-:S03]  /*e120*/  LEA.HI.X.SX32 R6, R14, R2, 0x1, P1 ;  /* 0x000000020e067211 */ /* 0x002fc600008f0eff */
[----:B------:R0:W-:Y:S01]  /*e130*/  STL [R1+0x1348], R11 ;  /* 0x0013480b01007387 */ /* 0x0001e20000100800 */
[----:B------:R-:W-:-:S03]  /*e140*/  LEA.HI.X.SX32 R12, R17, R2, 0x1, P2 ;  /* 0x00000002110c7211 */ /* 0x000fc600010f0eff */
[----:B------:R1:W-:Y:S01]  /*e150*/  STL [R1+0xfe0], R6 ;  /* 0x000fe00601007387 */ /* 0x0003e20000100800 */
[----:B0-----:R-:W-:-:S03]  /*e160*/  LEA R11, P1, R7, R0, 0x1 ;  /* 0x00000000070b7211 */ /* 0x001fc600078208ff */
[----:B-1----:R-:W4:Y:S04]  /*e170*/  LDL.LU R6, [R1+0x164] ;  /* 0x0001640001067983 */ /* 0x002f280000300800 */
[----:B------:R0:W-:Y:S04]  /*e180*/  STL [R1+0x1000], R11 ;  /* 0x0010000b01007387 */ /* 0x0001e80000100800 */
[----:B------:R1:W-:Y:S04]  /*e190*/  STL [R1+0xfe4], R12 ;  /* 0x000fe40c01007387 */ /* 0x0003e80000100800 */
[----:B------:R-:W4:Y:S01]  /*e1a0*/  LDL.LU R17, [R1+0x160] ;  /* 0x0001600001117983 */ /* 0x000f220000300800 */
[----:B0-----:R-:W-:-:S02]  /*e1b0*/  LEA R11, P2, R3, R0, 0x1 ;  /* 0x00000000030b7211 */ /* 0x001fc400078408ff */
[----:B-1----:R-:W-:-:S03]  /*e1c0*/  LEA.HI.X.SX32 R12, R16, R2, 0x1, P3 ;  /* 0x00000002100c7211 */ /* 0x002fc600018f0eff */
        /* <DEDUP_REMOVED lines=8> */
[----:B------:R-:W-:Y:S02]  /*e250*/  LEA.HI.X.SX32 R10, R10, R2, 0x1, P5 ;  /* 0x000000020a0a7211 */ /* 0x000fe400028f0eff */
[----:B0-----:R-:W-:-:S02]  /*e260*/  LEA R11, P4, R26, R0, 0x1 ;  /* 0x000000001a0b7211 */ /* 0x001fc400078808ff */
[----:B-1----:R-:W-:-:S03]  /*e270*/  LEA R12, P5, R25, R0, 0x1 ;  /* 0x00000000190c7211 */ /* 0x002fc600078a08ff */
[----:B------:R-:W-:Y:S04]  /*e280*/  STL [R1+0x1018], R11 ;  /* 0x0010180b01007387 */ /* 0x000fe80000100800 */
[----:B------:R0:W-:Y:S04]  /*e290*/  STL [R1+0xff0], R10 ;  /* 0x000ff00a01007387 */ /* 0x0001e80000100800 */
[----:B------:R-:W-:Y:S01]  /*e2a0*/  STL [R1+0x1020], R12 ;  /* 0x0010200c01007387 */ /* 0x000fe20000100800 */
[----:B0-----:R-:W-:-:S03]  /*e2b0*/  LEA.HI.X.SX32 R10, R29, R2, 0x1, P6 ;  /* 0x000000021d0a7211 */ /* 0x001fc600030f0eff */
[----:B------:R-:W4:Y:S01]  /*e2c0*/  LDL.LU R29, [R1+0x150] ;  /* 0x00015000011d7983 */ /* 0x000f220000300800 */
[----:B-----5:R-:W-:-:S03]  /*e2d0*/  LEA R11, P6, R4, R0, 0x1 ;  /* 0x00000000040b7211 */ /* 0x020fc600078c08ff */
[----:B------:R0:W-:Y:S04]  /*e2e0*/  STL [R1+0xff4], R10 ;  /* 0x000ff40a01007387 */ /* 0x0001e80000100800 */
[----:B------:R2:W-:Y:S01]  /*e2f0*/  STL [R1+0x1028], R11 ;  /* 0x0010280b01007387 */ /* 0x0005e20000100800 */
[----:B0-----:R-:W-:-:S03]  /*e300*/  LEA.HI.X.SX32 R10, R5, R2, 0x1, P0 ;  /* 0x00000002050a7211 */ /* 0x001fc600000f0eff */
[----:B------:R-:W5:Y:S01]  /*e310*/  LDL.LU R5, [R1+0x148] ;  /* 0x0001480001057983 */ /* 0x000f620000300800 */
[----:B--2---:R-:W-:-:S03]  /*e320*/  LEA R11, P0, R24, R0, 0x1 ;  /* 0x00000000180b7211 */ /* 0x004fc600078008ff */
[----:B------:R0:W-:Y:S04]  /*e330*/  STL [R1+0xff8], R10 ;  /* 0x000ff80a01007387 */ /* 0x0001e80000100800 */
[----:B------:R1:W-:Y:S01]  /*e340*/  STL [R1+0x1030], R11 ;  /* 0x0010300b01007387 */ /* 0x0003e20000100800 */
[----:B0-----:R-:W-:-:S03]  /*e350*/  LEA.HI.X.SX32 R10, R7, R2, 0x1, P1 ;  /* 0x00000002070a7211 */ /* 0x001fc600008f0eff */
[----:B------:R-:W2:Y:S01]  /*e360*/  LDL.LU R7, [R1+0x144] ;  /* 0x0001440001077983 */ /* 0x000ea20000300800 */
[----:B-1----:R-:W-:-:S03]  /*e370*/  LEA R11, P1, R23, R0, 0x1 ;  /* 0x00000000170b7211 */ /* 0x002fc600078208ff */
[----:B------:R0:W-:Y:S04]  /*e380*/  STL [R1+0xffc], R10 ;  /* 0x000ffc0a01007387 */ /* 0x0001e80000100800 */
[----:B------:R-:W-:Y:S01]  /*e390*/  STL [R1+0x1038], R11 ;  /* 0x0010380b01007387 */ /* 0x000fe20000100800 */
[----:B0-----:R-:W-:-:S03]  /*e3a0*/  LEA.HI.X.SX32 R10, R3, R2, 0x1, P2 ;  /* 0x00000002030a7211 */ /* 0x001fc600010f0eff */
[----:B------:R-:W2:Y:S04]  /*e3b0*/  LDL.LU R3, [R1+0x140] ;  /* 0x0001400001037983 */ /* 0x000ea80000300800 */
[----:B------:R0:W-:Y:S02]  /*e3c0*/  STL [R1+0x1004], R10 ;  /* 0x0010040a01007387 */ /* 0x0001e40000100800 */
[----:B0-----:R-:W-:Y:S02]  /*e3d0*/  LEA.HI.X.SX32 R10, R28, R2, 0x1, P3 ;  /* 0x000000021c0a7211 */ /* 0x001fe400018f0eff */
[----:B------:R-:W2:Y:S01]  /*e3e0*/  LDL.LU R28, [R1+0x13c] ;  /* 0x00013c00011c7983 */ /* 0x000ea20000300800 */
[----:B---3--:R-:W-:-:S05]  /*e3f0*/  LEA R11, P2, R22, R0, 0x1 ;  /* 0x00000000160b7211 */ /* 0x008fca00078408ff */
[----:B------:R-:W-:Y:S04]  /*e400*/  STL [R1+0x1040], R11 ;  /* 0x0010400b01007387 */ /* 0x000fe80000100800 */
[----:B------:R0:W-:Y:S02]  /*e410*/  STL [R1+0x100c], R10 ;  /* 0x00100c0a01007387 */ /* 0x0001e40000100800 */
[----:B0-----:R-:W-:Y:S02]  /*e420*/  LEA.HI.X.SX32 R10, R26, R2, 0x1, P4 ;  /* 0x000000021a0a7211 */ /* 0x001fe400020f0eff */
[----:B------:R-:W3:Y:S01]  /*e430*/  LDL.LU R26, [R1+0x138] ;  /* 0x00013800011a7983 */ /* 0x000ee20000300800 */
[----:B----4-:R-:W-:-:S05]  /*e440*/  LEA R11, P3, R21, R0, 0x1 ;  /* 0x00000000150b7211 */ /* 0x010fca00078608ff */
[----:B------:R0:W-:Y:S04]  /*e450*/  STL [R1+0x1048], R11 ;  /* 0x0010480b01007387 */ /* 0x0001e80000100800 */
[----:B------:R1:W-:Y:S01]  /*e460*/  STL [R1+0x1014], R10 ;  /* 0x0010140a01007387 */ /* 0x0003e20000100800 */
[----:B0-----:R-:W-:Y:S02]  /*e470*/  LEA R11, P4, R20, R0, 0x1 ;  /* 0x00000000140b7211 */ /* 0x001fe400078808ff */
[-C--:B-1----:R-:W-:Y:S02]  /*e480*/  LEA.HI.X.SX32 R10, R25, R2.reuse, 0x1, P5 ;  /* 0x00000002190a7211 */ /* 0x082fe400028f0eff */
[----:B------:R-:W4:Y:S04]  /*e490*/  LDL.LU R25, [R1+0x130] ;  /* 0x0001300001197983 */ /* 0x000f280000300800 */
[----:B------:R-:W-:Y:S04]  /*e4a0*/  STL [R1+0x1050], R11 ;  /* 0x0010500b01007387 */ /* 0x000fe80000100800 */
[----:B------:R0:W-:Y:S02]  /*e4b0*/  STL [R1+0x101c], R10 ;  /* 0x00101c0a01007387 */ /* 0x0001e40000100800 */
[----:B0-----:R-:W-:-:S02]  /*e4c0*/  LEA.HI.X.SX32 R10, R4, R2, 0x1, P6 ;  /* 0x00000002040a7211 */ /* 0x001fc400030f0eff */
[----:B------:R-:W4:Y:S01]  /*e4d0*/  LDL.LU R4, [R1+0x12c] ;  /* 0x00012c0001047983 */ /* 0x000f220000300800 */
[----:B------:R-:W-:-:S05]  /*e4e0*/  LEA R11, P5, R6, R0, 0x1 ;  /* 0x00000000060b7211 */ /* 0x000fca00078a08ff */
[----:B------:R0:W-:Y:S04]  /*e4f0*/  STL [R1+0x1058], R11 ;  /* 0x0010580b01007387 */ /* 0x0001e80000100800 */
[----:B------:R1:W-:Y:S01]  /*e500*/  STL [R1+0x1024], R10 ;  /* 0x0010240a01007387 */ /* 0x0003e20000100800 */
[----:B0-----:R-:W-:Y:S02]  /*e510*/  LEA R11, P6, R17, R0, 0x1 ;  /* 0x00000000110b7211 */ /* 0x001fe400078c08ff */
[----:B-1----:R-:W-:Y:S02]  /*e520*/  LEA.HI.X.SX32 R10, R24, R2, 0x1, P0 ;  /* 0x00000002180a7211 */ /* 0x002fe400000f0eff */
[----:B------:R-:W4:Y:S01]  /*e530*/  LDL.LU R24, [R1+0x128] ;  /* 0x0001280001187983 */ /* 0x000f220000300800 */
[----:B------:R-:W-:-:S03]  /*e540*/  LEA R12, P0, R16, R0, 0x1 ;  /* 0x00000000100c7211 */ /* 0x000fc600078008ff */
[----:B------:R0:W-:Y:S04]  /*e550*/  STL [R1+0x1060], R11 ;  /* 0x0010600b01007387 */ /* 0x0001e80000100800 */
[----:B------:R1:W-:Y:S01]  /*e560*/  STL [R1+0x102c], R10 ;  /* 0x00102c0a01007387 */ /* 0x0003e20000100800 */
[----:B0-----:R-:W-:-:S03]  /*e570*/  LEA.HI.X.SX32 R11, R23, R2, 0x1, P1 ;  /* 0x00000002170b7211 */ /* 0x001fc600008f0eff */
[----:B------:R-:W-:Y:S04]  /*e580*/  STL [R1+0x1068], R12 ;  /* 0x0010680c01007387 */ /* 0x000fe80000100800 */
[----:B------:R-:W-:Y:S01]  /*e590*/  STL [R1+0x1034], R11 ;  /* 0x0010340b01007387 */ /* 0x000fe20000100800 */
[----:B-1----:R-:W-:-:S03]  /*e5a0*/  LEA R10, P1, R15, R0, 0x1 ;  /* 0x000000000f0a7211 */ /* 0x002fc600078208ff */
[----:B------:R-:W4:Y:S04]  /*e5b0*/  LDL.LU R23, [R1+0x124] ;  /* 0x0001240001177983 */ /* 0x000f280000300800 */
[----:B------:R0:W-:Y:S02]  /*e5c0*/  STL [R1+0x1070], R10 ;  /* 0x0010700a01007387 */ /* 0x0001e40000100800 */
[----:B0-----:R-:W-:Y:S02]  /*e5d0*/  LEA.HI.X.SX32 R10, R22, R2, 0x1, P2 ;  /* 0x00000002160a7211 */ /* 0x001fe400010f0eff */
[----:B------:R-:W4:Y:S01]  /*e5e0*/  LDL.LU R22, [R1+0x11c] ;  /* 0x00011c0001167983 */ /* 0x000f220000300800 */
[----:B------:R-:W-:-:S03]  /*e5f0*/  LEA R11, P2, R29, R0, 0x1 ;  /* 0x000000001d0b7211 */ /* 0x000fc600078408ff */
[----:B------:R0:W-:Y:S02]  /*e600*/  STL [R1+0x103c], R10 ;  /* 0x00103c0a01007387 */ /* 0x0001e40000100800 */
[-C--:B0-----:R-:W-:Y:S02]  /*e610*/  LEA.HI.X.SX32 R10, R21, R2.reuse, 0x1, P3 ;  /* 0x00000002150a7211 */ /* 0x081fe400018f0eff */
[----:B------:R-:W4:Y:S04]  /*e620*/  LDL.LU R21, [R1+0x118] ;  /* 0x0001180001157983 */ /* 0x000f280000300800 */
[----:B------:R-:W-:Y:S04]  /*e630*/  STL [R1+0x1078], R11 ;  /* 0x0010780b01007387 */ /* 0x000fe80000100800 */
[----:B------:R0:W-:Y:S02]  /*e640*/  STL [R1+0x1044], R10 ;  /* 0x0010440a01007387 */ /* 0x0001e40000100800 */
[----:B0-----:R-:W-:-:S02]  /*e650*/  LEA.HI.X.SX32 R10, R20, R2, 0x1, P4 ;  /* 0x00000002140a7211 */ /* 0x001fc400020f0eff */
[----:B------:R-:W4:Y:S01]  /*e660*/  LDL.LU R20, [R1+0x114] ;  /* 0x0001140001147983 */ /* 0x000f220000300800 */
[----:B-----5:R-:W-:-:S05]  /*e670*/  LEA R11, P3, R5, R0, 0x1 ;  /* 0x00000000050b7211 */ /* 0x020fca00078608ff */
[----:B------:R2:W-:Y:S04]  /*e680*/  STL [R1+0x1080], R11 ;  /* 0x0010800b01007387 */ /* 0x0005e80000100800 */
[----:B------:R0:W-:Y:S01]  /*e690*/  STL [R1+0x104c], R10 ;  /* 0x00104c0a01007387 */ /* 0x0001e20000100800 */
[----:B--2---:R-:W-:Y:S02]  /*e6a0*/  LEA R11, P4, R7, R0, 0x1 ;  /* 0x00000000070b7211 */ /* 0x004fe400078808ff */
[-C--:B0-----:R-:W-:Y:S02]  /*e6b0*/  LEA.HI.X.SX32 R10, R6, R2.reuse, 0x1, P5 ;  /* 0x00000002060a7211 */ /* 0x081fe400028f0eff */
[----:B------:R-:W2:Y:S04]  /*e6c0*/  LDL.LU R6, [R1+0x110] ;  /* 0x0001100001067983 */ /* 0x000ea80000300800 */
[----:B------:R-:W-:Y:S04]  /*e6d0*/  STL [R1+0x1088], R11 ;  /* 0x0010880b01007387 */ /* 0x000fe80000100800 */
[----:B------:R0:W-:Y:S02]  /*e6e0*/  STL [R1+0x1054], R10 ;  /* 0x0010540a01007387 */ /* 0x0001e40000100800 */
[----:B0-----:R-:W-:-:S02]  /*e6f0*/  LEA.HI.X.SX32 R10, R17, R2, 0x1, P6 ;  /* 0x00000002110a7211 */ /* 0x001fc400030f0eff */
[----:B------:R-:W5:Y:S01]  /*e700*/  LDL.LU R17, [R1+0x108] ;  /* 0x0001080001117983 */ /* 0x000f620000300800 */
[----:B------:R-:W-:-:S05]  /*e710*/  LEA R11, P5, R3, R0, 0x1 ;  /* 0x00000000030b7211 */ /* 0x000fca00078a08ff */
[----:B------:R0:W-:Y:S04]  /*e720*/  STL [R1+0x1090], R11 ;  /* 0x0010900b01007387 */ /* 0x0001e80000100800 */
[----:B------:R1:W-:Y:S01]  /*e730*/  STL [R1+0x105c], R10 ;  /* 0x00105c0a01007387 */ /* 0x0003e20000100800 */
[----:B0-----:R-:W-:Y:S02]  /*e740*/  LEA R11, P6, R28, R0, 0x1 ;  /* 0x000000001c0b7211 */ /* 0x001fe400078c08ff */
[-C--:B-1----:R-:W-:Y:S02]  /*e750*/  LEA.HI.X.SX32 R10, R16, R2.reuse, 0x1, P0 ;  /* 0x00000002100a7211 */ /* 0x082fe400000f0eff */
[----:B------:R-:W5:Y:S04]  /*e760*/  LDL.LU R16, [R1+0x104] ;  /* 0x0001040001107983 */ /* 0x000f680000300800 */
[----:B------:R-:W-:Y:S04]  /*e770*/  STL [R1+0x1098], R11 ;  /* 0x0010980b01007387 */ /* 0x000fe80000100800 */
[----:B------:R0:W-:Y:S02]  /*e780*/  STL [R1+0x1064], R10 ;  /* 0x0010640a01007387 */ /* 0x0001e40000100800 */
[----:B0-----:R-:W-:-:S02]  /*e790*/  LEA.HI.X.SX32 R10, R15, R2, 0x1, P1 ;  /* 0x000000020f0a7211 */ /* 0x001fc400008f0eff */
[----:B------:R-:W5:Y:S01]  /*e7a0*/  LDL.LU R15, [R1+0x100] ;  /* 0x00010000010f7983 */ /* 0x000f620000300800 */
[----:B---3--:R-:W-:-:S05]  /*e7b0*/  LEA R11, P0, R26, R0, 0x1 ;  /* 0x000000001a0b7211 */ /* 0x008fca00078008ff */
[----:B------:R-:W-:Y:S04]  /*e7c0*/  STL [R1+0x10a0], R11 ;  /* 0x0010a00b01007387 */ /* 0x000fe80000100800 */
[----:B------:R0:W-:Y:S01]  /*e7d0*/  STL [R1+0x106c], R10 ;  /* 0x00106c0a01007387 */ /* 0x0001e20000100800 */
[-C--:B------:R-:W-:Y:S02]  /*e7e0*/  LEA.HI.X.SX32 R5, R5, R2.reuse, 0x1, P3 ;  /* 0x0000000205057211 */ /* 0x080fe400018f0eff */
[----:B0-----:R-:W-:Y:S02]  /*e7f0*/  LEA.HI.X.SX32 R10, R29, R2, 0x1, P2 ;  /* 0x000000021d0a7211 */ /* 0x001fe400010f0eff */
[----:B------:R-:W3:Y:S01]  /*e800*/  LDL.LU R29, [R1+0xfc] ;  /* 0x0000fc00011d7983 */ /* 0x000ee20000300800 */
[----:B----4-:R-:W-:-:S05]  /*e810*/  LEA R11, P1, R25, R0, 0x1 ;  /* 0x00000000190b7211 */ /* 0x010fca00078208ff */
[----:B------:R-:W-:Y:S04]  /*e820*/  STL [R1+0x10a8], R11 ;  /* 0x0010a80b01007387 */ /* 0x000fe80000100800 */
[----:B------:R0:W-:Y:S04]  /*e830*/  STL [R1+0x1074], R10 ;  /* 0x0010740a01007387 */ /* 0x0001e80000100800 */
[----:B0-----:R-:W4:Y:S01]  /*e840*/  LDL.LU R10, [R1+0xf8] ;  /* 0x0000f800010a7983 */ /* 0x001f220000300800 */
[----:B------:R-:W-:-:S05]  /*e850*/  LEA R11, P2, R4, R0, 0x1 ;  /* 0x00000000040b7211 */ /* 0x000fca00078408ff */
[----:B------:R-:W-:Y:S04]  /*e860*/  STL [R1+0x10b0], R11 ;  /* 0x0010b00b01007387 */ /* 0x000fe80000100800 */
[----:B------:R0:W-:Y:S04]  /*e870*/  STL [R1+0x107c], R5 ;  /* 0x00107c0501007387 */ /* 0x0001e80000100800 */
[----:B0-----:R-:W4:Y:S01]  /*e880*/  LDL.LU R5, [R1+0xf4] ;  /* 0x0000f40001057983 */ /* 0x001f220000300800 */
[----:B------:R-:W-:Y:S02]  /*e890*/  LEA.HI.X.SX32 R7, R7, R2, 0x1, P4 ;  /* 0x0000000207077211 */ /* 0x000fe400020f0eff */
[----:B------:R-:W-:-:S05]  /*e8a0*/  LEA R11, P3, R24, R0, 0x1 ;  /* 0x00000000180b7211 */ /* 0x000fca00078608ff */
[----:B------:R-:W-:Y:S04]  /*e8b0*/  STL [R1+0x10b8], R11 ;  /* 0x0010b80b01007387 */ /* 0x000fe80000100800 */
[----:B------:R0:W-:Y:S01]  /*e8c0*/  STL [R1+0x1084], R7 ;  /* 0x0010840701007387 */ /* 0x0001e20000100800 */
[----:B------:R-:W-:Y:S02]  /*e8d0*/  LEA R12, P4, R23, R0, 0x1 ;  /* 0x00000000170c7211 */ /* 0x000fe400078808ff */
[----:B0-----:R-:W-:-:S03]  /*e8e0*/  LEA.HI.X.SX32 R7, R3, R2, 0x1, P5 ;  /* 0x0000000203077211 */ /* 0x001fc600028f0eff */
[----:B------:R-:W-:Y:S04]  /*e8f0*/  STL [R1+0x10c0], R12 ;  /* 0x0010c00c01007387 */ /* 0x000fe80000100800 */
[----:B------:R-:W4:Y:S01]  /*e900*/  LDL.LU R3, [R1+0xf0] ;  /* 0x0000f00001037983 */ /* 0x000f220000300800 */
[----:B------:R-:W-:-:S03]  /*e910*/  LEA R11, P5, R22, R0, 0x1 ;  /* 0x00000000160b7211 */ /* 0x000fc600078a08ff */
[----:B------:R0:W-:Y:S04]  /*e920*/  STL [R1+0x108c], R7 ;  /* 0x00108c0701007387 */ /* 0x0001e80000100800 */
[----:B------:R1:W-:Y:S01]  /*e930*/  STL [R1+0x10c8], R11 ;  /* 0x0010c80b01007387 */ /* 0x0003e20000100800 */
[----:B0-----:R-:W-:-:S03]  /*e940*/  LEA.HI.X.SX32 R7, R28, R2, 0x1, P6 ;  /* 0x000000021c077211 */ /* 0x001fc600030f0eff */
[----:B------:R-:W4:Y:S01]  /*e950*/  LDL.LU R28, [R1+0xec] ;  /* 0x0000ec00011c7983 */ /* 0x000f220000300800 */
[----:B-1----:R-:W-:-:S03]  /*e960*/  LEA R11, P6, R21, R0, 0x1 ;  /* 0x00000000150b7211 */ /* 0x002fc600078c08ff */
        /* <DEDUP_REMOVED lines=8> */
[----:B------:R-:W4:Y:S04]  /*e9f0*/  LDL.LU R25, [R1+0xe4] ;  /* 0x0000e40001197983 */ /* 0x000f280000300800 */
[----:B------:R0:W-:Y:S01]  /*ea00*/  STL [R1+0x10a4], R7 ;  /* 0x0010a40701007387 */ /* 0x0001e20000100800 */
[----:B--2---:R-:W-:Y:S02]  /*ea10*/  LEA R11, P1, R6, R0, 0x1 ;  /* 0x00000000060b7211 */ /* 0x004fe400078208ff */
[----:B0-----:R-:W-:Y:S02]  /*ea20*/  LEA.HI.X.SX32 R7, R4, R2, 0x1, P2 ;  /* 0x0000000204077211 */ /* 0x001fe400010f0eff */
[----:B------:R-:W2:Y:S04]  /*ea30*/  LDL.LU R4, [R1+0xe0] ;  /* 0x0000e00001047983 */ /* 0x000ea80000300800 */
[----:B------:R5:W-:Y:S04]  /*ea40*/  STL [R1+0x10e0], R11 ;  /* 0x0010e00b01007387 */ /* 0x000be80000100800 */
[----:B------:R0:W-:Y:S01]  /*ea50*/  STL [R1+0x10ac], R7 ;  /* 0x0010ac0701007387 */ /* 0x0001e20000100800 */
[----:B-----5:R-:W-:-:S02]  /*ea60*/  LEA R11, P2, R17, R0, 0x1 ;  /* 0x00000000110b7211 */ /* 0x020fc400078408ff */
[-C--:B0-----:R-:W-:Y:S02]  /*ea70*/  LEA.HI.X.SX32 R7, R24, R2.reuse, 0x1, P3 ;  /* 0x0000000218077211 */ /* 0x081fe400018f0eff */
[----:B------:R-:W5:Y:S04]  /*ea80*/  LDL.LU R24, [R1+0xdc] ;  /* 0x0000dc0001187983 */ /* 0x000f680000300800 */
        /* <DEDUP_REMOVED lines=15> */
[----:B------:R0:W-:Y:S04]  /*eb80*/  STL [R1+0x1100], R11 ;  /* 0x0011000b01007387 */ /* 0x0001e80000100800 */
[----:B------:R-:W-:Y:S01]  /*eb90*/  STL [R1+0x10cc], R7 ;  /* 0x0010cc0701007387 */ /* 0x000fe20000100800 */
[----:B0-----:R-:W-:Y:S02]  /*eba0*/  LEA.HI.X.SX32 R11, R20, R2, 0x1, P0 ;  /* 0x00000002140b7211 */ /* 0x001fe400000f0eff */
[----:B----4-:R-:W-:-:S05]  /*ebb0*/  LEA R12, P6, R10, R0, 0x1 ;  /* 0x000000000a0c7211 */ /* 0x010fca00078c08ff */
[----:B------:R0:W-:Y:S04]  /*ebc0*/  STL [R1+0x1108], R12 ;  /* 0x0011080c01007387 */ /* 0x0001e80000100800 */
[----:B------:R-:W-:Y:S04]  /*ebd0*/  STL [R1+0x10d4], R11 ;  /* 0x0010d40b01007387 */ /* 0x000fe80000100800 */
[----:B------:R-:W3:Y:S01]  /*ebe0*/  LDL.LU R20, [R1+0xcc] ;  /* 0x0000cc0001147983 */ /* 0x000ee20000300800 */
[----:B0-----:R-:W-:Y:S02]  /*ebf0*/  LEA.HI.X.SX32 R12, R6, R2, 0x1, P1 ;  /* 0x00000002060c7211 */ /* 0x001fe400008f0eff */
[----:B------:R-:W-:-:S05]  /*ec00*/  LEA R7, P0, R5, R0, 0x1 ;  /* 0x0000000005077211 */ /* 0x000fca00078008ff */
[----:B------:R0:W-:Y:S04]  /*ec10*/  STL [R1+0x1110], R7 ;  /* 0x0011100701007387 */ /* 0x0001e80000100800 */
[----:B------:R1:W-:Y:S01]  /*ec20*/  STL [R1+0x10dc], R12 ;  /* 0x0010dc0c01007387 */ /* 0x0003e20000100800 */
[----:B0-----:R-:W-:-:S03]  /*ec30*/  IMAD.MOV.U32 R7, RZ, RZ, R19 ;  /* 0x000000ffff077224 */ /* 0x001fc600078e0013 */
[----:B------:R-:W4:Y:S01]  /*ec40*/  LDL.LU R19, [R1+0xc8] ;  /* 0x0000c80001137983 */ /* 0x000f220000300800 */
[----:B------:R-:W-:Y:S01]  /*ec50*/  IMAD.MOV.U32 R6, RZ, RZ, R18 ;  /* 0x000000ffff067224 */ /* 0x000fe200078e0012 */
[----:B-1----:R-:W-:Y:S02]  /*ec60*/  LEA.HI.X.SX32 R12, R17, R2, 0x1, P2 ;  /* 0x00000002110c7211 */ /* 0x002fe400010f0eff */
[----:B------:R-:W-:-:S05]  /*ec70*/  LEA R11, P1, R3, R0, 0x1 ;  /* 0x00000000030b7211 */ /* 0x000fca00078208ff */
[----:B------:R0:W-:Y:S04]  /*ec80*/  STL [R1+0x1118], R11 ;  /* 0x0011180b01007387 */ /* 0x0001e80000100800 */
[----:B------:R-:W4:Y:S04]  /*ec90*/  LDL.LU R18, [R1+0xc4] ;  /* 0x0000c40001127983 */ /* 0x000f280000300800 */
[----:B------:R1:W-:Y:S01]  /*eca0*/  STL [R1+0x10e4], R12 ;  /* 0x0010e40c01007387 */ /* 0x0003e20000100800 */
[----:B0-----:R-:W-:Y:S02]  /*ecb0*/  LEA R11, P2, R28, R0, 0x1 ;  /* 0x000000001c0b7211 */ /* 0x001fe400078408ff */
[----:B-1----:R-:W-:-:S03]  /*ecc0*/  LEA.HI.X.SX32 R12, R16, R2, 0x1, P3 ;  /* 0x00000002100c7211 */ /* 0x002fc600018f0eff */
[----:B------:R0:W-:Y:S04]  /*ecd0*/  STL [R1+0x1120], R11 ;  /* 0x0011200b01007387 */ /* 0x0001e80000100800 */
[----:B------:R-:W4:Y:S04]  /*ece0*/  LDL.LU R17, [R1+0xc0] ;  /* 0x0000c00001117983 */ /* 0x000f280000300800 */
[----:B------:R1:W-:Y:S01]  /*ecf0*/  STL [R1+0x10ec], R12 ;  /* 0x0010ec0c01007387 */ /* 0x0003e20000100800 */
[----:B0-----:R-:W-:-:S03]  /*ed00*/  LEA R11, P3, R26, R0, 0x1 ;  /* 0x000000001a0b7211 */ /* 0x001fc600078608ff */
[----:B------:R-:W4:Y:S04]  /*ed10*/  LDL.LU R16, [R1+0xbc] ;  /* 0x0000bc0001107983 */ /* 0x000f280000300800 */
[----:B------:R0:W-:Y:S01]  /*ed20*/  STL [R1+0x1128], R11 ;  /* 0x0011280b01007387 */ /* 0x0001e20000100800 */
[----:B-1----:R-:W-:-:S03]  /*ed30*/  LEA.HI.X.SX32 R12, R15, R2, 0x1, P4 ;  /* 0x000000020f0c7211 */ /* 0x002fc600020f0eff */
[----:B------:R-:W4:Y:S04]  /*ed40*/  LDL.LU R15, [R1+0xb8] ;  /* 0x0000b800010f7983 */ /* 0x000f280000300800 */
[----:B------:R1:W-:Y:S01]  /*ed50*/  STL [R1+0x10f4], R12 ;  /* 0x0010f40c01007387 */ /* 0x0003e20000100800 */
[----:B0-----:R-:W-:Y:S02]  /*ed60*/  LEA R11, P4, R25, R0, 0x1 ;  /* 0x00000000190b7211 */ /* 0x001fe400078808ff */
[----:B-1----:R-:W-:-:S03]  /*ed70*/  LEA.HI.X.SX32 R12, R29, R2, 0x1, P5 ;  /* 0x000000021d0c7211 */ /* 0x002fc600028f0eff */
[----:B------:R2:W-:Y:S04]  /*ed80*/  STL [R1+0x1130], R11 ;  /* 0x0011300b01007387 */ /* 0x0005e80000100800 */
[----:B------:R-:W4:Y:S04]  /*ed90*/  LDL.LU R29, [R1+0xb4] ;  /* 0x0000b400011d7983 */ /* 0x000f280000300800 */
[----:B------:R0:W-:Y:S01]  /*eda0*/  STL [R1+0x10fc], R12 ;  /* 0x0010fc0c01007387 */ /* 0x0001e20000100800 */
[----:B--2---:R-:W-:Y:S02]  /*edb0*/  LEA R11, P5, R4, R0, 0x1 ;  /* 0x00000000040b7211 */ /* 0x004fe400078a08ff */
[----:B0-----:R-:W-:-:S03]  /*edc0*/  LEA.HI.X.SX32 R12, R10, R2, 0x1, P6 ;  /* 0x000000020a0c7211 */ /* 0x001fc600030f0eff */
[----:B------:R5:W-:Y:S01]  /*edd0*/  STL [R1+0x1138], R11 ;  /* 0x0011380b01007387 */ /* 0x000be20000100800 */
[----:B------:R-:W-:-:S03]  /*ede0*/  LEA.HI.X.SX32 R10, R5, R2, 0x1, P0 ;  /* 0x00000002050a7211 */ /* 0x000fc600000f0eff */
[----:B------:R-:W-:Y:S04]  /*edf0*/  STL [R1+0x1104], R12 ;  /* 0x0011040c01007387 */ /* 0x000fe80000100800 */
[----:B------:R-:W2:Y:S01]  /*ee00*/  LDL.LU R5, [R1+0xb0] ;  /* 0x0000b00001057983 */ /* 0x000ea20000300800 */
[----:B-----5:R-:W-:-:S05]  /*ee10*/  LEA R11, P6, R24, R0, 0x1 ;  /* 0x00000000180b7211 */ /* 0x020fca00078c08ff */
[----:B------:R-:W-:Y:S04]  /*ee20*/  STL [R1+0x1140], R11 ;  /* 0x0011400b01007387 */ /* 0x000fe80000100800 */
[----:B------:R0:W-:Y:S02]  /*ee30*/  STL [R1+0x110c], R10 ;  /* 0x00110c0a01007387 */ /* 0x0001e40000100800 */
[----:B0-----:R-:W-:Y:S02]  /*ee40*/  LEA.HI.X.SX32 R10, R3, R2, 0x1, P1 ;  /* 0x00000002030a7211 */ /* 0x001fe400008f0eff */
[----:B------:R-:W-:Y:S01]  /*ee50*/  LEA R11, P0, R23, R0, 0x1 ;  /* 0x00000000170b7211 */ /* 0x000fe200078008ff */
        /* <DEDUP_REMOVED lines=9> */
[----:B-1----:R-:W-:-:S03]  /*eef0*/  LEA.HI.X.SX32 R10, R26, R2, 0x1, P3 ;  /* 0x000000021a0a7211 */ /* 0x002fc600018f0eff */
[----:B------:R0:W-:Y:S04]  /*ef00*/  STL [R1+0x1158], R11 ;  /* 0x0011580b01007387 */ /* 0x0001e80000100800 */
[----:B------:R-:W5:Y:S04]  /*ef10*/  LDL.LU R26, [R1+0xa4] ;  /* 0x0000a400011a7983 */ /* 0x000f680000300800 */
[----:B------:R3:W-:Y:S01]  /*ef20*/  STL [R1+0x1124], R10 ;  /* 0x0011240a01007387 */ /* 0x0007e20000100800 */
[----:B0-----:R-:W-:Y:S02]  /*ef30*/  LEA.HI.X.SX32 R11, R25, R2, 0x1, P4 ;  /* 0x00000002190b7211 */ /* 0x001fe400020f0eff */
[----:B---3--:R-:W-:-:S05]  /*ef40*/  LEA R10, P3, R20, R0, 0x1 ;  /* 0x00000000140a7211 */ /* 0x008fca00078608ff */
[----:B------:R4:W-:Y:S04]  /*ef50*/  STL [R1+0x1160], R10 ;  /* 0x0011600a01007387 */ /* 0x0009e80000100800 */
[----:B------:R-:W3:Y:S04]  /*ef60*/  LDL.LU R25, [R1+0xa0] ;  /* 0x0000a00001197983 */ /* 0x000ee80000300800 */
[----:B------:R-:W-:Y:S01]  /*ef70*/  STL [R1+0x112c], R11 ;  /* 0x00112c0b01007387 */ /* 0x000fe20000100800 */
[----:B----4-:R-:W-:-:S05]  /*ef80*/  LEA R10, P4, R19, R0, 0x1 ;  /* 0x00000000130a7211 */ /* 0x010fca00078808ff */
[----:B------:R0:W-:Y:S04]  /*ef90*/  STL [R1+0x1168], R10 ;  /* 0x0011680a01007387 */ /* 0x0001e80000100800 */
[----:B0-----:R-:W4:Y:S01]  /*efa0*/  LDL.LU R10, [R1+0x9c] ;  /* 0x00009c00010a7983 */ /* 0x001f220000300800 */
[-C--:B------:R-:W-:Y:S02]  /*efb0*/  LEA.HI.X.SX32 R11, R4, R2.reuse, 0x1, P5 ;  /* 0x00000002040b7211 */ /* 0x080fe400028f0eff */
[----:B------:R-:W-:-:S03]  /*efc0*/  LEA.HI.X.SX32 R12, R24, R2, 0x1, P6 ;  /* 0x00000002180c7211 */ /* 0x000fc600030f0eff */
[----:B------:R0:W-:Y:S01]  /*efd0*/  STL [R1+0x1134], R11 ;  /* 0x0011340b01007387 */ /* 0x0001e20000100800 */
[----:B------:R-:W-:-:S05]  /*efe0*/  LEA R4, P5, R18, R0, 0x1 ;  /* 0x0000000012047211 */ /* 0x000fca00078a08ff */
[----:B------:R1:W-:Y:S04]  /*eff0*/  STL [R1+0x1170], R4 ;  /* 0x0011700401007387 */ /* 0x0003e80000100800 */
[----:B------:R-:W-:Y:S01]  /*f000*/  STL [R1+0x113c], R12 ;  /* 0x00113c0c01007387 */ /* 0x000fe20000100800 */
[----:B0-----:R-:W-:-:S03]  /*f010*/  LEA.HI.X.SX32 R11, R23, R2, 0x1, P0 ;  /* 0x00000002170b7211 */ /* 0x001fc600000f0eff */
[----:B------:R-:W4:Y:S01]  /*f020*/  LDL.LU R24, [R1+0x98] ;  /* 0x0000980001187983 */ /* 0x000f220000300800 */
[----:B-1----:R-:W-:-:S05]  /*f030*/  LEA R4, P6, R17, R0, 0x1 ;  /* 0x0000000011047211 */ /* 0x002fca00078c08ff */
[----:B------:R0:W-:Y:S04]  /*f040*/  STL [R1+0x1178], R4 ;  /* 0x0011780401007387 */ /* 0x0001e80000100800 */
[----:B------:R1:W-:Y:S04]  /*f050*/  STL [R1+0x1144], R11 ;  /* 0x0011440b01007387 */ /* 0x0003e80000100800 */
[----:B------:R-:W4:Y:S01]  /*f060*/  LDL.LU R23, [R1+0x94] ;  /* 0x0000940001177983 */ /* 0x000f220000300800 */
[----:B0-----:R-:W-:Y:S02]  /*f070*/  LEA R4, P0, R16, R0, 0x1 ;  /* 0x0000000010047211 */ /* 0x001fe400078008ff */
[----:B-1----:R-:W-:-:S03]  /*f080*/  LEA.HI.X.SX32 R11, R22, R2, 0x1, P1 ;  /* 0x00000002160b7211 */ /* 0x002fc600008f0eff */
[----:B------:R0:W-:Y:S04]  /*f090*/  STL [R1+0x1180], R4 ;  /* 0x0011800401007387 */ /* 0x0001e80000100800 */
[----:B------:R-:W4:Y:S01]  /*f0a0*/  LDL.LU R22, [R1+0x90] ;  /* 0x0000900001167983 */ /* 0x000f220000300800 */
[----:B0-----:R-:W-:-:S03]  /*f0b0*/  LEA R4, P1, R15, R0, 0x1 ;  /* 0x000000000f047211 */ /* 0x001fc600078208ff */
        /* <DEDUP_REMOVED lines=9> */
[----:B--2---:R-:W-:-:S03]  /*f150*/  LEA R4, P3, R5, R0, 0x1 ;  /* 0x0000000005047211 */ /* 0x004fc600078608ff */
[----:B------:R0:W-:Y:S02]  /*f160*/  STL [R1+0x115c], R11 ;  /* 0x00115c0b01007387 */ /* 0x0001e40000100800 */
[----:B0-----:R-:W-:Y:S02]  /*f170*/  LEA.HI.X.SX32 R11, R19, R2, 0x1, P4 ;  /* 0x00000002130b7211 */ /* 0x001fe400020f0eff */
[----:B------:R-:W2:Y:S04]  /*f180*/  LDL.LU R19, [R1+0x84] ;  /* 0x0000840001137983 */ /* 0x000ea80000300800 */
[----:B------:R5:W-:Y:S04]  /*f190*/  STL [R1+0x1198], R4 ;  /* 0x0011980401007387 */ /* 0x000be80000100800 */
[----:B------:R0:W-:Y:S01]  /*f1a0*/  STL [R1+0x1164], R11 ;  /* 0x0011640b01007387 */ /* 0x0001e20000100800 */
[----:B-----5:R-:W-:-:S02]  /*f1b0*/  LEA R4, P4, R3, R0, 0x1 ;  /* 0x0000000003047211 */ /* 0x020fc400078808ff */
[----:B0-----:R-:W-:Y:S02]  /*f1c0*/  LEA.HI.X.SX32 R11, R18, R2, 0x1, P5 ;  /* 0x00000002120b7211 */ /* 0x001fe400028f0eff */
[----:B------:R-:W5:Y:S04]  /*f1d0*/  LDL.LU R18, [R1+0x80] ;  /* 0x0000800001127983 */ /* 0x000f680000300800 */
[----:B------:R0:W-:Y:S04]  /*f1e0*/  STL [R1+0x11a0], R4 ;  /* 0x0011a00401007387 */ /* 0x0001e80000100800 */
[----:B------:R1:W-:Y:S01]  /*f1f0*/  STL [R1+0x116c], R11 ;  /* 0x00116c0b01007387 */ /* 0x0003e20000100800 */
[----:B0-----:R-:W-:-:S02]  /*f200*/  LEA R4, P5, R28, R0, 0x1 ;  /* 0x000000001c047211 */ /* 0x001fc400078a08ff */
[----:B-1----:R-:W-:-:S03]  /*f210*/  LEA.HI.X.SX32 R11, R17, R2, 0x1, P6 ;  /* 0x00000002110b7211 */ /* 0x002fc600030f0eff */
[----:B------:R-:W-:Y:S04]  /*f220*/  STL [R1+0x11a8], R4 ;  /* 0x0011a80401007387 */ /* 0x000fe80000100800 */
[----:B------:R0:W-:Y:S04]  /*f230*/  STL [R1+0x1174], R11 ;  /* 0x0011740b01007387 */ /* 0x0001e80000100800 */
[----:B------:R-:W5:Y:S01]  /*f240*/  LDL.LU R17, [R1+0x7c] ;  /* 0x00007c0001117983 */ /* 0x000f620000300800 */
[----:B0-----:R-:W-:Y:S02]  /*f250*/  LEA.HI.X.SX32 R11, R16, R2, 0x1, P0 ;  /* 0x00000002100b7211 */ /* 0x001fe400000f0eff */
[----:B------:R-:W-:-:S05]  /*f260*/  LEA R4, P6, R26, R0, 0x1 ;  /* 0x000000001a047211 */ /* 0x000fca00078c08ff */
[----:B------:R-:W-:Y:S04]  /*f270*/  STL [R1+0x11b0], R4 ;  /* 0x0011b00401007387 */ /* 0x000fe80000100800 */
[----:B------:R-:W5:Y:S04]  /*f280*/  LDL.LU R16, [R1+0x78] ;  /* 0x0000780001107983 */ /* 0x000f680000300800 */
[----:B------:R0:W-:Y:S02]  /*f290*/  STL [R1+0x117c], R11 ;  /* 0x00117c0b01007387 */ /* 0x0001e40000100800 */
[----:B0-----:R-:W-:-:S02]  /*f2a0*/  LEA.HI.X.SX32 R11, R15, R2, 0x1, P1 ;  /* 0x000000020f0b7211 */ /* 0x001fc400008f0eff */
[----:B---3--:R-:W-:-:S05]  /*f2b0*/  LEA R4, P0, R25, R0, 0x1 ;  /* 0x0000000019047211 */ /* 0x008fca00078008ff */
[----:B------:R-:W-:Y:S04]  /*f2c0*/  STL [R1+0x11b8], R4 ;  /* 0x0011b80401007387 */ /* 0x000fe80000100800 */
[----:B------:R-:W3:Y:S04]  /*f2d0*/  LDL.LU R15, [R1+0x74] ;  /* 0x00007400010f7983 */ /* 0x000ee80000300800 */
[----:B------:R0:W-:Y:S02]  /*f2e0*/  STL [R1+0x1184], R11 ;  /* 0x0011840b01007387 */ /* 0x0001e40000100800 */
[----:B0-----:R-:W-:-:S02]  /*f2f0*/  LEA.HI.X.SX32 R11, R29, R2, 0x1, P2 ;  /* 0x000000021d0b7211 */ /* 0x001fc400010f0eff */
[----:B----4-:R-:W-:-:S05]  /*f300*/  LEA R4, P1, R10, R0, 0x1 ;  /* 0x000000000a047211 */ /* 0x010fca00078208ff */
[----:B------:R0:W-:Y:S04]  /*f310*/  STL [R1+0x11c0], R4 ;  /* 0x0011c00401007387 */ /* 0x0001e80000100800 */
[----:B------:R-:W4:Y:S04]  /*f320*/  LDL.LU R29, [R1+0x70] ;  /* 0x00007000011d7983 */ /* 0x000f280000300800 */
[----:B0-----:R-:W4:Y:S04]  /*f330*/  LDL.LU R4, [R1+0x6c] ;  /* 0x00006c0001047983 */ /* 0x001f280000300800 */
[----:B------:R0:W-:Y:S01]  /*f340*/  STL [R1+0x118c], R11 ;  /* 0x00118c0b01007387 */ /* 0x0001e20000100800 */
[----:B------:R-:W-:-:S02]  /*f350*/  LEA R12, P2, R24, R0, 0x1 ;  /* 0x00000000180c7211 */ /* 0x000fc400078408ff */
[----:B0-----:R-:W-:Y:S02]  /*f360*/  LEA.HI.X.SX32 R11, R5, R2, 0x1, P3 ;  /* 0x00000002050b7211 */ /* 0x001fe400018f0eff */
[----:B------:R-:W4:Y:S04]  /*f370*/  LDL.LU R5, [R1+0x68] ;  /* 0x0000680001057983 */ /* 0x000f280000300800 */
[----:B------:R0:W-:Y:S04]  /*f380*/  STL [R1+0x11c8], R12 ;  /* 0x0011c80c01007387 */ /* 0x0001e80000100800 */
[----:B------:R1:W-:Y:S01]  /*f390*/  STL [R1+0x1194], R11 ;  /* 0x0011940b01007387 */ /* 0x0003e20000100800 */
[----:B0-----:R-:W-:-:S02]  /*f3a0*/  LEA R12, P3, R23, R0, 0x1 ;  /* 0x00000000170c7211 */ /* 0x001fc400078608ff */
[----:B-1----:R-:W-:Y:S02]  /*f3b0*/  LEA.HI.X.SX32 R11, R3, R2, 0x1, P4 ;  /* 0x00000002030b7211 */ /* 0x002fe400020f0eff */
[----:B------:R-:W4:Y:S04]  /*f3c0*/  LDL.LU R3, [R1+0x64] ;  /* 0x0000640001037983 */ /* 0x000f280000300800 */
[----:B------:R0:W-:Y:S04]  /*f3d0*/  STL [R1+0x11d0], R12 ;  /* 0x0011d00c01007387 */ /* 0x0001e80000100800 */
[----:B------:R1:W-:Y:S01]  /*f3e0*/  STL [R1+0x119c], R11 ;  /* 0x00119c0b01007387 */ /* 0x0003e20000100800 */
[----:B0-----:R-:W-:-:S02]  /*f3f0*/  LEA R12, P4, R22, R0, 0x1 ;  /* 0x00000000160c7211 */ /* 0x001fc400078808ff */
[----:B-1----:R-:W-:Y:S02]  /*f400*/  LEA.HI.X.SX32 R11, R28, R2, 0x1, P5 ;  /* 0x000000021c0b7211 */ /* 0x002fe400028f0eff */
[----:B------:R-:W4:Y:S04]  /*f410*/  LDL.LU R28, [R1+0x60] ;  /* 0x00006000011c7983 */ /* 0x000f280000300800 */
[----:B------:R-:W-:Y:S01]  /*f420*/  STL [R1+0x11d8], R12 ;  /* 0x0011d80c01007387 */ /* 0x000fe20000100800 */
[----:B------:R-:W-:-:S03]  /*f430*/  LEA R13, P5, R21, R0, 0x1 ;  /* 0x00000000150d7211 */ /* 0x000fc600078a08ff */
[----:B------:R0:W-:Y:S04]  /*f440*/  STL [R1+0x11a4], R11 ;  /* 0x0011a40b01007387 */ /* 0x0001e80000100800 */
[----:B------:R-:W-:Y:S01]  /*f450*/  STL [R1+0x11e0], R13 ;  /* 0x0011e00d01007387 */ /* 0x000fe20000100800 */
[----:B0-----:R-:W-:Y:S02]  /*f460*/  LEA.HI.X.SX32 R11, R26, R2, 0x1, P6 ;  /* 0x000000021a0b7211 */ /* 0x001fe400030f0eff */
[----:B------:R-:W-:Y:S01]  /*f470*/  LEA R12, P6, R20, R0, 0x1 ;  /* 0x00000000140c7211 */ /* 0x000fe200078c08ff */
[----:B------:R-:W4:Y:S04]  /*f480*/  LDL.LU R26, [R1+0x5c] ;  /* 0x00005c00011a7983 */ /* 0x000f280000300800 */
[----:B------:R0:W-:Y:S04]  /*f490*/  STL [R1+0x11ac], R11 ;  /* 0x0011ac0b01007387 */ /* 0x0001e80000100800 */
[----:B------:R2:W-:Y:S01]  /*f4a0*/  STL [R1+0x11e8], R12 ;  /* 0x0011e80c01007387 */ /* 0x0005e20000100800 */
[----:B0-----:R-:W-:-:S03]  /*f4b0*/  LEA.HI.X.SX32 R11, R25, R2, 0x1, P0 ;  /* 0x00000002190b7211 */ /* 0x001fc600000f0eff */
[----:B------:R-:W4:Y:S01]  /*f4c0*/  LDL.LU R25, [R1+0x58] ;  /* 0x0000580001197983 */ /* 0x000f220000300800 */
[----:B--2---:R-:W-:-:S03]  /*f4d0*/  LEA R12, P0, R19, R0, 0x1 ;  /* 0x00000000130c7211 */ /* 0x004fc600078008ff */
[----:B------:R0:W-:Y:S04]  /*f4e0*/  STL [R1+0x11b4], R11 ;  /* 0x0011b40b01007387 */ /* 0x0001e80000100800 */
[----:B------:R-:W-:Y:S01]  /*f4f0*/  STL [R1+0x11f0], R12 ;  /* 0x0011f00c01007387 */ /* 0x000fe20000100800 */
[----:B0-----:R-:W-:Y:S02]  /*f500*/  LEA.HI.X.SX32 R11, R10, R2, 0x1, P1 ;  /* 0x000000020a0b7211 */ /* 0x001fe400008f0eff */
[----:B-----5:R-:W-:-:S03]  /*f510*/  LEA R10, P1, R18, R0, 0x1 ;  /* 0x00000000120a7211 */ /* 0x020fc600078208ff */
[----:B------:R0:W-:Y:S04]  /*f520*/  STL [R1+0x11bc], R11 ;  /* 0x0011bc0b01007387 */ /* 0x0001e80000100800 */
[----:B------:R1:W-:Y:S01]  /*f530*/  STL [R1+0x11f8], R10 ;  /* 0x0011f80a01007387 */ /* 0x0003e20000100800 */
[----:B0-----:R-:W-:-:S05]  /*f540*/  LEA.HI.X.SX32 R11, R24, R2, 0x1, P2 ;  /* 0x00000002180b7211 */ /* 0x001fca00010f0eff */
[----:B------:R-:W-:Y:S04]  /*f550*/  STL [R1+0x11c4], R11 ;  /* 0x0011c40b01007387 */ /* 0x000fe80000100800 */
[----:B------:R-:W2:Y:S01]  /*f560*/  LDL.LU R24, [R1+0x54] ;  /* 0x0000540001187983 */ /* 0x000ea20000300800 */
[----:B------:R-:W-:Y:S02]  /*f570*/  LEA.HI.X.SX32 R12, R23, R2, 0x1, P3 ;  /* 0x00000002170c7211 */ /* 0x000fe400018f0eff */
[----:B-1----:R-:W-:-:S05]  /*f580*/  LEA R10, P2, R17, R0, 0x1 ;  /* 0x00000000110a7211 */ /* 0x002fca00078408ff */
[----:B------:R0:W-:Y:S04]  /*f590*/  STL [R1+0x1200], R10 ;  /* 0x0012000a01007387 */ /* 0x0001e80000100800 */
[----:B------:R1:W-:Y:S04]  /*f5a0*/  STL [R1+0x11cc], R12 ;  /* 0x0011cc0c01007387 */ /* 0x0003e80000100800 */
[----:B------:R-:W5:Y:S01]  /*f5b0*/  LDL.LU R23, [R1+0x50] ;  /* 0x0000500001177983 */ /* 0x000f620000300800 */
[----:B0-----:R-:W-:Y:S02]  /*f5c0*/  LEA.HI.X.SX32 R10, R22, R2, 0x1, P4 ;  /* 0x00000002160a7211 */ /* 0x001fe400020f0eff */
[----:B------:R-:W-:-:S05]  /*f5d0*/  LEA R11, P3, R16, R0, 0x1 ;  /* 0x00000000100b7211 */ /* 0x000fca00078608ff */
[----:B------:R-:W-:Y:S04]  /*f5e0*/  STL [R1+0x1208], R11 ;  /* 0x0012080b01007387 */ /* 0x000fe80000100800 */
[----:B------:R0:W-:Y:S04]  /*f5f0*/  STL [R1+0x11d4], R10 ;  /* 0x0011d40a01007387 */ /* 0x0001e80000100800 */
[----:B------:R-:W5:Y:S01]  /*f600*/  LDL.LU R22, [R1+0x4c] ;  /* 0x00004c0001167983 */ /* 0x000f620000300800 */
[-C--:B-1----:R-:W-:Y:S02]  /*f610*/  LEA.HI.X.SX32 R12, R20, R2.reuse, 0x1, P6 ;  /* 0x00000002140c7211 */ /* 0x082fe400030f0eff */
[----:B0-----:R-:W-:-:S02]  /*f620*/  LEA.HI.X.SX32 R10, R21, R2, 0x1, P5 ;  /* 0x00000002150a7211 */ /* 0x001fc400028f0eff */
[----:B---3--:R-:W-:-:S05]  /*f630*/  LEA R11, P4, R15, R0, 0x1 ;  /* 0x000000000f0b7211 */ /* 0x008fca00078808ff */
[----:B------:R4:W-:Y:S04]  /*f640*/  STL [R1+0x1210], R11 ;  /* 0x0012100b01007387 */ /* 0x0009e80000100800 */
[----:B------:R0:W-:Y:S01]  /*f650*/  STL [R1+0x11dc], R10 ;  /* 0x0011dc0a01007387 */ /* 0x0001e20000100800 */
[----:B----4-:R-:W-:-:S05]  /*f660*/  LEA R11, P5, R29, R0, 0x1 ;  /* 0x000000001d0b7211 */ /* 0x010fca00078a08ff */
[----:B------:R1:W-:Y:S04]  /*f670*/  STL [R1+0x1218], R11 ;  /* 0x0012180b01007387 */ /* 0x0003e80000100800 */
[----:B------:R-:W-:Y:S04]  /*f680*/  STL [R1+0x11e4], R12 ;  /* 0x0011e40c01007387 */ /* 0x000fe80000100800 */
[----:B------:R-:W3:Y:S01]  /*f690*/  LDL.LU R21, [R1+0x48] ;  /* 0x0000480001157983 */ /* 0x000ee20000300800 */
[----:B0-----:R-:W-:Y:S02]  /*f6a0*/  LEA R10, P6, R4, R0, 0x1 ;  /* 0x00000000040a7211 */ /* 0x001fe400078c08ff */
        /* <DEDUP_REMOVED lines=17> */
[----:B------:R-:W4:Y:S01]  /*f7c0*/  LDL.LU R17, [R1+0x38] ;  /* 0x0000380001117983 */ /* 0x000f220000300800 */
[----:B------:R-:W-:-:S03]  /*f7d0*/  LEA.HI.X.SX32 R13, R15, R2, 0x1, P4 ;  /* 0x000000020f0d7211 */ /* 0x000fc600020f0eff */
[----:B------:R-:W-:Y:S04]  /*f7e0*/  STL [R1+0x1204], R11 ;  /* 0x0012040b01007387 */ /* 0x000fe80000100800 */
[----:B------:R-:W4:Y:S01]  /*f7f0*/  LDL.LU R16, [R1+0x34] ;  /* 0x0000340001107983 */ /* 0x000f220000300800 */
[----:B0-----:R-:W-:-:S05]  /*f800*/  LEA R10, P3, R26, R0, 0x1 ;  /* 0x000000001a0a7211 */ /* 0x001fca00078608ff */
[----:B------:R0:W-:Y:S04]  /*f810*/  STL [R1+0x1240], R10 ;  /* 0x0012400a01007387 */ /* 0x0001e80000100800 */
[----:B------:R-:W-:Y:S01]  /*f820*/  STL [R1+0x120c], R13 ;  /* 0x00120c0d01007387 */ /* 0x000fe20000100800 */
[----:B------:R-:W-:Y:S01]  /*f830*/  LEA R12, P4, R25, R0, 0x1 ;  /* 0x00000000190c7211 */ /* 0x000fe200078808ff */
[----:B0-----:R-:W-:Y:S01]  /*f840*/  IMAD.MOV.U32 R10, RZ, RZ, R8 ;  /* 0x000000ffff0a7224 */ /* 0x001fe200078e0008 */
[----:B------:R-:W-:-:S03]  /*f850*/  LEA.HI.X.SX32 R8, R29, R2, 0x1, P5 ;  /* 0x000000021d087211 */ /* 0x000fc600028f0eff */
[----:B------:R-:W-:Y:S04]  /*f860*/  STL [R1+0x1248], R12 ;  /* 0x0012480c01007387 */ /* 0x000fe80000100800 */
[----:B------:R-:W4:Y:S04]  /*f870*/  LDL.LU R15, [R1+0x30] ;  /* 0x00003000010f7983 */ /* 0x000f280000300800 */
[----:B------:R2:W-:Y:S04]  /*f880*/  STL [R1+0x1214], R8 ;  /* 0x0012140801007387 */ /* 0x0005e80000100800 */
[----:B------:R-:W4:Y:S01]  /*f890*/  LDL.LU R29, [R1+0x2c] ;  /* 0x00002c00011d7983 */ /* 0x000f220000300800 */
[----:B------:R-:W-:Y:S01]  /*f8a0*/  LEA.HI.X.SX32 R4, R4, R2, 0x1, P6 ;  /* 0x0000000204047211 */ /* 0x000fe200030f0eff */
[----:B------:R-:W-:Y:S01]  /*f8b0*/  IMAD.MOV.U32 R11, RZ, RZ, R9 ;  /* 0x000000ffff0b7224 */ /* 0x000fe200078e0009 */
[----:B--2---:R-:W-:-:S05]  /*f8c0*/  LEA R8, P5, R24, R0, 0x1 ;  /* 0x0000000018087211 */ /* 0x004fca00078a08ff */
[----:B------:R-:W-:Y:S04]  /*f8d0*/  STL [R1+0x1250], R8 ;  /* 0x0012500801007387 */ /* 0x000fe80000100800 */
[----:B------:R-:W2:Y:S04]  /*f8e0*/  LDL.LU R14, [R1+0x28] ;  /* 0x00002800010e7983 */ /* 0x000ea80000300800 */
[----:B------:R0:W-:Y:S01]  /*f8f0*/  STL [R1+0x121c], R4 ;  /* 0x00121c0401007387 */ /* 0x0001e20000100800 */
[----:B-----5:R-:W-:-:S03]  /*f900*/  LEA R9, P6, R23, R0, 0x1 ;  /* 0x0000000017097211 */ /* 0x020fc600078c08ff */
[----:B0-----:R-:W5:Y:S01]  /*f910*/  LDL.LU R4, [R1+0x24] ;  /* 0x0000240001047983 */ /* 0x001f620000300800 */
[----:B------:R-:W-:-:S03]  /*f920*/  LEA.HI.X.SX32 R8, R5, R2, 0x1, P0 ;  /* 0x0000000205087211 */ /* 0x000fc600000f0eff */
[----:B------:R0:W-:Y:S04]  /*f930*/  STL [R1+0x1258], R9 ;  /* 0x0012580901007387 */ /* 0x0001e80000100800 */
[----:B------:R-:W2:Y:S04]  /*f940*/  LDL.LU R13, [R1+0x20] ;  /* 0x00002000010d7983 */ /* 0x000ea80000300800 */
[----:B------:R1:W-:Y:S04]  /*f950*/  STL [R1+0x1224], R8 ;  /* 0x0012240801007387 */ /* 0x0003e80000100800 */
[----:B------:R-:W2:Y:S01]  /*f960*/  LDL.LU R12, [R1+0x1c] ;  /* 0x00001c00010c7983 */ /* 0x000ea20000300800 */
[----:B------:R-:W-:-:S05]  /*f970*/  LEA R5, P0, R22, R0, 0x1 ;  /* 0x0000000016057211 */ /* 0x000fca00078008ff */
[----:B------:R1:W-:Y:S04]  /*f980*/  STL [R1+0x1260], R5 ;  /* 0x0012600501007387 */ /* 0x0003e80000100800 */
[----:B0-----:R-:W2:Y:S01]  /*f990*/  LDL.LU R9, [R1+0x18] ;  /* 0x0000180001097983 */ /* 0x001ea20000300800 */
[----:B------:R-:W-:-:S03]  /*f9a0*/  LEA.HI.X.SX32 R3, R3, R2, 0x1, P1 ;  /* 0x0000000203037211 */ /* 0x000fc600008f0eff */
[----:B-1----:R-:W2:Y:S04]  /*f9b0*/  LDL.LU R8, [R1+0x14] ;  /* 0x0000140001087983 */ /* 0x002ea80000300800 */
[----:B------:R3:W-:Y:S04]  /*f9c0*/  STL [R1+0x122c], R3 ;  /* 0x00122c0301007387 */ /* 0x0007e80000100800 */
[----:B------:R-:W2:Y:S01]  /*f9d0*/  LDL.LU R5, [R1+0x10] ;  /* 0x0000100001057983 */ /* 0x000ea20000300800 */
[----:B---3--:R-:W-:-:S05]  /*f9e0*/  LEA R3, P1, R21, R0, 0x1 ;  /* 0x0000000015037211 */ /* 0x008fca00078208ff */
[----:B------:R0:W-:Y:S04]  /*f9f0*/  STL [R1+0x1268], R3 ;  /* 0x0012680301007387 */ /* 0x0001e80000100800 */
[----:B0-----:R-:W3:Y:S01]  /*fa00*/  LDL.LU R3, [R1+0xc] ;  /* 0x00000c0001037983 */ /* 0x001ee20000300800 */
[-C--:B------:R-:W-:Y:S02]  /*fa10*/  LEA.HI.X.SX32 R28, R28, R2.reuse, 0x1, P2 ;  /* 0x000000021c1c7211 */ /* 0x080fe400010f0eff */
[----:B------:R-:W-:-:S03]  /*fa20*/  LEA.HI.X.SX32 R26, R26, R2, 0x1, P3 ;  /* 0x000000021a1a7211 */ /* 0x000fc600018f0eff */
[----:B------:R4:W-:Y:S02]  /*fa30*/  STL [R1+0x1234], R28 ;  /* 0x0012341c01007387 */ /* 0x0009e40000100800 */
[----:B----4-:R-:W-:-:S05]  /*fa40*/  LEA R28, P2, R20, R0, 0x1 ;  /* 0x00000000141c7211 */ /* 0x010fca00078408ff */
[----:B------:R0:W-:Y:S01]  /*fa50*/  STL [R1+0x1270], R28 ;  /* 0x0012701c01007387 */ /* 0x0001e20000100800 */
[----:B------:R-:W-:-:S03]  /*fa60*/  LEA.HI.X.SX32 R25, R25, R2, 0x1, P4 ;  /* 0x0000000219197211 */ /* 0x000fc600020f0eff */
[----:B0-----:R-:W4:Y:S04]  /*fa70*/  LDL.LU R28, [R1+0x8] ;  /* 0x00000800011c7983 */ /* 0x001f280000300800 */
[----:B------:R0:W-:Y:S02]  /*fa80*/  STL [R1+0x123c], R26 ;  /* 0x00123c1a01007387 */ /* 0x0001e40000100800 */
[----:B0-----:R-:W-:-:S05]  /*fa90*/  LEA R26, P3, R19, R0, 0x1 ;  /* 0x00000000131a7211 */ /* 0x001fca00078608ff */
[----:B------:R0:W-:Y:S01]  /*faa0*/  STL [R1+0x1278], R26 ;  /* 0x0012781a01007387 */ /* 0x0001e20000100800 */
[----:B------:R-:W-:-:S03]  /*fab0*/  LEA.HI.X.SX32 R24, R24, R2, 0x1, P5 ;  /* 0x0000000218187211 */ /* 0x000fc600028f0eff */
[----:B0-----:R-:W3:Y:S04]  /*fac0*/  LDL.LU R26, [R1+0x1614] ;  /* 0x00161400011a7983 */ /* 0x001ee80000300800 */
        /* <DEDUP_REMOVED lines=14> */
[----:B0-----:R-:W4:Y:S04]  /*fbb0*/  LDL.LU R23, [R1+0x1608] ;  /* 0x0016080001177983 */ /* 0x001f280000300800 */
        /* <DEDUP_REMOVED lines=11> */
[----:B--2---:R-:W-:-:S05]  /*fc70*/  LEA R20, P2, R14, R0, 0x1 ;  /* 0x000000000e147211 */ /* 0x004fca00078408ff */
[----:B------:R0:W-:Y:S01]  /*fc80*/  STL [R1+0x12a8], R20 ;  /* 0x0012a81401007387 */ /* 0x0001e20000100800 */
[----:B------:R-:W-:-:S03]  /*fc90*/  LEA.HI.X.SX32 R18, R18, R2, 0x1, P4 ;  /* 0x0000000212127211 */ /* 0x000fc600020f0eff */
[----:B0-----:R-:W2:Y:S04]  /*fca0*/  LDL.LU R20, [R1+0x15fc] ;  /* 0x0015fc0001147983 */ /* 0x001ea80000300800 */
[----:B------:R5:W-:Y:S02]  /*fcb0*/  STL [R1+0x1274], R19 ;  /* 0x0012741301007387 */ /* 0x000be40000100800 */
[----:B-----5:R-:W-:-:S05]  /*fcc0*/  LEA R19, P3, R4, R0, 0x1 ;  /* 0x0000000004137211 */ /* 0x020fca00078608ff */
[----:B------:R0:W-:Y:S01]  /*fcd0*/  STL [R1+0x12b0], R19 ;  /* 0x0012b01301007387 */ /* 0x0001e20000100800 */
[----:B------:R-:W-:-:S03]  /*fce0*/  LEA.HI.X.SX32 R17, R17, R2, 0x1, P5 ;  /* 0x0000000211117211 */ /* 0x000fc600028f0eff */
[----:B0-----:R-:W5:Y:S04]  /*fcf0*/  LDL.LU R19, [R1+0x15f8] ;  /* 0x0015f80001137983 */ /* 0x001f680000300800 */
[----:B------:R0:W-:Y:S02]  /*fd00*/  STL [R1+0x127c], R18 ;  /* 0x00127c1201007387 */ /* 0x0001e40000100800 */
[----:B0-----:R-:W-:-:S05]  /*fd10*/  LEA R18, P4, R13, R0, 0x1 ;  /* 0x000000000d127211 */ /* 0x001fca00078808ff */
[----:B------:R0:W-:Y:S01]  /*fd20*/  STL [R1+0x12b8], R18 ;  /* 0x0012b81201007387 */ /* 0x0001e20000100800 */
[----:B------:R-:W-:-:S03]  /*fd30*/  LEA.HI.X.SX32 R16, R16, R2, 0x1, P6 ;  /* 0x0000000210107211 */ /* 0x000fc600030f0eff */
[----:B0-----:R-:W2:Y:S04]  /*fd40*/  LDL.LU R18, [R1+0x15f4] ;  /* 0x0015f40001127983 */ /* 0x001ea80000300800 */
        /* <DEDUP_REMOVED lines=12> */
[----:B------:R0:W-:Y:S04]  /*fe10*/  STL [R1+0x12d0], R15 ;  /* 0x0012d00f01007387 */ /* 0x0001e80000100800 */
[----:B0-----:R-:W2:Y:S04]  /*fe20*/  LDL.LU R15, [R1+0x15e8] ;  /* 0x0015e800010f7983 */ /* 0x001ea80000300800 */
[----:B------:R0:W-:Y:S02]  /*fe30*/  STL [R1+0x129c], R29 ;  /* 0x00129c1d01007387 */ /* 0x0001e40000100800 */
[----:B0-----:R-:W-:-:S05]  /*fe40*/  LEA R29, P1, R5, R0, 0x1 ;  /* 0x00000000051d7211 */ /* 0x001fca00078208ff */
[----:B------:R0:W-:Y:S04]  /*fe50*/  STL [R1+0x12d8], R29 ;  /* 0x0012d81d01007387 */ /* 0x0001e80000100800 */
[----:B0-----:R-:W5:Y:S01]  /*fe60*/  LDL.LU R29, [R1+0x15e4] ;  /* 0x0015e400011d7983 */ /* 0x001f620000300800 */
[----:B------:R-:W-:-:S05]  /*fe70*/  LEA.HI.X.SX32 R14, R14, R2, 0x1, P2 ;  /* 0x000000020e0e7211 */ /* 0x000fca00010f0eff */
[----:B------:R3:W-:Y:S02]  /*fe80*/  STL [R1+0x12a4], R14 ;  /* 0x0012a40e01007387 */ /* 0x0007e40000100800 */
[----:B---3--:R-:W-:-:S05]  /*fe90*/  LEA R14, P2, R3, R0, 0x1 ;  /* 0x00000000030e7211 */ /* 0x008fca00078408ff */
[----:B------:R0:W-:Y:S02]  /*fea0*/  STL [R1+0x12e0], R14 ;  /* 0x0012e00e01007387 */ /* 0x0001e40000100800 */
[-C--:B0-----:R-:W-:Y:S02]  /*feb0*/  LEA.HI.X.SX32 R14, R4, R2.reuse, 0x1, P3 ;  /* 0x00000002040e7211 */ /* 0x081fe400018f0eff */
[----:B------:R-:W3:Y:S01]  /*fec0*/  LDL.LU R4, [R1+0x1dc] ;  /* 0x0001dc0001047983 */ /* 0x000ee20000300800 */
[----:B------:R-:W-:-:S03]  /*fed0*/  LEA.HI.X.SX32 R13, R13, R2, 0x1, P4 ;  /* 0x000000020d0d7211 */ /* 0x000fc600020f0eff */
[----:B------:R4:W-:Y:S01]  /*fee0*/  STL [R1+0x12ac], R14 ;  /* 0x0012ac0e01007387 */ /* 0x0009e20000100800 */
[----:B------:R-:W-:Y:S02]  /*fef0*/  LEA.HI.X.SX32 R9, R9, R2, 0x1, P6 ;  /* 0x0000000209097211 */ /* 0x000fe400030f0eff */
[----:B----4-:R-:W-:-:S05]  /*ff00*/  LEA R14, P3, R28, R0, 0x1 ;  /* 0x000000001c0e7211 */ /* 0x010fca00078608ff */
[----:B------:R-:W-:Y:S04]  /*ff10*/  STL [R1+0x12e8], R14 ;  /* 0x0012e80e01007387 */ /* 0x000fe80000100800 */
[----:B------:R0:W-:Y:S02]  /*ff20*/  STL [R1+0x12b4], R13 ;  /* 0x0012b40d01007387 */ /* 0x0001e40000100800 */
[----:B0-----:R-:W-:Y:S01]  /*ff30*/  LEA.HI.X.SX32 R13, R12, R2, 0x1, P5 ;  /* 0x000000020c0d7211 */ /* 0x001fe200028f0eff */
[----:B------:R-:W-:Y:S01]  /*ff40*/  IMAD R27, R27, c[0x0][0x190], RZ ;  /* 0x000064001b1b7a24 */ /* 0x000fe200078e02ff */
[-C--:B--2---:R-:W-:Y:S02]  /*ff50*/  LEA R12, P5, R15, R0.reuse, 0x1 ;  /* 0x000000000f0c7211 */ /* 0x084fe400078a08ff */
[----:B-----5:R-:W-:-:S05]  /*ff60*/  LEA R14, P4, R29, R0, 0x1 ;  /* 0x000000001d0e7211 */ /* 0x020fca00078808ff */
[----:B------:R0:W-:Y:S04]  /*ff70*/  STL [R1+0x12f0], R14 ;  /* 0x0012f00e01007387 */ /* 0x0001e80000100800 */
[----:B------:R1:W-:Y:S04]  /*ff80*/  STL [R1+0x12bc], R13 ;  /* 0x0012bc0d01007387 */ /* 0x0003e80000100800 */
[----:B------:R2:W-:Y:S01]  /*ff90*/  STL [R1+0x12f8], R12 ;  /* 0x0012f80c01007387 */ /* 0x0005e20000100800 */
[----:B0-----:R-:W-:-:S03]  /*ffa0*/  LEA R14, P6, R16, R0, 0x1 ;  /* 0x00000000100e7211 */ /* 0x001fc600078c08ff */
[----:B------:R0:W-:Y:S01]  /*ffb0*/  STL [R1+0x12c4], R9 ;  /* 0x0012c40901007387 */ /* 0x0001e20000100800 */
[----:B-1----:R-:W-:Y:S02]  /*ffc0*/  IMAD.MOV.U32 R13, RZ, RZ, R11 ;  /* 0x000000ffff0d7224 */ /* 0x002fe400078e000b */
[----:B------:R-:W-:Y:S02]  /*ffd0*/  IMAD.MOV.U32 R11, RZ, RZ, R7 ;  /* 0x000000ffff0b7224 */ /* 0x000fe400078e0007 */
[----:B--2---:R-:W-:Y:S02]  /*ffe0*/  IMAD.MOV.U32 R12, RZ, RZ, R10 ;  /* 0x000000ffff0c7224 */ /* 0x004fe400078e000a */
[----:B------:R-:W-:Y:S01]  /*fff0*/  IMAD.MOV.U32 R10, RZ, RZ, R6 ;  /* 0x000000ffff0a7224 */ /* 0x000fe200078e0006 */
[----:B0-----:R-:W-:Y:S02]  /*10000*/  LEA.HI.X.SX32 R9, R8, R2, 0x1, P0 ;  /* 0x0000000208097211 */ /* 0x001fe400000f0eff */
[----:B------:R-:W-:-:S02]  /*10010*/  LEA R8, P0, R17, R0, 0x1 ;  /* 0x0000000011087211 */ /* 0x000fc400078008ff */
[----:B------:R-:W-:Y:S01]  /*10020*/  LEA.HI.X.SX32 R6, R5, R2, 0x1, P1 ;  /* 0x0000000205067211 */ /* 0x000fe200008f0eff */
[----:B------:R-:W-:Y:S01]  /*10030*/  STL [R1+0x1300], R14 ;  /* 0x0013000e01007387 */ /* 0x000fe20000100800 */
[----:B------:R-:W-:Y:S02]  /*10040*/  LEA R7, P1, R18, R0, 0x1 ;  /* 0x0000000012077211 */ /* 0x000fe400078208ff */
[-C--:B------:R-:W-:Y:S01]  /*10050*/  LEA.HI.X.SX32 R5, R3, R2.reuse, 0x1, P2 ;  /* 0x0000000203057211 */ /* 0x080fe200010f0eff */
[----:B------:R-:W-:Y:S01]  /*10060*/  STL [R1+0x12cc], R9 ;  /* 0x0012cc0901007387 */ /* 0x000fe20000100800 */
[----:B------:R-:W-:-:S03]  /*10070*/  LEA.HI.X.SX32 R3, R28, R2, 0x1, P3 ;  /* 0x000000021c037211 */ /* 0x000fc600018f0eff */
[----:B------:R-:W-:Y:S04]  /*10080*/  STL [R1+0x1308], R8 ;  /* 0x0013080801007387 */ /* 0x000fe80000100800 */
[----:B------:R0:W-:Y:S04]  /*10090*/  STL [R1+0x12d4], R6 ;  /* 0x0012d40601007387 */ /* 0x0001e80000100800 */
[----:B------:R-:W-:Y:S04]  /*100a0*/  STL [R1+0x1310], R7 ;  /* 0x0013100701007387 */ /* 0x000fe80000100800 */
[----:B------:R1:W-:Y:S01]  /*100b0*/  STL [R1+0x12dc], R5 ;  /* 0x0012dc0501007387 */ /* 0x0003e20000100800 */
[----:B0-----:R-:W-:-:S05]  /*100c0*/  LEA R6, P2, R19, R0, 0x1 ;  /* 0x0000000013067211 */ /* 0x001fca00078408ff */
[----:B------:R0:W-:Y:S01]  /*100d0*/  STL [R1+0x1318], R6 ;  /* 0x0013180601007387 */ /* 0x0001e20000100800 */
[----:B-1----:R-:W-:-:S03]  /*100e0*/  LEA R5, P3, R20, R0, 0x1 ;  /* 0x0000000014057211 */ /* 0x002fc600078608ff */
[----:B------:R1:W-:Y:S04]  /*100f0*/  STL [R1+0x12e4], R3 ;  /* 0x0012e40301007387 */ /* 0x0003e80000100800 */
[----:B------:R2:W-:Y:S01]  /*10100*/  STL [R1+0x1320], R5 ;  /* 0x0013200501007387 */ /* 0x0005e20000100800 */
[----:B0-----:R-:W-:Y:S02]  /*10110*/  LEA.HI.X.SX32 R6, R29, R2, 0x1, P4 ;  /* 0x000000021d067211 */ /* 0x001fe400020f0eff */
[----:B-1----:R-:W-:-:S03]  /*10120*/  LEA R3, P4, R21, R0, 0x1 ;  /* 0x0000000015037211 */ /* 0x002fc600078808ff */
[----:B------:R0:W-:Y:S01]  /*10130*/  STL [R1+0x12ec], R6 ;  /* 0x0012ec0601007387 */ /* 0x0001e20000100800 */
[----:B--2---:R-:W-:-:S03]  /*10140*/  LEA.HI.X.SX32 R5, R15, R2, 0x1, P5 ;  /* 0x000000020f057211 */ /* 0x004fc600028f0eff */
[----:B------:R1:W-:Y:S04]  /*10150*/  STL [R1+0x1328], R3 ;  /* 0x0013280301007387 */ /* 0x0003e80000100800 */
[----:B------:R2:W-:Y:S01]  /*10160*/  STL [R1+0x12f4], R5 ;  /* 0x0012f40501007387 */ /* 0x0005e20000100800 */
[----:B0-----:R-:W-:Y:S02]  /*10170*/  LEA R6, P5, R22, R0, 0x1 ;  /* 0x0000000016067211 */ /* 0x001fe400078a08ff */
[----:B-1----:R-:W-:-:S03]  /*10180*/  LEA.HI.X.SX32 R3, R16, R2, 0x1, P6 ;  /* 0x0000000210037211 */ /* 0x002fc600030f0eff */
[----:B------:R0:W-:Y:S01]  /*10190*/  STL [R1+0x132c], R6 ;  /* 0x00132c0601007387 */ /* 0x0001e20000100800 */
[----:B--2---:R-:W-:-:S03]  /*101a0*/  LEA R5, P6, R23, R0, 0x1 ;  /* 0x0000000017057211 */ /* 0x004fc600078c08ff */
        /* <DEDUP_REMOVED lines=15> */
[----:B---3--:R-:W-:-:S03]  /*102a0*/  LEA R3, P3, R4, R0, 0x1 ;  /* 0x0000000004037211 */ /* 0x008fc600078608ff */
[----:B------:R-:W-:Y:S01]  /*102b0*/  STL [R1+0x131c], R6 ;  /* 0x00131c0601007387 */ /* 0x000fe20000100800 */
[----:B-1----:R-:W-:-:S03]  /*102c0*/  LEA.HI.X.SX32 R5, R21, R2, 0x1, P4 ;  /* 0x0000000215057211 */ /* 0x002fc600020f0eff */
[----:B------:R0:W-:Y:S04]  /*102d0*/  STL [R1+0x1340], R3 ;  /* 0x0013400301007387 */ /* 0x0001e80000100800 */
[----:B------:R1:W-:Y:S01]  /*102e0*/  STL [R1+0x1324], R5 ;  /* 0x0013240501007387 */ /* 0x0003e20000100800 */
[----:B0-----:R-:W-:Y:S02]  /*102f0*/  LEA R3, P4, R27, R0, 0x1 ;  /* 0x000000001b037211 */ /* 0x001fe400078808ff */
[-C--:B------:R-:W-:Y:S02]  /*10300*/  LEA.HI.X.SX32 R0, R23, R2.reuse, 0x1, P6 ;  /* 0x0000000217007211 */ /* 0x080fe400030f0eff */
[-C--:B-1----:R-:W-:Y:S01]  /*10310*/  LEA.HI.X.SX32 R5, R22, R2.reuse, 0x1, P5 ;  /* 0x0000000216057211 */ /* 0x082fe200028f0eff */
[----:B------:R0:W-:Y:S01]  /*10320*/  STL [R1+0xfd8], R3 ;  /* 0x000fd80301007387 */ /* 0x0001e20000100800 */
[----:B------:R-:W-:Y:S01]  /*10330*/  LEA.HI.X.SX32 R6, R24, R2, 0x1, P0 ;  /* 0x0000000218067211 */ /* 0x000fe200000f0eff */
[----:B------:R-:W-:-:S02]  /*10340*/  IMAD.MOV.U32 R28, RZ, RZ, c[0x0][0x188] ;  /* 0x00006200ff1c7624 */ /* 0x000fc400078e00ff */
[----:B------:R1:W-:Y:S04]  /*10350*/  STL [R1+0xfc4], R5 ;  /* 0x000fc40501007387 */ /* 0x0003e80000100800 */
[----:B------:R2:W-:Y:S01]  /*10360*/  STL [R1+0xfc8], R0 ;  /* 0x000fc80001007387 */ /* 0x0005e20000100800 */
[----:B0-----:R-:W-:Y:S01]  /*10370*/  IMAD R3, R28, 0x7f, RZ ;  /* 0x0000007f1c037824 */ /* 0x001fe200078e02ff */
[-C--:B-1----:R-:W-:Y:S02]  /*10380*/  LEA.HI.X.SX32 R5, R25, R2.reuse, 0x1, P1 ;  /* 0x0000000219057211 */ /* 0x082fe400008f0eff */
[----:B------:R0:W-:Y:S01]  /*10390*/  STL [R1+0xfcc], R6 ;  /* 0x000fcc0601007387 */ /* 0x0001e20000100800 */
[----:B--2---:R-:W-:-:S03]  /*103a0*/  LEA.HI.X.SX32 R0, R26, R2, 0x1, P2 ;  /* 0x000000021a007211 */ /* 0x004fc600010f0eff */
[----:B------:R1:W-:Y:S01]  /*103b0*/  STL [R1+0xfd0], R5 ;  /* 0x000fd00501007387 */ /* 0x0003e20000100800 */
[----:B------:R-:W-:Y:S01]  /*103c0*/  LEA.HI.X.SX32 R8, R4, R2, 0x1, P3 ;  /* 0x0000000204087211 */ /* 0x000fe200018f0eff */
[----:B------:R-:W-:Y:S02]  /*103d0*/  IMAD R28, R28, 0x7e, RZ ;  /* 0x0000007e1c1c7824 */ /* 0x000fe400078e02ff */
[----:B------:R2:W-:Y:S01]  /*103e0*/  STL [R1+0xfd4], R0 ;  /* 0x000fd40001007387 */ /* 0x0005e20000100800 */
[----:B0-----:R-:W-:-:S03]  /*103f0*/  IMAD.WIDE R6, R3, 0x2, R12 ;  /* 0x0000000203067825 */ /* 0x001fc600078e020c */
[----:B------:R-:W-:Y:S01]  /*10400*/  STL [R1+0xfdc], R8 ;  /* 0x000fdc0801007387 */ /* 0x000fe20000100800 */
[----:B-1----:R-:W-:Y:S01]  /*10410*/  IMAD.WIDE R4, R3, 0x2, R10 ;  /* 0x0000000203047825 */ /* 0x002fe200078e020a */
[----:B--2---:R-:W-:-:S03]  /*10420*/  LEA.HI.X.SX32 R0, R27, R2, 0x1, P4 ;  /* 0x000000021b007211 */ /* 0x004fc600020f0eff */
[----:B------:R-:W-:Y:S02]  /*10430*/  IMAD.MOV.U32 R9, RZ, RZ, c[0x0][0x188] ;  /* 0x00006200ff097624 */ /* 0x000fe400078e00ff */
[----:B------:R-:W-:Y:S01]  /*10440*/  IMAD.WIDE R2, R28, 0x2, R12 ;  /* 0x000000021c027825 */ /* 0x000fe200078e020c */
[----:B------:R-:W-:Y:S04]  /*10450*/  STL [R1+0x7d0], R0 ;  /* 0x0007d00001007387 */ /* 0x000fe80000100800 */
[----:B------:R0:W-:Y:S04]  /*10460*/  STL [R1+0x7d8], R6 ;  /* 0x0007d80601007387 */ /* 0x0001e80000100800 */
[----:B------:R-:W-:Y:S04]  /*10470*/  STL [R1+0x7d4], R7 ;  /* 0x0007d40701007387 */ /* 0x000fe80000100800 */
[----:B------:R-:W-:Y:S01]  /*10480*/  STL [R1+0x7e0], R4 ;  /* 0x0007e00401007387 */ /* 0x000fe20000100800 */
[----:B0-----:R-:W-:-:S03]  /*10490*/  IMAD R6, R9, 0x7d, RZ ;  /* 0x0000007d09067824 */ /* 0x001fc600078e02ff */
[----:B------:R0:W-:Y:S04]  /*104a0*/  STL [R1+0x7dc], R5 ;  /* 0x0007dc0501007387 */ /* 0x0001e80000100800 */
[----:B------:R-:W-:Y:S04]  /*104b0*/  STL [R1+0x7e8], R2 ;  /* 0x0007e80201007387 */ /* 0x000fe80000100800 */
[----:B------:R1:W-:Y:S01]  /*104c0*/  STL [R1+0x7e4], R3 ;  /* 0x0007e40301007387 */ /* 0x0003e20000100800 */
[----:B0-----:R-:W-:-:S04]  /*104d0*/  IMAD.WIDE R4, R28, 0x2, R10 ;  /* 0x000000021c047825 */ /* 0x001fc800078e020a */
[----:B------:R-:W-:Y:S01]  /*104e0*/  IMAD R0, R9, 0x7c, RZ ;  /* 0x0000007c09007824 */ /* 0x000fe200078e02ff */
[----:B------:R-:W-:Y:S01]  /*104f0*/  STL [R1+0x7f0], R4 ;  /* 0x0007f00401007387 */ /* 0x000fe20000100800 */
[----:B-1----:R-:W-:-:S03]  /*10500*/  IMAD.WIDE R2, R6, 0x2, R12 ;  /* 0x0000000206027825 */ /* 0x002fc600078e020c */
[----:B------:R0:W-:Y:S01]  /*10510*/  STL [R1+0x7ec], R5 ;  /* 0x0007ec0501007387 */ /* 0x0001e20000100800 */
[----:B------:R-:W-:-:S03]  /*10520*/  IMAD.WIDE R6, R6, 0x2, R10 ;  /* 0x0000000206067825 */ /* 0x000fc600078e020a */
[----:B------:R-:W-:Y:S04]  /*10530*/  STL [R1+0x7f8], R2 ;  /* 0x0007f80201007387 */ /* 0x000fe80000100800 */
[----:B------:R1:W-:Y:S04]  /*10540*/  STL [R1+0x7f4], R3 ;  /* 0x0007f40301007387 */ /* 0x0003e80000100800 */
[----:B------:R2:W-:Y:S01]  /*10550*/  STL [R1+0x800], R6 ;  /* 0x0008000601007387 */ /* 0x0005e20000100800 */
[----:B0-----:R-:W-:-:S04]  /*10560*/  IMAD.WIDE R4, R0, 0x2, R10 ;  /* 0x0000000200047825 */ /* 0x001fc800078e020a */
[----:B-1----:R-:W-:Y:S01]  /*10570*/  IMAD.WIDE R2, R0, 0x2, R12 ;  /* 0x0000000200027825 */ /* 0x002fe200078e020c */
[----:B------:R-:W-:Y:S03]  /*10580*/  STL [R1+0x7fc], R7 ;  /* 0x0007fc0701007387 */ /* 0x000fe60000100800 */
[C---:B--2---:R-:W-:Y:S01]  /*10590*/  IMAD R6, R9.reuse, 0x7b, RZ ;  /* 0x0000007b09067824 */ /* 0x044fe200078e02ff */
[----:B------:R-:W-:Y:S04]  /*105a0*/  STL [R1+0x808], R2 ;  /* 0x0008080201007387 */ /* 0x000fe80000100800 */
[----:B------:R0:W-:Y:S01]  /*105b0*/  STL [R1+0x804], R3 ;  /* 0x0008040301007387 */ /* 0x0001e20000100800 */
[----:B------:R-:W-:-:S03]  /*105c0*/  IMAD R0, R9, 0x7a, RZ ;  /* 0x0000007a09007824 */ /* 0x000fc600078e02ff */
[----:B------:R-:W-:Y:S01]  /*105d0*/  STL [R1+0x810], R4 ;  /* 0x0008100401007387 */ /* 0x000fe20000100800 */
[----:B0-----:R-:W-:-:S03]  /*105e0*/  IMAD.WIDE R2, R6, 0x2, R12 ;  /* 0x0000000206027825 */ /* 0x001fc600078e020c */
        /* <DEDUP_REMOVED lines=403> */
[----:B------:R-:W-:-:S03]  /*11f20*/  IMAD.SHL.U32 R0, R9, 0x40, RZ ;  /* 0x0000004009007824 */ /* 0x000fc600078e00ff */
        /* <DEDUP_REMOVED lines=439> */
[----:B------:R1:W-:Y:S01]  /*13aa0*/  STL [R1+0xf94], R3 ;  /* 0x000f940301007387 */ /* 0x0003e20000100800 */
[----:B0-----:R-:W-:-:S03]  /*13ab0*/  IMAD.WIDE R4, R0, 0x2, R10 ;  /* 0x0000000200047825 */ /* 0x001fc600078e020a */
[----:B------:R-:W-:Y:S01]  /*13ac0*/  STL [R1+0xfa0], R6 ;  /* 0x000fa00601007387 */ /* 0x000fe20000100800 */
[----:B-1----:R-:W-:-:S03]  /*13ad0*/  IMAD.WIDE R2, R0, 0x2, R12 ;  /* 0x0000000200027825 */ /* 0x002fc600078e020c */
[----:B------:R0:W-:Y:S04]  /*13ae0*/  STL [R1+0xf9c], R7 ;  /* 0x000f9c0701007387 */ /* 0x0001e80000100800 */
[----:B------:R-:W-:Y:S04]  /*13af0*/  STL [R1+0xfa8], R2 ;  /* 0x000fa80201007387 */ /* 0x000fe80000100800 */
[----:B------:R1:W-:Y:S01]  /*13b00*/  STL [R1+0xfa4], R3 ;  /* 0x000fa40301007387 */ /* 0x0003e20000100800 */
[----:B0-----:R-:W-:-:S03]  /*13b10*/  IMAD.WIDE R6, R9, 0x2, R12 ;  /* 0x0000000209067825 */ /* 0x001fc600078e020c */
[----:B------:R-:W-:Y:S04]  /*13b20*/  STL [R1+0xfb0], R4 ;  /* 0x000fb00401007387 */ /* 0x000fe80000100800 */
[----:B------:R-:W-:Y:S01]  /*13b30*/  STL [R1+0xfac], R5 ;  /* 0x000fac0501007387 */ /* 0x000fe20000100800 */
[----:B-1----:R-:W-:-:S03]  /*13b40*/  IMAD.WIDE R2, R9, 0x2, R10 ;  /* 0x0000000209027825 */ /* 0x002fc600078e020a */
[----:B------:R-:W-:Y:S04]  /*13b50*/  STL [R1+0xfb8], R6 ;  /* 0x000fb80601007387 */ /* 0x000fe80000100800 */
[----:B------:R-:W-:Y:S04]  /*13b60*/  STL [R1+0xfb4], R7 ;  /* 0x000fb40701007387 */ /* 0x000fe80000100800 */
[----:B------:R-:W-:Y:S04]  /*13b70*/  STL [R1+0xfc0], R2 ;  /* 0x000fc00201007387 */ /* 0x000fe80000100800 */
[----:B------:R0:W-:Y:S04]  /*13b80*/  STL [R1+0xfbc], R3 ;  /* 0x000fbc0301007387 */ /* 0x0001e80000100800 */
[----:B------:R-:W-:Y:S04]  /*13b90*/  STL [R1+0x7cc], RZ ;  /* 0x0007ccff01007387 */ /* 0x000fe80000100800 */
        /* <DEDUP_REMOVED lines=147> */
[----:B------:R-:W1:Y:S04]  /*144d0*/  S2R R8, SR_TID.X ;  /* 0x0000000000087919 */ /* 0x000e680000002100 */
        /* <DEDUP_REMOVED lines=20> */
[----:B------:R-:W-:Y:S01]  /*14620*/  STL [R1+0x61c], RZ ;  /* 0x00061cff01007387 */ /* 0x000fe20000100800 */
[----:B-1----:R-:W-:-:S03]  /*14630*/  LOP3.LUT R28, R8, 0x7f, RZ, 0xc0, !PT ;  /* 0x0000007f081c7812 */ /* 0x002fc600078ec0ff */
[----:B------:R-:W-:Y:S01]  /*14640*/  STL [R1+0x600], RZ ;  /* 0x000600ff01007387 */ /* 0x000fe20000100800 */
[----:B0-----:R-:W-:-:S03]  /*14650*/  IMAD.SHL.U32 R3, R8, 0x40, RZ ;  /* 0x0000004008037824 */ /* 0x001fc600078e00ff */
[----:B------:R-:W-:Y:S04]  /*14660*/  STL [R1+0x604], RZ ;  /* 0x000604ff01007387 */ /* 0x000fe80000100800 */
[----:B------:R-:W-:Y:S04]  /*14670*/  STL [R1+0x608], RZ ;  /* 0x000608ff01007387 */ /* 0x000fe80000100800 */
[----:B------:R-:W-:Y:S04]  /*14680*/  STL [R1+0x60c], RZ ;  /* 0x00060cff01007387 */ /* 0x000fe80000100800 */
[----:B------:R-:W2:Y:S01]  /*14690*/  LDL.LU R8, [R1+0x1ec] ;  /* 0x0001ec0001087983 */ /* 0x000ea20000300800 */
[----:B------:R-:W-:-:S03]  /*146a0*/  IMAD.SHL.U32 R4, R28, 0x2, RZ ;  /* 0x000000021c047824 */ /* 0x000fc600078e00ff */
[----:B------:R-:W-:Y:S04]  /*146b0*/  STL [R1+0x5f0], RZ ;  /* 0x0005f0ff01007387 */ /* 0x000fe80000100800 */
[----:B------:R-:W-:Y:S04]  /*146c0*/  STL [R1+0x5f4], RZ ;  /* 0x0005f4ff01007387 */ /* 0x000fe80000100800 */
[----:B------:R-:W-:Y:S04]  /*146d0*/  STL [R1+0x5f8], RZ ;  /* 0x0005f8ff01007387 */ /* 0x000fe80000100800 */
[----:B------:R-:W-:Y:S04]  /*146e0*/  STL [R1+0x5fc], RZ ;  /* 0x0005fcff01007387 */ /* 0x000fe80000100800 */
[----:B------:R-:W3:Y:S04]  /*146f0*/  LDL.LU R28, [R1+0x1f0] ;  /* 0x0001f000011c7983 */ /* 0x000ee80000300800 */
        /* <DEDUP_REMOVED lines=14> */
[----:B------:R-:W-:-:S03]  /*147e0*/  LOP3.LUT R3, R3, 0x800, RZ, 0xc0, !PT ;  /* 0x0000080003037812 */ /* 0x000fc600078ec0ff */
        /* <DEDUP_REMOVED lines=8> */
[----:B------:R3:W-:Y:S01]  /*14870*/  STL [R1+0x13e4], R3 ;  /* 0x0013e40301007387 */ /* 0x0007e20000100800 */
[----:B--2---:R-:W-:-:S05]  /*14880*/  SHF.R.S32.HI R5, RZ, 0x7, R8 ;  /* 0x00000007ff057819 */ /* 0x004fca0000011408 */
[----:B------:R-:W-:Y:S04]  /*14890*/  STL [R1+0x13e0], R5 ;  /* 0x0013e00501007387 */ /* 0x000fe80000100800 */
[----:B------:R-:W-:Y:S04]  /*148a0*/  STL [R1+0x5b8], RZ ;  /* 0x0005b8ff01007387 */ /* 0x000fe80000100800 */
[----:B------:R-:W-:Y:S01]  /*148b0*/  STL [R1+0x5bc], RZ ;  /* 0x0005bcff01007387 */ /* 0x000fe20000100800 */
[----:B---3--:R-:W-:-:S03]  /*148c0*/  LOP3.LUT R3, R28, R3, RZ, 0xfc, !PT ;  /* 0x000000031c037212 */ /* 0x008fc600078efcff */
[----:B------:R-:W-:Y:S04]  /*148d0*/  STL [R1+0x5a0], RZ ;  /* 0x0005a0ff01007387 */ /* 0x000fe80000100800 */
        /* <DEDUP_REMOVED lines=32> */
[----:B------:R-:W2:Y:S04]  /*14ae0*/  LDL R28, [R1+0x5d4] ;  /* 0x0005d400011c7983 */ /* 0x000ea80000100800 */
[----:B------:R1:W-:Y:S04]  /*14af0*/  STL [R1+0x520], RZ ;  /* 0x000520ff01007387 */ /* 0x0003e80000100800 */
[----:B------:R1:W-:Y:S04]  /*14b00*/  STL [R1+0x524], RZ ;  /* 0x000524ff01007387 */ /* 0x0003e80000100800 */
[----:B------:R1:W-:Y:S04]  /*14b10*/  STL [R1+0x528], RZ ;  /* 0x000528ff01007387 */ /* 0x0003e80000100800 */
[----:B------:R1:W-:Y:S01]  /*14b20*/  STL [R1+0x52c], RZ ;  /* 0x00052cff01007387 */ /* 0x0003e20000100800 */
[----:B------:R-:W-:-:S03]  /*14b30*/  IMAD.SHL.U32 R2, R9, 0x80, RZ ;  /* 0x0000008009027824 */ /* 0x000fc600078e00ff */
[----:B------:R1:W-:Y:S04]  /*14b40*/  STL [R1+0x500], RZ ;  /* 0x000500ff01007387 */ /* 0x0003e80000100800 */
[----:B------:R1:W-:Y:S04]  /*14b50*/  STL [R1+0x504], RZ ;  /* 0x000504ff01007387 */ /* 0x0003e80000100800 */
[----:B------:R1:W-:Y:S04]  /*14b60*/  STL [R1+0x508], RZ ;  /* 0x000508ff01007387 */ /* 0x0003e80000100800 */
[----:B------:R1:W-:Y:S04]  /*14b70*/  STL [R1+0x50c], RZ ;  /* 0x00050cff01007387 */ /* 0x0003e80000100800 */
[----:B------:R1:W-:Y:S01]  /*14b80*/  STL [R1+0x220], RZ ;  /* 0x000220ff01007387 */ /* 0x0003e20000100800 */
[----:B------:R-:W-:-:S03]  /*14b90*/  SHF.R.S32.HI R0, RZ, 0x1f, R2 ;  /* 0x0000001fff007819 */ /* 0x000fc60000011402 */
[----:B------:R1:W-:Y:S04]  /*14ba0*/  STL [R1+0x224], RZ ;  /* 0x000224ff01007387 */ /* 0x0003e80000100800 */
[----:B------:R1:W-:Y:S04]  /*14bb0*/  STL [R1+0x228], RZ ;  /* 0x000228ff01007387 */ /* 0x0003e80000100800 */
[----:B------:R1:W-:Y:S04]  /*14bc0*/  STL [R1+0x22c], RZ ;  /* 0x00022cff01007387 */ /* 0x0003e80000100800 */
[----:B------:R1:W-:Y:S01]  /*14bd0*/  STL [R1+0x330], RZ ;  /* 0x000330ff01007387 */ /* 0x0003e20000100800 */
[----:B------:R-:W-:-:S03]  /*14be0*/  SHF.L.U64.HI R0, R2, 0x1, R0 ;  /* 0x0000000102007819 */ /* 0x000fc60000010200 */
[----:B------:R1:W-:Y:S01]  /*14bf0*/  STL [R1+0x334], RZ ;  /* 0x000334ff01007387 */ /* 0x0003e20000100800 */
[----:B------:R-:W-:-:S03]  /*14c00*/  LOP3.LUT R2, R4, 0x30, RZ, 0x3c, !PT ;  /* 0x0000003004027812 */ /* 0x000fc600078e3cff */
[----:B------:R1:W-:Y:S01]  /*14c10*/  STL [R1+0x338], RZ ;  /* 0x000338ff01007387 */ /* 0x0003e20000100800 */
[----:B------:R-:W-:-:S03]  /*14c20*/  LOP3.LUT R2, R4, 0x60, RZ, 0x3c, !PT ;  /* 0x0000006004027812 */ /* 0x000fc600078e3cff */
[----:B------:R1:W-:Y:S04]  /*14c30*/  STL [R1+0x33c], RZ ;  /* 0x00033cff01007387 */ /* 0x0003e80000100800 */
[----:B------:R1:W-:Y:S01]  /*14c40*/  STL [R1+0x450], RZ ;  /* 0x000450ff01007387 */ /* 0x0003e20000100800 */
[----:B0-----:R-:W-:-:S03]  /*14c50*/  LOP3.LUT R3, R3, 0x40, RZ, 0x3c, !PT ;  /* 0x0000004003037812 */ /* 0x001fc600078e3cff */
[----:B------:R1:W-:Y:S04]  /*14c60*/  STL [R1+0x454], RZ ;  /* 0x000454ff01007387 */ /* 0x0003e80000100800 */
[----:B------:R1:W-:Y:S04]  /*14c70*/  STL [R1+0x458], RZ ;  /* 0x000458ff01007387 */ /* 0x0003e80000100800 */
[----:B------:R1:W-:Y:S04]  /*14c80*/  STL [R1+0x45c], RZ ;  /* 0x00045cff01007387 */ /* 0x0003e80000100800 */
[----:B------:R1:W-:Y:S04]  /*14c90*/  STL [R1+0x460], RZ ;  /* 0x000460ff01007387 */ /* 0x0003e80000100800 */
[----:B------:R1:W-:Y:S04]  /*14ca0*/  STL [R1+0x464], RZ ;  /* 0x000464ff01007387 */ /* 0x0003e80000100800 */
[----:B------:R1:W-:Y:S04]  /*14cb0*/  STL [R1+0x468], RZ ;  /* 0x000468ff01007387 */ /* 0x0003e80000100800 */
[----:B------:R1:W-:Y:S01]  /*14cc0*/  STL [R1+0x46c], RZ ;  /* 0x00046cff01007387 */ /* 0x0003e20000100800 */
[----:B------:R-:W-:-:S02]  /*14cd0*/  ULDC UR4, c[0x0][0x18c] ;  /* 0x0000630000047ab9 */ /* 0x000fc40000000800 */
[----:B------:R-:W-:Y:S01]  /*14ce0*/  USHF.L.U32 UR4, UR4, 0x7, URZ ;  /* 0x0000000704047899 */ /* 0x000fe2000800063f */
[C---:B------:R-:W-:Y:S02]  /*14cf0*/  LOP3.LUT R6, R4.reuse, 0x10, RZ, 0x3c, !PT ;  /* 0x0000001004067812 */ /* 0x040fe400078e3cff */
[C---:B------:R-:W-:Y:S01]  /*14d00*/  LOP3.LUT R5, R4.reuse, 0x20, RZ, 0x3c, !PT ;  /* 0x0000002004057812 */ /* 0x040fe200078e3cff */
[----:B------:R-:W-:Y:S01]  /*14d10*/  USHF.R.S32.HI UR5, URZ, 0x1f, UR4 ;  /* 0x0000001f3f057899 */ /* 0x000fe20008011404 */
[C---:B------:R-:W-:Y:S02]  /*14d20*/  LOP3.LUT R6, R4.reuse, 0x40, RZ, 0x3c, !PT ;  /* 0x0000004004067812 */ /* 0x040fe400078e3cff */
[C---:B------:R-:W-:Y:S02]  /*14d30*/  LOP3.LUT R5, R4.reuse, 0x50, RZ, 0x3c, !PT ;  /* 0x0000005004057812 */ /* 0x040fe400078e3cff */
[----:B------:R-:W-:Y:S01]  /*14d40*/  LOP3.LUT R4, R4, 0x70, RZ, 0x3c, !PT ;  /* 0x0000007004047812 */ /* 0x000fe200078e3cff */
[----:B------:R-:W-:-:S02]  /*14d50*/  USHF.L.U32 UR8, UR4, 0x1, URZ ;  /* 0x0000000104087899 */ /* 0x000fc4000800063f */
[----:B------:R-:W-:Y:S01]  /*14d60*/  USHF.L.U64.HI UR5, UR4, 0x1, UR5 ;  /* 0x0000000104057899 */ /* 0x000fe20008010205 */
[----:B--2---:R-:W-:-:S05]  /*14d70*/  LOP3.LUT R2, R28, 0x40, RZ, 0x3c, !PT ;  /* 0x000000401c027812 */ /* 0x004fca00078e3cff */
[----:B------:R1:W-:Y:S04]  /*14d80*/  STL [R1+0x13dc], R2 ;  /* 0x0013dc0201007387 */ /* 0x0003e80000100800 */
[----:B------:R1:W-:Y:S02]  /*14d90*/  STL [R1+0x770], R3 ;  /* 0x0007700301007387 */ /* 0x0003e40000100800 */
.L_x_3:
[----:B------:R-:W2:Y:S04]  /*14da0*/  LDL.64 R4, [R1+0x5e8] ;  /* 0x0005e80001047983 */ /* 0x000ea80000100a00 */
        /* <DEDUP_REMOVED lines=188> */
[----:B-----5:R-:W-:Y:S04]  /*15970*/  STL [R1+0x39c4], R29 ;  /* 0x0039c41d01007387 */ /* 0x020fe80000100800 */
        /* <DEDUP_REMOVED lines=22> */
[----:B0-----:R0:W-:Y:S04]  /*15ae0*/  STL [R1+0x1760], R0 ;  /* 0x0017600001007387 */ /* 0x0011e80000100800 */
[----:B0-----:R-:W3:Y:S01]  /*15af0*/  LDL.LU R0, [R1+0x7cc] ;  /* 0x0007cc0001007983 */ /* 0x001ee20000300800 */
[----:B-1----:R-:W-:Y:S01]  /*15b00*/  IMAD.MOV.U32 R2, RZ, RZ, -0x80 ;  /* 0xffffff80ff027424 */ /* 0x002fe200078e00ff */
[----:B------:R-:W-:-:S02]  /*15b10*/  PRMT R15, RZ, 0x7610, R15 ;  /* 0x00007610ff0f7816 */ /* 0x000fc4000000000f */
[----:B------:R-:W-:Y:S01]  /*15b20*/  PRMT R14, RZ, 0x7610, R14 ;  /* 0x00007610ff0e7816 */ /* 0x000fe2000000000e */
[----:B---3--:R-:W-:Y:S01]  /*15b30*/  IMAD R2, R0, R2, c[0x0][0x180] ;  /* 0x0000600000027624 */ /* 0x008fe200078e0202 */
[----:B------:R-:W-:Y:S04]  /*15b40*/  STL [R1+0x1764], R0 ;  /* 0x0017640001007387 */ /* 0x000fe80000100800 */
[C---:B------:R-:W-:Y:S01]  /*15b50*/  ISETP.GT.AND P0, PT, R2.reuse, RZ, PT ;  /* 0x000000ff0200720c */ /* 0x040fe20003f04270 */
[----:B------:R-:W-:Y:S01]  /*15b60*/  STL [R1+0x3734], R0 ;  /* 0x0037340001007387 */ /* 0x000fe20000100800 */
[----:B------:R-:W-:-:S03]  /*15b70*/  ISETP.GT.AND P1, PT, R2, 0x1, PT ;  /* 0x000000010200780c */ /* 0x000fc60003f24270 */
[----:B------:R-:W-:Y:S04]  /*15b80*/  STL [R1+0x3738], R0 ;  /* 0x0037380001007387 */ /* 0x000fe80000100800 */
[----:B------:R-:W-:Y:S04]  /*15b90*/  STL [R1+0x373c], R0 ;  /* 0x00373c0001007387 */ /* 0x000fe80000100800 */
[----:B--2---:R-:W2:Y:S04]  /*15ba0*/  @P0 LDG.E.U16 R15, [R4.64] ;  /* 0x00000006040f0981 */ /* 0x004ea8000c1e1500 */
        /* <DEDUP_REMOVED lines=45> */
[----:B--2---:R0:W-:Y:S04]  /*15e80*/  STL [R1+0x3f8], R15 ;  /* 0x0003f80f01007387 */ /* 0x0041e80000100800 */
[----:B0-----:R-:W2:Y:S04]  /*15e90*/  LDL.LU R15, [R1+0x3cb4] ;  /* 0x003cb400010f7983 */ /* 0x001ea80000300800 */
[----:B------:R-:W3:Y:S04]  /*15ea0*/  LDL.64 R4, [R1+0x5e0] ;  /* 0x0005e00001047983 */ /* 0x000ee80000100a00 */
[----:B---3--:R-:W3:Y:S04]  /*15eb0*/  @P0 LDG.E.U16 R14, [R4.64] ;  /* 0x00000006040e0981 */ /* 0x008ee8000c1e1500 */
[----:B---3--:R0:W-:Y:S04]  /*15ec0*/  STL [R1+0x3f4], R14 ;  /* 0x0003f40e01007387 */ /* 0x0081e80000100800 */
[----:B0-----:R-:W3:Y:S04]  /*15ed0*/  LDL.LU R14, [R1+0x3cb0] ;  /* 0x003cb000010e7983 */ /* 0x001ee80000300800 */
[----:B------:R-:W4:Y:S04]  /*15ee0*/  LDL R4, [R1+0xfbc] ;  /* 0x000fbc0001047983 */ /* 0x000f280000100800 */
[----:B------:R-:W4:Y:S01]  /*15ef0*/  LDL R5, [R1+0xfc0] ;  /* 0x000fc00001057983 */ /* 0x000f220000100800 */
[----:B--2---:R-:W-:-:S02]  /*15f00*/  PRMT R15, RZ, 0x7610, R15 ;  /* 0x00007610ff0f7816 */ /* 0x004fc4000000000f */
[----:B----4-:R-:W-:-:S04]  /*15f10*/  @P1 LOP3.LUT R5, R5, R4, RZ, 0x3c, !PT ;  /* 0x0000000405051212 */ /* 0x010fc800078e3cff */
[----:B------:R-:W-:-:S04]  /*15f20*/  @P1 LOP3.LUT R4, R5, R4, RZ, 0x3c, !PT ;  /* 0x0000000405041212 */ /* 0x000fc800078e3cff */
[----:B------:R-:W-:-:S05]  /*15f30*/  @P1 LOP3.LUT R5, R5, R4, RZ, 0x3c, !PT ;  /* 0x0000000405051212 */ /* 0x000fca00078e3cff */
[----:B------:R-:W2:Y:S04]  /*15f40*/  @P1 LDG.E.U16 R15, [R4.64] ;  /* 0x00000006040f1981 */ /* 0x000ea8000c1e1500 */
[----:B--2---:R0:W-:Y:S04]  /*15f50*/  STL [R1+0x3f0], R15 ;  /* 0x0003f00f01007387 */ /* 0x0041e80000100800 */
[----:B0-----:R-:W2:Y:S04]  /*15f60*/  LDL.LU R15, [R1+0x3cac] ;  /* 0x003cac00010f7983 */ /* 0x001ea80000300800 */
[----:B------:R-:W4:Y:S04]  /*15f70*/  LDL R4, [R1+0xfb4] ;  /* 0x000fb40001047983 */ /* 0x000f280000100800 */
[----:B------:R-:W4:Y:S01]  /*15f80*/  LDL R5, [R1+0xfb8] ;  /* 0x000fb80001057983 */ /* 0x000f220000100800 */
[----:B---3--:R-:W-:-:S02]  /*15f90*/  PRMT R14, RZ, 0x7610, R14 ;  /* 0x00007610ff0e7816 */ /* 0x008fc4000000000e */
[----:B----4-:R-:W-:-:S04]  /*15fa0*/  @P1 LOP3.LUT R5, R5, R4, RZ, 0x3c, !PT ;  /* 0x0000000405051212 */ /* 0x010fc800078e3cff */
[----:B------:R-:W-:-:S04]  /*15fb0*/  @P1 LOP3.LUT R4, R5, R4, RZ, 0x3c, !PT ;  /* 0x0000000405041212 */ /* 0x000fc800078e3cff */
[----:B------:R-:W-:-:S05]  /*15fc0*/  @P1 LOP3.LUT R5, R5, R4, RZ, 0x3c, !PT ;  /* 0x0000000405051212 */ /* 0x000fca00078e3cff */
[----:B------:R-:W3:Y:S01]  /*15fd0*/  @P1 LDG.E.U16 R14, [R4.64] ;  /* 0x00000006040e1981 */ /* 0x000ee2000c1e1500 */
[----:B------:R-:W-:-:S03]  /*15fe0*/  ISETP.GT.AND P2, PT, R2, 0x2, PT ;  /* 0x000000020200780c */ /* 0x000fc60003f44270 */
        /* <DEDUP_REMOVED lines=545> */
[----:B------:R-:W-:-:S02]  /*18200*/  PRMT R0, RZ, 0x7610, R0 ;  /* 0x00007610ff007816 */ /* 0x000fc40000000000 */
[----:B----4-:R-:W-:-:S04]  /*18210*/  @P0 LOP3.LUT R5, R5, R4, RZ, 0x3c, !PT ;  /* 0x0000000405050212 */ /* 0x010fc800078e3cff */
[----:B------:R-:W-:-:S04]  /*18220*/  @P0 LOP3.LUT R4, R5, R4, RZ, 0x3c, !PT ;  /* 0x0000000405040212 */ /* 0x000fc800078e3cff */
[----:B------:R-:W-:-:S05]  /*18230*/  @P0 LOP3.LUT R5, R5, R4, RZ, 0x3c, !PT ;  /* 0x0000000405050212 */ /* 0x000fca00078e3cff */
[----:B------:R0:W4:Y:S04]  /*18240*/  @P0 LDG.E.U16 R0, [R4.64] ;  /* 0x0000000604000981 */ /* 0x000128000c1e1500 */
[----:B0-----:R-:W2:Y:S04]  /*18250*/  LDL R4, [R1+0xddc] ;  /* 0x000ddc0001047983 */ /* 0x001ea80000100800 */
[----:B------:R-:W2:Y:S01]  /*18260*/  LDL R5, [R1+0xde0] ;  /* 0x000de00001057983 */ /* 0x000ea20000100800 */
[----:B------:R-:W-:Y:S02]  /*18270*/  ISETP.GT.AND P1, PT, R2, 0x1f, PT ;  /* 0x0000001f0200780c */ /* 0x000fe40003f24270 */
[----:B---3--:R-:W-:-:S11]  /*18280*/  PRMT R14, RZ, 0x7610, R14 ;  /* 0x00007610ff0e7816 */ /* 0x008fd6000000000e */
[----:B--2---:R-:W-:-:S04]  /*18290*/  @P1 LOP3.LUT R5, R5, R4, RZ, 0x3c, !PT ;  /* 0x0000000405051212 */ /* 0x004fc800078e3cff */
[----:B------:R-:W-:-:S04]  /*182a0*/  @P1 LOP3.LUT R4, R5, R4, RZ, 0x3c, !PT ;  /* 0x0000000405041212 */ /* 0x000fc800078e3cff */
[----:B------:R-:W-:-:S05]  /*182b0*/  @P1 LOP3.LUT R5, R5, R4, RZ, 0x3c, !PT ;  /* 0x0000000405051212 */ /* 0x000fca00078e3cff */
[----:B------:R-:W2:Y:S04]  /*182c0*/  @P1 LDG.E.U16 R14, [R4.64] ;  /* 0x00000006040e1981 */ /* 0x000ea8000c1e1500 */
[----:B----4-:R-:W-:Y:S04]  /*182d0*/  STL [R1+0x38a0], R0 ;  /* 0x0038a00001007387 */ /* 0x010fe80000100800 */
[----:B--2---:R0:W-:Y:S04]  /*182e0*/  STL [R1+0x7a4], R14 ;  /* 0x0007a40e01007387 */ /* 0x0041e80000100800 */
[----:B0-----:R-:W2:Y:S04]  /*182f0*/  LDL.LU R14, [R1+0x3bc0] ;  /* 0x003bc000010e7983 */ /* 0x001ea80000300800 */
[----:B------:R-:W3:Y:S04]  /*18300*/  LDL R4, [R1+0xdd4] ;  /* 0x000dd40001047983 */ /* 0x000ee80000100800 */
[----:B------:R-:W3:Y:S01]  /*18310*/  LDL R5, [R1+0xdd8] ;  /* 0x000dd80001057983 */ /* 0x000ee20000100800 */
[----:B------:R-:W-:-:S02]  /*18320*/  PRMT R15, RZ, 0x7610, R15 ;  /* 0x00007610ff0f7816 */ /* 0x000fc4000000000f */
[----:B---3--:R-:W-:-:S04]  /*18330*/  @P1 LOP3.LUT R5, R5, R4, RZ, 0x3c, !PT ;  /* 0x0000000405051212 */ /* 0x008fc800078e3cff */
        /* <DEDUP_REMOVED lines=262> */
[----:B---3--:R-:W-:Y:S02]  /*193a0*/  PRMT R15, RZ, 0x7610, R15 ;  /* 0x00007610ff0f7816 */ /* 0x008fe4000000000f */
[----:B--2---:R-:W-:-:S04]  /*193b0*/  @P0 LOP3.LUT R5, R5, R4, RZ, 0x3c, !PT ;  /* 0x0000000405050212 */ /* 0x004fc800078e3cff */
[----:B------:R-:W-:-:S04]  /*193c0*/  @P0 LOP3.LUT R4, R5, R4, RZ, 0x3c, !PT ;  /* 0x0000000405040212 */ /* 0x000fc800078e3cff */
[----:B------:R-:W-:-:S05]  /*193d0*/  @P0 LOP3.LUT R5, R5, R4, RZ, 0x3c, !PT ;  /* 0x0000000405050212 */ /* 0x000fca00078e3cff */
[----:B------:R-:W2:Y:S04]  /*193e0*/  @P0 LDG.E.U16 R15, [R4.64] ;  /* 0x00000006040f0981 */ /* 0x000ea8000c1e1500 */
[----:B----4-:R-:W-:Y:S01]  /*193f0*/  STL [R1+0x38fc], R0 ;  /* 0x0038fc0001007387 */ /* 0x010fe20000100800 */
[----:B------:R-:W-:-:S03]  /*19400*/  ISETP.GT.AND P1, PT, R2, 0x2e, PT ;  /* 0x0000002e0200780c */ /* 0x000fc60003f24270 */
        /* <DEDUP_REMOVED lines=8> */
[----:B------:R-:W3:Y:S04]  /*19490*/  @P1 LDG.E.U16 R14, [R4.64] ;  /* 0x00000006040e1981 */ /* 0x000ee8000c1e1500 */
        /* <DEDUP_REMOVED lines=8> */
[----:B------:R-:W2:Y:S01]  /*19520*/  @P1 LDG.E.U16 R15, [R4.64] ;  /* 0x00000006040f1981 */ /* 0x000ea2000c1e1500 */
[----:B------:R-:W-:-:S03]  /*19530*/  ISETP.GT.AND P2, PT, R2, 0x2f, PT ;  /* 0x0000002f0200780c */ /* 0x000fc60003f44270 */
        /* <DEDUP_REMOVED lines=618> */
[----:B0-----:R-:W3:Y:S01]  /*1bbe0*/  LDL.LU R14, [R1+0x3a44] ;  /* 0x003a4400010e7983 */ /* 0x001ee20000300800 */
[----:B------:R-:W4:Y:S02]  /*1bbf0*/  LDL R4, [R1+0xad4] ;  /* 0x000ad40001047983 */ /* 0x000f240000100800 */
        /* <DEDUP_REMOVED lines=8> */
[----:B0-----:R-:W2:Y:S01]  /*1bc80*/  LDL.LU R15, [R1+0x3a40] ;  /* 0x003a4000010f7983 */ /* 0x001ea20000300800 */
[----:B------:R-:W4:Y:S02]  /*1bc90*/  LDL R4, [R1+0xacc] ;  /* 0x000acc0001047983 */ /* 0x000f240000100800 */
[----:B------:R-:W4:Y:S01]  /*1bca0*/  LDL R5, [R1+0xad0] ;  /* 0x000ad00001057983 */ /* 0x000f220000100800 */
[----:B---3--:R-:W-:Y:S02]  /*1bcb0*/  PRMT R14, RZ, 0x7610, R14 ;  /* 0x00007610ff0e7816 */ /* 0x008fe4000000000e */
        /* <DEDUP_REMOVED lines=131> */
[----:B------:R-:W4:Y:S03]  /*1c4f0*/  LDL R5, [R1+0xa60] ;  /* 0x000a600001057983 */ /* 0x000f260000100800 */
[----:B----4-:R-:W-:-:S02]  /*1c500*/  @P0 LOP3.LUT R5, R5, R4, RZ, 0x3c, !PT ;  /* 0x0000000405050212 */ /* 0x010fc400078e3cff */
[----:B--2---:R-:W-:Y:S02]  /*1c510*/  PRMT R15, RZ, 0x7610, R15 ;  /* 0x00007610ff0f7816 */ /* 0x004fe4000000000f */
[----:B------:R-:W-:-:S04]  /*1c520*/  @P0 LOP3.LUT R4, R5, R4, RZ, 0x3c, !PT ;  /* 0x0000000405040212 */ /* 0x000fc800078e3cff */
[----:B------:R-:W-:-:S05]  /*1c530*/  @P0 LOP3.LUT R5, R5, R4, RZ, 0x3c, !PT ;  /* 0x0000000405050212 */ /* 0x000fca00078e3cff */
[----:B------:R-:W2:Y:S04]  /*1c540*/  @P0 LDG.E.U16 R15, [R4.64] ;  /* 0x00000006040f0981 */ /* 0x000ea8000c1e1500 */
[----:B--2---:R0:W-:Y:S04]  /*1c550*/  STL [R1+0x410], R15 ;  /* 0x0004100f01007387 */ /* 0x0041e80000100800 */
[----:B0-----:R-:W2:Y:S01]  /*1c560*/  LDL.LU R15, [R1+0x3a04] ;  /* 0x003a0400010f7983 */ /* 0x001ea20000300800 */
[----:B------:R-:W4:Y:S02]  /*1c570*/  LDL R4, [R1+0xa54] ;  /* 0x000a540001047983 */ /* 0x000f240000100800 */
[----:B------:R-:W4:Y:S02]  /*1c580*/  LDL R5, [R1+0xa58] ;  /* 0x000a580001057983 */ /* 0x000f240000100800 */
[----:B----4-:R-:W-:-:S02]  /*1c590*/  @P0 LOP3.LUT R5, R5, R4, RZ, 0x3c, !PT ;  /* 0x0000000405050212 */ /* 0x010fc400078e3cff */
[----:B--2---:R-:W-:Y:S02]  /*1c5a0*/  PRMT R15, RZ, 0x7610, R15 ;  /* 0x00007610ff0f7816 */ /* 0x004fe4000000000f */
        /* <DEDUP_REMOVED lines=138> */
[----:B0-----:R-:W3:Y:S01]  /*1ce50*/  LDL.LU R14, [R1+0x39c8] ;  /* 0x0039c800010e7983 */ /* 0x001ee20000300800 */
[----:B------:R-:W4:Y:S02]  /*1ce60*/  LDL R4, [R1+0x9dc] ;  /* 0x0009dc0001047983 */ /* 0x000f240000100800 */
[----:B------:R-:W4:Y:S01]  /*1ce70*/  LDL R5, [R1+0x9e0] ;  /* 0x0009e00001057983 */ /* 0x000f220000100800 */
[----:B------:R-:W-:Y:S02]  /*1ce80*/  PRMT R29, RZ, 0x7610, R29 ;  /* 0x00007610ff1d7816 */ /* 0x000fe4000000001d */
[----:B----4-:R-:W-:-:S04]  /*1ce90*/  @P0 LOP3.LUT R5, R5, R4, RZ, 0x3c, !PT ;  /* 0x0000000405050212 */ /* 0x010fc800078e3cff */
[----:B------:R-:W-:-:S04]  /*1cea0*/  @P0 LOP3.LUT R4, R5, R4, RZ, 0x3c, !PT ;  /* 0x0000000405040212 */ /* 0x000fc800078e3cff */
[----:B------:R-:W-:-:S05]  /*1ceb0*/  @P0 LOP3.LUT R5, R5, R4, RZ, 0x3c, !PT ;  /* 0x0000000405050212 */ /* 0x000fca00078e3cff */
[----:B------:R-:W4:Y:S04]  /*1cec0*/  @P0 LDG.E.U16 R29, [R4.64] ;  /* 0x00000006041d0981 */ /* 0x000f28000c1e1500 */
[----:B----4-:R0:W-:Y:S04]  /*1ced0*/  STL [R1+0x400], R29 ;  /* 0x0004001d01007387 */ /* 0x0101e80000100800 */
[----:B0-----:R-:W4:Y:S01]  /*1cee0*/  LDL.LU R29, [R1+0x39c4] ;  /* 0x0039c400011d7983 */ /* 0x001f220000300800 */
[----:B------:R-:W2:Y:S02]  /*1cef0*/  LDL R4, [R1+0x9d4] ;  /* 0x0009d40001047983 */ /* 0x000ea40000100800 */
[----:B------:R-:W2:Y:S01]  /*1cf00*/  LDL R5, [R1+0x9d8] ;  /* 0x0009d80001057983 */ /* 0x000ea20000100800 */
[----:B------:R-:W-:-:S02]  /*1cf10*/  PRMT R28, RZ, 0x7610, R28 ;  /* 0x00007610ff1c7816 */ /* 0x000fc4000000001c */
[----:B--2---:R-:W-:-:S04]  /*1cf20*/  @P0 LOP3.LUT R5, R5, R4, RZ, 0x3c, !PT ;  /* 0x0000000405050212 */ /* 0x004fc800078e3cff */
[----:B------:R-:W-:-:S04]  /*1cf30*/  @P0 LOP3.LUT R4, R5, R4, RZ, 0x3c, !PT ;  /* 0x0000000405040212 */ /* 0x000fc800078e3cff */
[----:B------:R-:W-:-:S05]  /*1cf40*/  @P0 LOP3.LUT R5, R5, R4, RZ, 0x3c, !PT ;  /* 0x0000000405050212 */ /* 0x000fca00078e3cff */
[----:B------:R-:W2:Y:S01]  /*1cf50*/  @P0 LDG.E.U16 R28, [R4.64] ;  /* 0x00000006041c0981 */ /* 0x000ea2000c1e1500 */
[----:B------:R-:W-:-:S03]  /*1cf60*/  ISETP.GT.AND P1, PT, R2, 0x60, PT ;  /* 0x000000600200780c */ /* 0x000fc60003f24270 */
[----:B--2---:R0:W-:Y:S04]  /*1cf70*/  STL [R1+0x3fc], R28 ;  /* 0x0003fc1c01007387 */ /* 0x0041e80000100800 */
[----:B0-----:R-:W2:Y:S01]  /*1cf80*/  LDL.LU R28, [R1+0x39c0] ;  /* 0x0039c000011c7983 */ /* 0x001ea20000300800 */
[----:B------:R-:W2:Y:S02]  /*1cf90*/  LDL R4, [R1+0x9cc] ;  /* 0x0009cc0001047983 */ /* 0x000ea40000100800 */
[----:B------:R-:W2:Y:S01]  /*1cfa0*/  LDL R5, [R1+0x9d0] ;  /* 0x0009d00001057983 */ /* 0x000ea20000100800 */
[----:B------:R-:W-:Y:S02]  /*1cfb0*/  PRMT R16, RZ, 0x7610, R16 ;  /* 0x00007610ff107816 */ /* 0x000fe40000000010 */
[----:B--2---:R-:W-:-:S04]  /*1cfc0*/  @P1 LOP3.LUT R5, R5, R4, RZ, 0x3c, !PT ;  /* 0x0000000405051212 */ /* 0x004fc800078e3cff */
[----:B------:R-:W-:-:S04]  /*1cfd0*/  @P1 LOP3.LUT R4, R5, R4, RZ, 0x3c, !PT ;  /* 0x0000000405041212 */ /* 0x000fc800078e3cff */
[----:B------:R-:W-:-:S05]  /*1cfe0*/  @P1 LOP3.LUT R5, R5, R4, RZ, 0x3c, !PT ;  /* 0x0000000405051212 */ /* 0x000fca00078e3cff */
[----:B------:R-:W2:Y:S04]  /*1cff0*/  @P1 LDG.E.U16 R16, [R4.64] ;  /* 0x0000000604101981 */ /* 0x000ea8000c1e1500 */
[----:B--2---:R0:W-:Y:S04]  /*1d000*/  STL [R1+0x58], R16 ;  /* 0x0000581001007387 */ /* 0x0041e80000100800 */
[----:B0-----:R-:W2:Y:S01]  /*1d010*/  LDL.LU R16, [R1+0x39bc] ;  /* 0x0039bc0001107983 */ /* 0x001ea20000300800 */
        /* <DEDUP_REMOVED lines=101> */
[----:B------:R0:W2:Y:S04]  /*1d670*/  @P2 LDG.E.U16 R15, [R4.64] ;  /* 0x00000006040f2981 */ /* 0x0000a8000c1e1500 */
[----:B0-----:R-:W2:Y:S04]  /*1d680*/  LDL R4, [R1+0x96c] ;  /* 0x00096c0001047983 */ /* 0x001ea80000100800 */
[----:B------:R-:W2:Y:S01]  /*1d690*/  LDL R5, [R1+0x970] ;  /* 0x0009700001057983 */ /* 0x000ea20000100800 */
[----:B------:R-:W-:Y:S02]  /*1d6a0*/  ISETP.GT.AND P0, PT, R2, 0x66, PT ;  /* 0x000000660200780c */ /* 0x000fe40003f04270 */
[----:B------:R-:W-:-:S11]  /*1d6b0*/  PRMT R21, RZ, 0x7610, R21 ;  /* 0x00007610ff157816 */ /* 0x000fd60000000015 */
[----:B--2---:R-:W-:-:S04]  /*1d6c0*/  @P0 LOP3.LUT R5, R5, R4, RZ, 0x3c, !PT ;  /* 0x0000000405050212 */ /* 0x004fc800078e3cff */
[----:B------:R-:W-:-:S04]  /*1d6d0*/  @P0 LOP3.LUT R4, R5, R4, RZ, 0x3c, !PT ;  /* 0x0000000405040212 */ /* 0x000fc800078e3cff */
[----:B------:R-:W-:-:S05]  /*1d6e0*/  @P0 LOP3.LUT R5, R5, R4, RZ, 0x3c, !PT ;  /* 0x0000000405050212 */ /* 0x000fca00078e3cff */
[----:B------:R-:W2:Y:S04]  /*1d6f0*/  @P0 LDG.E.U16 R21, [R4.64] ;  /* 0x0000000604150981 */ /* 0x000ea8000c1e1500 */
[----:B------:R0:W-:Y:S04]  /*1d700*/  STL [R1+0x2c], R15 ;  /* 0x00002c0f01007387 */ /* 0x0001e80000100800 */
[----:B0-----:R-:W3:Y:S04]  /*1d710*/  LDL R15, [R1+0x938] ;  /* 0x00093800010f7983 */ /* 0x001ee80000100800 */
[----:B--2---:R0:W-:Y:S04]  /*1d720*/  STL [R1+0x3c0], R21 ;  /* 0x0003c01501007387 */ /* 0x0041e80000100800 */
[----:B0-----:R-:W2:Y:S01]  /*1d730*/  LDL.LU R21, [R1+0x3990] ;  /* 0x0039900001157983 */ /* 0x001ea20000300800 */
[----:B------:R-:W2:Y:S02]  /*1d740*/  LDL R4, [R1+0x94c] ;  /* 0x00094c0001047983 */ /* 0x000ea40000100800 */
[----:B------:R-:W2:Y:S01]  /*1d750*/  LDL R5, [R1+0x950] ;  /* 0x0009500001057983 */ /* 0x000ea20000100800 */
[----:B------:R-:W-:-:S02]  /*1d760*/  ISETP.GT.AND P1, PT, R2, 0x68, PT ;  /* 0x000000680200780c */ /* 0x000fc40003f24270 */
[----:B------:R-:W-:-:S11]  /*1d770*/  PRMT R8, RZ, 0x7610, R8 ;  /* 0x00007610ff087816 */ /* 0x000fd60000000008 */
        /* <DEDUP_REMOVED lines=22> */
[----:B------:R-:W2:Y:S01]  /*1d8e0*/  @P2 LDG.E.U16 R24, [R4.64] ;  /* 0x0000000604182981 */ /* 0x000ea2000c1e1500 */
[----:B------:R-:W-:-:S03]  /*1d8f0*/  PRMT R20, RZ, 0x7610, R20 ;  /* 0x00007610ff147816 */ /* 0x000fc60000000014 */
[----:B--2---:R0:W-:Y:S04]  /*1d900*/  STL [R1+0x20], R24 ;  /* 0x0000201801007387 */ /* 0x0041e80000100800 */
[----:B0-----:R-:W2:Y:S01]  /*1d910*/  LDL.LU R24, [R1+0x3984] ;  /* 0x0039840001187983 */ /* 0x001ea20000300800 */
[----:B------:R-:W2:Y:S02]  /*1d920*/  LDL R5, [R1+0x934] ;  /* 0x0009340001057983 */ /* 0x000ea40000100800 */
[----:B---3--:R-:W-:Y:S02]  /*1d930*/  @P2 IMAD.MOV.U32 R4, RZ, RZ, R15 ;  /* 0x000000ffff042224 */ /* 0x008fe400078e000f */
[----:B------:R-:W3:Y:S04]  /*1d940*/  LDL R15, [R1+0x910] ;  /* 0x00091000010f7983 */ /* 0x000ee80000100800 */
[----:B--2---:R-:W2:Y:S01]  /*1d950*/  @P2 LDG.E.U16 R20, [R4.64] ;  /* 0x0000000604142981 */ /* 0x004ea2000c1e1500 */
        /* <DEDUP_REMOVED lines=38> */
[----:B------:R-:W-:Y:S02]  /*1dbc0*/  ISETP.GT.AND P1, PT, R2, 0x6c, PT ;  /* 0x0000006c0200780c */ /* 0x000fe40003f24270 */
[----:B------:R-:W-:Y:S01]  /*1dbd0*/  PRMT R14, RZ, 0x7610, R14 ;  /* 0x00007610ff0e7816 */ /* 0x000fe2000000000e */
[----:B--2---:R0:W-:Y:S04]  /*1dbe0*/  STL [R1+0xc], R17 ;  /* 0x00000c1101007387 */ /* 0x0041e80000100800 */
[----:B0-----:R-:W2:Y:S01]  /*1dbf0*/  LDL.LU R17, [R1+0x3970] ;  /* 0x0039700001117983 */ /* 0x001ea20000300800 */
[----:B------:R-:W2:Y:S05]  /*1dc00*/  LDL R5, [R1+0x90c] ;  /* 0x00090c0001057983 */ /* 0x000eaa0000100800 */
[----:B---3--:R-:W-:Y:S01]  /*1dc10*/  @P1 IMAD.MOV.U32 R4, RZ, RZ, R15 ;  /* 0x000000ffff041224 */ /* 0x008fe200078e000f */
[----:B------:R-:W-:Y:S01]  /*1dc20*/  PRMT R0, RZ, 0x7610, R0 ;  /* 0x00007610ff007816 */ /* 0x000fe20000000000 */
[----:B------:R-:W3:Y:S04]  /*1dc30*/  LDL R15, [R1+0x84c] ;  /* 0x00084c00010f7983 */ /* 0x000ee80000100800 */
[----:B--2---:R0:W2:Y:S04]  /*1dc40*/  @P1 LDG.E.U16 R14, [R4.64] ;  /* 0x00000006040e1981 */ /* 0x0040a8000c1e1500 */
[----:B0-----:R-:W2:Y:S04]  /*1dc50*/  LDL R4, [R1+0x904] ;  /* 0x0009040001047983 */ /* 0x001ea80000100800 */
[----:B------:R-:W2:Y:S02]  /*1dc60*/  LDL R5, [R1+0x908] ;  /* 0x0009080001057983 */ /* 0x000ea40000100800 */
[----:B--2---:R-:W-:-:S04]  /*1dc70*/  @P1 LOP3.LUT R5, R5, R4, RZ, 0x3c, !PT ;  /* 0x0000000405051212 */ /* 0x004fc800078e3cff */
[----:B------:R-:W-:-:S04]  /*1dc80*/  @P1 LOP3.LUT R4, R5, R4, RZ, 0x3c, !PT ;  /* 0x0000000405041212 */ /* 0x000fc800078e3cff */
[----:B------:R-:W-:Y:S01]  /*1dc90*/  @P1 LOP3.LUT R5, R5, R4, RZ, 0x3c, !PT ;  /* 0x0000000405051212 */ /* 0x000fe200078e3cff */
[----:B------:R0:W-:Y:S04]  /*1dca0*/  STL [R1+0x8], R14 ;  /* 0x0000080e01007387 */ /* 0x0001e80000100800 */
[----:B------:R1:W2:Y:S01]  /*1dcb0*/  @P1 LDG.E.U16 R0, [R4.64] ;  /* 0x0000000604001981 */ /* 0x0002a2000c1e1500 */
[----:B------:R-:W-:Y:S02]  /*1dcc0*/  ISETP.GT.AND P2, PT, R2, 0x70, PT ;  /* 0x000000700200780c */ /* 0x000fe40003f44270 */
[----:B----4-:R-:W-:Y:S01]  /*1dcd0*/  PRMT R29, RZ, 0x7610, R29 ;  /* 0x00007610ff1d7816 */ /* 0x010fe2000000001d */
[----:B0-----:R-:W4:Y:S04]  /*1dce0*/  LDL R14, [R1+0x850] ;  /* 0x00085000010e7983 */ /* 0x001f280000100800 */
[----:B-1----:R-:W2:Y:S04]  /*1dcf0*/  LDL R4, [R1+0x8cc] ;  /* 0x0008cc0001047983 */ /* 0x002ea80000100800 */
[----:B------:R-:W2:Y:S02]  /*1dd00*/  LDL R5, [R1+0x8d0] ;  /* 0x0008d00001057983 */ /* 0x000ea40000100800 */
[----:B--2---:R-:W-:-:S04]  /*1dd10*/  @P2 LOP3.LUT R5, R5, R4, RZ, 0x3c, !PT ;  /* 0x0000000405052212 */ /* 0x004fc800078e3cff */
[----:B------:R-:W-:-:S04]  /*1dd20*/  @P2 LOP3.LUT R4, R5, R4, RZ, 0x3c, !PT ;  /* 0x0000000405042212 */ /* 0x000fc800078e3cff */
[----:B------:R-:W-:Y:S01]  /*1dd30*/  @P2 LOP3.LUT R5, R5, R4, RZ, 0x3c, !PT ;  /* 0x0000000405052212 */ /* 0x000fe200078e3cff */
[----:B------:R-:W-:Y:S04]  /*1dd40*/  STL [R1+0x3900], R0 ;  /* 0x0039000001007387 */ /* 0x000fe80000100800 */
[----:B------:R0:W2:Y:S04]  /*1dd50*/  @P2 LDG.E.U16 R29, [R4.64] ;  /* 0x00000006041d2981 */ /* 0x0000a8000c1e1500 */
[----:B0-----:R-:W2:Y:S04]  /*1dd60*/  LDL R4, [R1+0x8c4] ;  /* 0x0008c40001047983 */ /* 0x001ea80000100800 */
[----:B------:R-:W2:Y:S01]  /*1dd70*/  LDL R5, [R1+0x8c8] ;  /* 0x0008c80001057983 */ /* 0x000ea20000100800 */
[----:B------:R-:W-:-:S02]  /*1dd80*/  PRMT R28, RZ, 0x7610, R28 ;  /* 0x00007610ff1c7816 */ /* 0x000fc4000000001c */
[----:B------:R-:W-:Y:S02]  /*1dd90*/  ISETP.GT.AND P3, PT, R2, 0x78, PT ;  /* 0x000000780200780c */ /* 0x000fe40003f64270 */
[----:B--2---:R-:W-:-:S04]  /*1dda0*/  @P2 LOP3.LUT R5, R5, R4, RZ, 0x3c, !PT ;  /* 0x0000000405052212 */ /* 0x004fc800078e3cff */
[----:B------:R-:W-:-:S04]  /*1ddb0*/  @P2 LOP3.LUT R4, R5, R4, RZ, 0x3c, !PT ;  /* 0x0000000405042212 */ /* 0x000fc800078e3cff */
[----:B------:R-:W-:-:S05]  /*1ddc0*/  @P2 LOP3.LUT R5, R5, R4, RZ, 0x3c, !PT ;  /* 0x0000000405052212 */ /* 0x000fca00078e3cff */
[----:B------:R4:W2:Y:S01]  /*1ddd0*/  @P2 LDG.E.U16 R28, [R4.64] ;  /* 0x00000006041c2981 */ /* 0x0008a2000c1e1500 */
[----:B------:R-:W-:-:S03]  /*1dde0*/  PRMT R16, RZ, 0x7610, R16 ;  /* 0x00007610ff107816 */ /* 0x000fc60000000010 */
[----:B------:R0:W-:Y:S01]  /*1ddf0*/  STL [R1+0x395c], R29 ;  /* 0x00395c1d01007387 */ /* 0x0001e20000100800 */
[----:B----4-:R-:W-:Y:S02]  /*1de00*/  @P3 IMAD.MOV.U32 R4, RZ, RZ, R14 ;  /* 0x000000ffff043224 */ /* 0x010fe400078e000e */
[----:B---3--:R-:W-:Y:S01]  /*1de10*/  @P3 IMAD.MOV.U32 R5, RZ, RZ, R15 ;  /* 0x000000ffff053224 */ /* 0x008fe200078e000f */
[----:B0-----:R-:W3:Y:S04]  /*1de20*/  LDL R29, [R1+0x848] ;  /* 0x00084800011d7983 */ /* 0x001ee80000100800 */
[----:B------:R0:W4:Y:S04]  /*1de30*/  @P3 LDG.E.U16 R16, [R4.64] ;  /* 0x0000000604103981 */ /* 0x000128000c1e1500 */
[----:B--2---:R1:W-:Y:S01]  /*1de40*/  STL [R1+0x3960], R28 ;  /* 0x0039601c01007387 */ /* 0x0043e20000100800 */
[----:B0-----:R-:W2:Y:S01]  /*1de50*/  LDL R5, [R1+0x844] ;  /* 0x0008440001057983 */ /* 0x001ea20000100800 */
[----:B------:R-:W-:Y:S01]  /*1de60*/  PRMT R13, RZ, 0x7610, R13 ;  /* 0x00007610ff0d7816 */ /* 0x000fe2000000000d */
[----:B------:R-:W2:Y:S01]  /*1de70*/  LDL R15, [R1+0x8b4] ;  /* 0x0008b400010f7983 */ /* 0x000ea20000100800 */
[----:B------:R-:W2:Y:S04]  /*1de80*/  LDL R14, [R1+0x8b8] ;  /* 0x0008b800010e7983 */ /* 0x000ea80000100800 */
[----:B-1----:R-:W2:Y:S01]  /*1de90*/  LDL R28, [R1+0x8c0] ;  /* 0x0008c000011c7983 */ /* 0x002ea20000100800 */
[----:B---3--:R-:W-:-:S03]  /*1dea0*/  @P3 IMAD.MOV.U32 R4, RZ, RZ, R29 ;  /* 0x000000ffff043224 */ /* 0x008fc600078e001d */
[----:B----4-:R-:W-:Y:S01]  /*1deb0*/  STL [R1+0x3964], R16 ;  /* 0x0039641001007387 */ /* 0x010fe20000100800 */
[----:B------:R-:W-:Y:S02]  /*1dec0*/  ISETP.GT.AND P1, PT, R2, 0x6d, PT ;  /* 0x0000006d0200780c */ /* 0x000fe40003f24270 */
[----:B------:R-:W-:Y:S01]  /*1ded0*/  PRMT R3, RZ, 0x7610, R3 ;  /* 0x00007610ff037816 */ /* 0x000fe20000000003 */
[----:B------:R-:W3:Y:S01]  /*1dee0*/  LDL R29, [R1+0x840] ;  /* 0x00084000011d7983 */ /* 0x000ee20000100800 */
[----:B--2---:R0:W2:Y:S04]  /*1def0*/  @P3 LDG.E.U16 R13, [R4.64] ;  /* 0x00000006040d3981 */ /* 0x0040a8000c1e1500 */
[----:B0-----:R-:W4:Y:S04]  /*1df00*/  LDL R4, [R1+0x8fc] ;  /* 0x0008fc0001047983 */ /* 0x001f280000100800 */
[----:B------:R-:W4:Y:S02]  /*1df10*/  LDL R5, [R1+0x900] ;  /* 0x0009000001057983 */ /* 0x000f240000100800 */
[----:B----4-:R-:W-:-:S04]  /*1df20*/  @P1 LOP3.LUT R5, R5, R4, RZ, 0x3c, !PT ;  /* 0x0000000405051212 */ /* 0x010fc800078e3cff */
[----:B------:R-:W-:-:S04]  /*1df30*/  @P1 LOP3.LUT R4, R5, R4, RZ, 0x3c, !PT ;  /* 0x0000000405041212 */ /* 0x000fc800078e3cff */
[----:B------:R-:W-:-:S05]  /*1df40*/  @P1 LOP3.LUT R5, R5, R4, RZ, 0x3c, !PT ;  /* 0x0000000405051212 */ /* 0x000fca00078e3cff */
[----:B------:R-:W4:Y:S04]  /*1df50*/  @P1 LDG.E.U16 R3, [R4.64] ;  /* 0x0000000604031981 */ /* 0x000f28000c1e1500 */
[----:B--2---:R-:W-:Y:S01]  /*1df60*/  STL [R1+0x3968], R13 ;  /* 0x0039680d01007387 */ /* 0x004fe20000100800 */
[----:B------:R-:W-:Y:S02]  /*1df70*/  ISETP.GT.AND P2, PT, R2, 0x71, PT ;  /* 0x000000710200780c */ /* 0x000fe40003f44270 */
[----:B------:R-:W-:Y:S01]  /*1df80*/  PRMT R27, RZ, 0x7610, R27 ;  /* 0x00007610ff1b7816 */ /* 0x000fe2000000001b */
[----:B----4-:R0:W-:Y:S04]  /*1df90*/  STL [R1], R3 ;  /* 0x0000000301007387 */ /* 0x0101e80000100800 */
[----:B0-----:R-:W2:Y:S01]  /*1dfa0*/  LDL.LU R3, [R1+0x396c] ;  /* 0x00396c0001037983 */ /* 0x001ea20000300800 */
[----:B------:R-:W4:Y:S05]  /*1dfb0*/  LDL R5, [R1+0x8bc] ;  /* 0x0008bc0001057983 */ /* 0x000f2a0000100800 */
[----:B------:R-:W-:Y:S01]  /*1dfc0*/  @P2 IMAD.MOV.U32 R4, RZ, RZ, R28 ;  /* 0x000000ffff042224 */ /* 0x000fe200078e001c */
[----:B------:R-:W-:Y:S01]  /*1dfd0*/  PRMT R26, RZ, 0x7610, R26 ;  /* 0x00007610ff1a7816 */ /* 0x000fe2000000001a */
[----:B------:R-:W2:Y:S04]  /*1dfe0*/  LDL R28, [R1+0x838] ;  /* 0x00083800011c7983 */ /* 0x000ea80000100800 */
[----:B----4-:R0:W4:Y:S02]  /*1dff0*/  @P2 LDG.E.U16 R27, [R4.64] ;  /* 0x00000006041b2981 */ /* 0x010124000c1e1500 */
[----:B0-----:R-:W-:-:S02]  /*1e000*/  @P2 IMAD.MOV.U32 R4, RZ, RZ, R14 ;  /* 0x000000ffff042224 */ /* 0x001fc400078e000e */
[----:B------:R-:W-:-:S05]  /*1e010*/  @P2 IMAD.MOV.U32 R5, RZ, RZ, R15 ;  /* 0x000000ffff052224 */ /* 0x000fca00078e000f */
[----:B------:R-:W2:Y:S04]  /*1e020*/  @P2 LDG.E.U16 R26, [R4.64] ;  /* 0x00000006041a2981 */ /* 0x000ea8000c1e1500 */
[----:B----4-:R0:W-:Y:S01]  /*1e030*/  STL [R1+0x3948], R27 ;  /* 0x0039481b01007387 */ /* 0x0101e20000100800 */
[----:B------:R-:W4:Y:S02]  /*1e040*/  LDL R15, [R1+0x8ac] ;  /* 0x0008ac00010f7983 */ /* 0x000f240000100800 */
[----:B------:R-:W4:Y:S01]  /*1e050*/  LDL R14, [R1+0x8b0] ;  /* 0x0008b000010e7983 */ /* 0x000f220000100800 */
[----:B0-----:R-:W4:Y:S04]  /*1e060*/  LDL R27, [R1+0x83c] ;  /* 0x00083c00011b7983 */ /* 0x001f280000100800 */
[----:B--2---:R0:W-:Y:S04]  /*1e070*/  STL [R1+0x394c], R26 ;  /* 0x00394c1a01007387 */ /* 0x0041e80000100800 */
[----:B0-----:R-:W2:Y:S01]  /*1e080*/  LDL R26, [R1+0x834] ;  /* 0x00083400011a7983 */ /* 0x001ea20000100800 */
[----:B------:R-:W-:-:S02]  /*1e090*/  ISETP.GT.AND P3, PT, R2, 0x79, PT ;  /* 0x000000790200780c */ /* 0x000fc40003f64270 */
[----:B------:R-:W-:-:S11]  /*1e0a0*/  PRMT R12, RZ, 0x7610, R12 ;  /* 0x00007610ff0c7816 */ /* 0x000fd6000000000c */
[----:B---3--:R-:W-:Y:S02]  /*1e0b0*/  @P3 IMAD.MOV.U32 R4, RZ, RZ, R29 ;  /* 0x000000ffff043224 */ /* 0x008fe400078e001d */
[----:B------:R-:W3:Y:S01]  /*1e0c0*/  LDL R29, [R1+0x8a4] ;  /* 0x0008a400011d7983 */ /* 0x000ee20000100800 */
[----:B------:R-:W-:Y:S02]  /*1e0d0*/  ISETP.GT.AND P2, PT, R2, 0x72, PT ;  /* 0x000000720200780c */ /* 0x000fe40003f44270 */
[----:B------:R-:W-:Y:S02]  /*1e0e0*/  PRMT R11, RZ, 0x7610, R11 ;  /* 0x00007610ff0b7816 */ /* 0x000fe4000000000b */
[----:B------:R-:W-:Y:S01]  /*1e0f0*/  PRMT R25, RZ, 0x7610, R25 ;  /* 0x00007610ff197816 */ /* 0x000fe20000000019 */
[----:B----4-:R-:W-:Y:S02]  /*1e100*/  @P3 IMAD.MOV.U32 R5, RZ, RZ, R27 ;  /* 0x000000ffff053224 */ /* 0x010fe400078e001b */
[----:B------:R-:W4:Y:S04]  /*1e110*/  LDL R27, [R1+0x8a8] ;  /* 0x0008a800011b7983 */ /* 0x000f280000100800 */
[----:B------:R0:W4:Y:S02]  /*1e120*/  @P3 LDG.E.U16 R12, [R4.64] ;  /* 0x00000006040c3981 */ /* 0x000124000c1e1500 */
[----:B0-----:R-:W-:-:S02]  /*1e130*/  @P3 IMAD.MOV.U32 R4, RZ, RZ, R28 ;  /* 0x000000ffff043224 */ /* 0x001fc400078e001c */
[----:B--2---:R-:W-:-:S05]  /*1e140*/  @P3 IMAD.MOV.U32 R5, RZ, RZ, R26 ;  /* 0x000000ffff053224 */ /* 0x004fca00078e001a */
[----:B------:R0:W2:Y:S02]  /*1e150*/  @P3 LDG.E.U16 R11, [R4.64] ;  /* 0x00000006040b3981 */ /* 0x0000a4000c1e1500 */
[----:B0-----:R-:W-:Y:S02]  /*1e160*/  @P2 IMAD.MOV.U32 R4, RZ, RZ, R14 ;  /* 0x000000ffff042224 */ /* 0x001fe400078e000e */
[----:B------:R-:W-:-:S05]  /*1e170*/  @P2 IMAD.MOV.U32 R5, RZ, RZ, R15 ;  /* 0x000000ffff052224 */ /* 0x000fca00078e000f */
[----:B------:R3:W2:Y:S01]  /*1e180*/  @P2 LDG.E.U16 R25, [R4.64] ;  /* 0x0000000604192981 */ /* 0x0006a2000c1e1500 */
[----:B------:R-:W-:Y:S01]  /*1e190*/  PRMT R23, RZ, 0x7610, R23 ;  /* 0x00007610ff177816 */ /* 0x000fe20000000017 */
[----:B---3--:R-:W-:Y:S02]  /*1e1a0*/  @P2 IMAD.MOV.U32 R5, RZ, RZ, R29 ;  /* 0x000000ffff052224 */ /* 0x008fe400078e001d */
[----:B----4-:R-:W-:Y:S01]  /*1e1b0*/  @P2 IMAD.MOV.U32 R4, RZ, RZ, R27 ;  /* 0x000000ffff042224 */ /* 0x010fe200078e001b */
[----:B------:R0:W-:Y:S01]  /*1e1c0*/  STL [R1+0x3950], R12 ;  /* 0x0039500c01007387 */ /* 0x0001e20000100800 */
[----:B------:R-:W3:Y:S02]  /*1e1d0*/  LDL R28, [R1+0x82c] ;  /* 0x00082c00011c7983 */ /* 0x000ee40000100800 */
[----:B------:R-:W4:Y:S01]  /*1e1e0*/  LDL R26, [R1+0x830] ;  /* 0x00083000011a7983 */ /* 0x000f220000100800 */
[----:B------:R3:W4:Y:S04]  /*1e1f0*/  @P2 LDG.E.U16 R23, [R4.64] ;  /* 0x0000000604172981 */ /* 0x000728000c1e1500 */
[----:B--2---:R-:W-:Y:S01]  /*1e200*/  STL [R1+0x3954], R11 ;  /* 0x0039540b01007387 */ /* 0x004fe20000100800 */
[----:B------:R-:W2:Y:S02]  /*1e210*/  LDL R15, [R1+0x824] ;  /* 0x00082400010f7983 */ /* 0x000ea40000100800 */
[----:B------:R-:W2:Y:S01]  /*1e220*/  LDL R14, [R1+0x828] ;  /* 0x00082800010e7983 */ /* 0x000ea20000100800 */
[----:B------:R1:W-:Y:S01]  /*1e230*/  STL [R1+0x3930], R25 ;  /* 0x0039301901007387 */ /* 0x0003e20000100800 */
[----:B------:R-:W2:Y:S02]  /*1e240*/  LDL R27, [R1+0x89c] ;  /* 0x00089c00011b7983 */ /* 0x000ea40000100800 */
[----:B0-----:R-:W2:Y:S01]  /*1e250*/  LDL R12, [R1+0x8a0] ;  /* 0x0008a000010c7983 */ /* 0x001ea20000100800 */
[----:B------:R-:W-:-:S02]  /*1e260*/  ISETP.GT.AND P3, PT, R2, 0x7a, PT ;  /* 0x0000007a0200780c */ /* 0x000fc40003f64270 */
[----:B------:R-:W-:Y:S02]  /*1e270*/  PRMT R10, RZ, 0x7610, R10 ;  /* 0x00007610ff0a7816 */ /* 0x000fe4000000000a */
[----:B------:R-:W-:Y:S02]  /*1e280*/  ISETP.GT.AND P2, PT, R2, 0x73, PT ;  /* 0x000000730200780c */ /* 0x000fe40003f44270 */
[----:B------:R-:W-:Y:S02]  /*1e290*/  PRMT R9, RZ, 0x7610, R9 ;  /* 0x00007610ff097816 */ /* 0x000fe40000000009 */
[----:B------:R-:W-:-:S05]  /*1e2a0*/  PRMT R22, RZ, 0x7610, R22 ;  /* 0x00007610ff167816 */ /* 0x000fca0000000016 */
[----:B---3--:R-:W-:Y:S02]  /*1e2b0*/  @P3 IMAD.MOV.U32 R5, RZ, RZ, R28 ;  /* 0x000000ffff053224 */ /* 0x008fe400078e001c */
[----:B----4-:R-:W-:Y:S01]  /*1e2c0*/  @P3 IMAD.MOV.U32 R4, RZ, RZ, R26 ;  /* 0x000000ffff043224 */ /* 0x010fe200078e001a */
[----:B------:R-:W-:Y:S01]  /*1e2d0*/  STL [R1+0x3934], R23 ;  /* 0x0039341701007387 */ /* 0x000fe20000100800 */
[----:B------:R-:W3:Y:S02]  /*1e2e0*/  LDL R26, [R1+0x894] ;  /* 0x00089400011a7983 */ /* 0x000ee40000100800 */
[----:B-1----:R-:W4:Y:S01]  /*1e2f0*/  LDL R25, [R1+0x898] ;  /* 0x0008980001197983 */ /* 0x002f220000100800 */
[----:B------:R2:W4:Y:S02]  /*1e300*/  @P3 LDG.E.U16 R10, [R4.64] ;  /* 0x00000006040a3981 */ /* 0x000524000c1e1500 */
[----:B--2---:R-:W-:Y:S02]  /*1e310*/  @P3 IMAD.MOV.U32 R5, RZ, RZ, R15 ;  /* 0x000000ffff053224 */ /* 0x004fe400078e000f */
[----:B------:R-:W-:-:S05]  /*1e320*/  @P3 IMAD.MOV.U32 R4, RZ, RZ, R14 ;  /* 0x000000ffff043224 */ /* 0x000fca00078e000e */
        /* <DEDUP_REMOVED lines=13> */
[----:B0-----:R-:W2:Y:S01]  /*1e400*/  LDL R10, [R1+0x818] ;  /* 0x00081800010a7983 */ /* 0x001ea20000100800 */
[----:B------:R0:W-:Y:S01]  /*1e410*/  STL [R1+0x3914], R22 ;  /* 0x0039141601007387 */ /* 0x0001e20000100800 */
[----:B------:R-:W2:Y:S03]  /*1e420*/  LDL R25, [R1+0x8f4] ;  /* 0x0008f40001197983 */ /* 0x000ea60000100800 */
[----:B0-----:R-:W2:Y:S01]  /*1e430*/  LDL R22, [R1+0x8f8] ;  /* 0x0008f80001167983 */ /* 0x001ea20000100800 */
[----:B------:R-:W-:-:S02]  /*1e440*/  ISETP.GT.AND P3, PT, R2, 0x7b, PT ;  /* 0x0000007b0200780c */ /* 0x000fc40003f64270 */
[----:B------:R-:W-:Y:S02]  /*1e450*/  PRMT R8, RZ, 0x7610, R8 ;  /* 0x00007610ff087816 */ /* 0x000fe40000000008 */
[----:B------:R-:W-:Y:S02]  /*1e460*/  PRMT R7, RZ, 0x7610, R7 ;  /* 0x00007610ff077816 */ /* 0x000fe40000000007 */
[----:B------:R-:W-:-:S07]  /*1e470*/  PRMT R24, RZ, 0x7610, R24 ;  /* 0x00007610ff187816 */ /* 0x000fce0000000018 */
[----:B---3--:R-:W-:Y:S02]  /*1e480*/  @P3 IMAD.MOV.U32 R5, RZ, RZ, R15 ;  /* 0x000000ffff053224 */ /* 0x008fe400078e000f */
[----:B----4-:R-:W-:Y:S01]  /*1e490*/  @P3 IMAD.MOV.U32 R4, RZ, RZ, R14 ;  /* 0x000000ffff043224 */ /* 0x010fe200078e000e */
[----:B------:R-:W-:Y:S01]  /*1e4a0*/  STL [R1+0x3918], R21 ;  /* 0x0039181501007387 */ /* 0x000fe20000100800 */
[----:B------:R-:W3:Y:S02]  /*1e4b0*/  LDL R15, [R1+0x88c] ;  /* 0x00088c00010f7983 */ /* 0x000ee40000100800 */
[----:B------:R-:W4:Y:S01]  /*1e4c0*/  LDL R14, [R1+0x890] ;  /* 0x00089000010e7983 */ /* 0x000f220000100800 */
[----:B------:R2:W4:Y:S02]  /*1e4d0*/  @P3 LDG.E.U16 R8, [R4.64] ;  /* 0x0000000604083981 */ /* 0x000524000c1e1500 */
[----:B--2---:R-:W-:Y:S02]  /*1e4e0*/  @P3 IMAD.MOV.U32 R5, RZ, RZ, R12 ;  /* 0x000000ffff053224 */ /* 0x004fe400078e000c */
[----:B------:R-:W-:-:S05]  /*1e4f0*/  @P3 IMAD.MOV.U32 R4, RZ, RZ, R10 ;  /* 0x000000ffff043224 */ /* 0x000fca00078e000a */
[----:B------:R0:W2:Y:S02]  /*1e500*/  @P3 LDG.E.U16 R7, [R4.64] ;  /* 0x0000000604073981 */ /* 0x0000a4000c1e1500 */
[----:B0-----:R-:W-:Y:S02]  /*1e510*/  @P1 IMAD.MOV.U32 R5, RZ, RZ, R25 ;  /* 0x000000ffff051224 */ /* 0x001fe400078e0019 */
[----:B------:R-:W-:-:S05]  /*1e520*/  @P1 IMAD.MOV.U32 R4, RZ, RZ, R22 ;  /* 0x000000ffff041224 */ /* 0x000fca00078e0016 */
[----:B------:R3:W2:Y:S01]  /*1e530*/  @P1 LDG.E.U16 R24, [R4.64] ;  /* 0x0000000604181981 */ /* 0x0006a2000c1e1500 */
[----:B------:R-:W-:Y:S02]  /*1e540*/  ISETP.GT.AND P2, PT, R2, 0x74, PT ;  /* 0x000000740200780c */ /* 0x000fe40003f44270 */
[----:B------:R-:W-:-:S11]  /*1e550*/  PRMT R20, RZ, 0x7610, R20 ;  /* 0x00007610ff147816 */ /* 0x000fd60000000014 */
[----:B---3--:R-:W-:Y:S02]  /*1e560*/  @P2 IMAD.MOV.U32 R5, RZ, RZ, R15 ;  /* 0x000000ffff052224 */ /* 0x008fe400078e000f */
[----:B----4-:R-:W-:Y:S01]  /*1e570*/  @P2 IMAD.MOV.U32 R4, RZ, RZ, R14 ;  /* 0x000000ffff042224 */ /* 0x010fe200078e000e */
[----:B------:R-:W-:Y:S01]  /*1e580*/  STL [R1+0x391c], R8 ;  /* 0x00391c0801007387 */ /* 0x000fe20000100800 */
[----:B------:R-:W3:Y:S02]  /*1e590*/  LDL R12, [R1+0x884] ;  /* 0x00088400010c7983 */ /* 0x000ee40000100800 */
[----:B------:R-:W4:Y:S01]  /*1e5a0*/  LDL R10, [R1+0x888] ;  /* 0x00088800010a7983 */ /* 0x000f220000100800 */
[----:B------:R3:W4:Y:S04]  /*1e5b0*/  @P2 LDG.E.U16 R20, [R4.64] ;  /* 0x0000000604142981 */ /* 0x000728000c1e1500 */
[----:B--2---:R0:W-:Y:S01]  /*1e5c0*/  STL [R1+0x3920], R7 ;  /* 0x0039200701007387 */ /* 0x0041e20000100800 */
[----:B------:R-:W2:Y:S03]  /*1e5d0*/  LDL R22, [R1+0x80c] ;  /* 0x00080c0001167983 */ /* 0x000ea60000100800 */
[----:B0-----:R-:W2:Y:S04]  /*1e5e0*/  LDL R7, [R1+0x810] ;  /* 0x0008100001077983 */ /* 0x001ea80000100800 */
[----:B------:R-:W-:Y:S01]  /*1e5f0*/  STL [R1+0x38c0], R24 ;  /* 0x0038c01801007387 */ /* 0x000fe20000100800 */
[----:B------:R-:W2:Y:S02]  /*1e600*/  LDL R15, [R1+0x804] ;  /* 0x00080400010f7983 */ /* 0x000ea40000100800 */
[----:B------:R-:W2:Y:S01]  /*1e610*/  LDL R14, [R1+0x808] ;  /* 0x00080800010e7983 */ /* 0x000ea20000100800 */
[----:B------:R-:W-:-:S02]  /*1e620*/  PRMT R19, RZ, 0x7610, R19 ;  /* 0x00007610ff137816 */ /* 0x000fc40000000013 */
[----:B------:R-:W-:Y:S02]  /*1e630*/  ISETP.GT.AND P3, PT, R2, 0x7c, PT ;  /* 0x0000007c0200780c */ /* 0x000fe40003f64270 */
[----:B------:R-:W-:Y:S01]  /*1e640*/  PRMT R6, RZ, 0x7610, R6 ;  /* 0x00007610ff067816 */ /* 0x000fe20000000006 */
[----:B---3--:R-:W-:Y:S02]  /*1e650*/  @P2 IMAD.MOV.U32 R5, RZ, RZ, R12 ;  /* 0x000000ffff052224 */ /* 0x008fe400078e000c */
[----:B----4-:R-:W-:Y:S01]  /*1e660*/  @P2 IMAD.MOV.U32 R4, RZ, RZ, R10 ;  /* 0x000000ffff042224 */ /* 0x010fe200078e000a */
[----:B------:R-:W-:Y:S01]  /*1e670*/  STL [R1+0x3904], R20 ;  /* 0x0039041401007387 */ /* 0x000fe20000100800 */
[----:B------:R-:W3:Y:S02]  /*1e680*/  LDL R12, [R1+0x87c] ;  /* 0x00087c00010c7983 */ /* 0x000ee40000100800 */
[----:B------:R-:W4:Y:S01]  /*1e690*/  LDL R10, [R1+0x880] ;  /* 0x00088000010a7983 */ /* 0x000f220000100800 */
[----:B------:R2:W4:Y:S03]  /*1e6a0*/  @P2 LDG.E.U16 R19, [R4.64] ;  /* 0x0000000604132981 */ /* 0x000526000c1e1500 */
[----:B--2---:R-:W-:-:S02]  /*1e6b0*/  @P3 IMAD.MOV.U32 R5, RZ, RZ, R22 ;  /* 0x000000ffff053224 */ /* 0x004fc400078e0016 */
[----:B------:R-:W-:-:S05]  /*1e6c0*/  @P3 IMAD.MOV.U32 R4, RZ, RZ, R7 ;  /* 0x000000ffff043224 */ /* 0x000fca00078e0007 */
[----:B------:R0:W2:Y:S02]  /*1e6d0*/  @P3 LDG.E.U16 R6, [R4.64] ;  /* 0x0000000604063981 */ /* 0x0000a4000c1e1500 */
[----:B0-----:R-:W-:-:S06]  /*1e6e0*/  PRMT R5, RZ, 0x7610, R5 ;  /* 0x00007610ff057816 */ /* 0x001fcc0000000005 */
        /* <DEDUP_REMOVED lines=10> */
[----:B------:R-:W2:Y:S02]  /*1e790*/  LDL R27, [R1+0x7fc] ;  /* 0x0007fc00011b7983 */ /* 0x000ea40000100800 */
[----:B------:R-:W2:Y:S01]  /*1e7a0*/  LDL R25, [R1+0x800] ;  /* 0x0008000001197983 */ /* 0x000ea20000100800 */
[----:B------:R-:W-:Y:S01]  /*1e7b0*/  STL [R1+0x3910], R5 ;  /* 0x0039100501007387 */ /* 0x000fe20000100800 */
[----:B------:R-:W2:Y:S02]  /*1e7c0*/  LDL R12, [R1+0x7f4] ;  /* 0x0007f400010c7983 */ /* 0x000ea40000100800 */
[----:B------:R-:W2:Y:S01]  /*1e7d0*/  LDL R10, [R1+0x7f8] ;  /* 0x0007f800010a7983 */ /* 0x000ea20000100800 */
[----:B------:R-:W-:-:S02]  /*1e7e0*/  ISETP.GT.AND P2, PT, R2, 0x7d, PT ;  /* 0x0000007d0200780c */ /* 0x000fc40003f44270 */
[----:B------:R-:W-:Y:S02]  /*1e7f0*/  PRMT R17, RZ, 0x7610, R17 ;  /* 0x00007610ff117816 */ /* 0x000fe40000000011 */
[----:B------:R-:W-:Y:S02]  /*1e800*/  PRMT R4, RZ, 0x7610, R4 ;  /* 0x00007610ff047816 */ /* 0x000fe40000000004 */
[----:B------:R-:W-:Y:S01]  /*1e810*/  PRMT R3, RZ, 0x7610, R3 ;  /* 0x00007610ff037816 */ /* 0x000fe20000000003 */
[----:B---3--:R-:W-:Y:S01]  /*1e820*/  @P1 IMAD.MOV.U32 R15, RZ, RZ, R22 ;  /* 0x000000ffff0f1224 */ /* 0x008fe200078e0016 */
[----:B----4-:R-:W-:Y:S01]  /*1e830*/  STL [R1+0x38c4], R18 ;  /* 0x0038c41201007387 */ /* 0x010fe20000100800 */
[----:B------:R-:W3:Y:S02]  /*1e840*/  LDL R26, [R1+0x964] ;  /* 0x00096400011a7983 */ /* 0x000ee40000100800 */
[----:B------:R-:W4:Y:S02]  /*1e850*/  LDL R22, [R1+0x968] ;  /* 0x0009680001167983 */ /* 0x000f240000100800 */
[----:B------:R-:W-:Y:S01]  /*1e860*/  @P1 IMAD.MOV.U32 R14, RZ, RZ, R7 ;  /* 0x000000ffff0e1224 */ /* 0x000fe200078e0007 */
[----:B0-----:R-:W4:Y:S04]  /*1e870*/  LDL R6, [R1+0x960] ;  /* 0x0009600001067983 */ /* 0x001f280000100800 */
[----:B------:R-:W4:Y:S04]  /*1e880*/  LDL R7, [R1+0x95c] ;  /* 0x00095c0001077983 */ /* 0x000f280000100800 */
[----:B------:R2:W4:Y:S02]  /*1e890*/  @P1 LDG.E.U16 R17, [R14.64] ;  /* 0x000000060e111981 */ /* 0x000524000c1e1500 */
[----:B--2---:R-:W-:-:S02]  /*1e8a0*/  @P2 IMAD.MOV.U32 R15, RZ, RZ, R27 ;  /* 0x000000ffff0f2224 */ /* 0x004fc400078e001b */
[----:B------:R-:W-:-:S05]  /*1e8b0*/  @P2 IMAD.MOV.U32 R14, RZ, RZ, R25 ;  /* 0x000000ffff0e2224 */ /* 0x000fca00078e0019 */
[----:B------:R0:W2:Y:S02]  /*1e8c0*/  @P2 LDG.E.U16 R4, [R14.64] ;  /* 0x000000060e042981 */ /* 0x0000a4000c1e1500 */
[----:B0-----:R-:W-:Y:S02]  /*1e8d0*/  @P2 IMAD.MOV.U32 R15, RZ, RZ, R12 ;  /* 0x000000ffff0f2224 */ /* 0x001fe400078e000c */
[----:B------:R-:W-:-:S05]  /*1e8e0*/  @P2 IMAD.MOV.U32 R14, RZ, RZ, R10 ;  /* 0x000000ffff0e2224 */ /* 0x000fca00078e000a */
[----:B------:R3:W2:Y:S01]  /*1e8f0*/  @P2 LDG.E.U16 R3, [R14.64] ;  /* 0x000000060e032981 */ /* 0x0006a2000c1e1500 */
[----:B------:R-:W-:Y:S02]  /*1e900*/  PRMT R21, RZ, 0x7610, R21 ;  /* 0x00007610ff157816 */ /* 0x000fe40000000015 */
[----:B------:R-:W-:Y:S01]  /*1e910*/  ISETP.GT.AND P1, PT, R2, 0x67, PT ;  /* 0x000000670200780c */ /* 0x000fe20003f24270 */
[----:B---3--:R-:W-:Y:S02]  /*1e920*/  @P0 IMAD.MOV.U32 R15, RZ, RZ, R26 ;  /* 0x000000ffff0f0224 */ /* 0x008fe400078e001a */
[----:B----4-:R-:W-:-:S05]  /*1e930*/  @P0 IMAD.MOV.U32 R14, RZ, RZ, R22 ;  /* 0x000000ffff0e0224 */ /* 0x010fca00078e0016 */
[----:B------:R0:W3:Y:S04]  /*1e940*/  @P0 LDG.E.U16 R21, [R14.64] ;  /* 0x000000060e150981 */ /* 0x0000e8000c1e1500 */
[----:B------:R-:W-:Y:S01]  /*1e950*/  STL [R1+0x38c8], R17 ;  /* 0x0038c81101007387 */ /* 0x000fe20000100800 */
[----:B0-----:R-:W-:Y:S02]  /*1e960*/  @P1 IMAD.MOV.U32 R14, RZ, RZ, R6 ;  /* 0x000000ffff0e1224 */ /* 0x001fe400078e0006 */
[----:B------:R-:W-:Y:S01]  /*1e970*/  @P1 IMAD.MOV.U32 R15, RZ, RZ, R7 ;  /* 0x000000ffff0f1224 */ /* 0x000fe200078e0007 */
[----:B--2---:R0:W-:Y:S01]  /*1e980*/  STL [R1+0x38cc], R4 ;  /* 0x0038cc0401007387 */ /* 0x0041e20000100800 */
[----:B------:R-:W2:Y:S02]  /*1e990*/  LDL R25, [R1+0x954] ;  /* 0x0009540001197983 */ /* 0x000ea40000100800 */
[----:B------:R-:W4:Y:S02]  /*1e9a0*/  LDL R12, [R1+0x8ec] ;  /* 0x0008ec00010c7983 */ /* 0x000f240000100800 */
[----:B------:R-:W4:Y:S01]  /*1e9b0*/  LDL R10, [R1+0x8f0] ;  /* 0x0008f000010a7983 */ /* 0x000f220000100800 */
[----:B0-----:R-:W4:Y:S04]  /*1e9c0*/  LDL R4, [R1+0x958] ;  /* 0x0009580001047983 */ /* 0x001f280000100800 */
[----:B------:R0:W-:Y:S01]  /*1e9d0*/  STL [R1+0x38d0], R3 ;  /* 0x0038d00301007387 */ /* 0x0001e20000100800 */
[----:B------:R-:W4:Y:S01]  /*1e9e0*/  LDL R22, [R1+0x8e4] ;  /* 0x0008e40001167983 */ /* 0x000f220000100800 */
[----:B0-----:R-:W-:-:S06]  /*1e9f0*/  PRMT R3, RZ, 0x7610, R3 ;  /* 0x00007610ff037816 */ /* 0x001fcc0000000003 */
[----:B------:R2:W4:Y:S01]  /*1ea00*/  @P1 LDG.E.U16 R3, [R14.64] ;  /* 0x000000060e031981 */ /* 0x000522000c1e1500 */
[----:B------:R-:W-:Y:S02]  /*1ea10*/  ISETP.GT.AND P0, PT, R2, 0x6e, PT ;  /* 0x0000006e0200780c */ /* 0x000fe40003f04270 */
[----:B------:R-:W-:Y:S01]  /*1ea20*/  PRMT R24, RZ, 0x7610, R24 ;  /* 0x00007610ff187816 */ /* 0x000fe20000000018 */
[----:B---3--:R0:W-:Y:S01]  /*1ea30*/  STL [R1+0x2d0], R21 ;  /* 0x0002d01501007387 */ /* 0x0081e20000100800 */
[----:B------:R-:W3:Y:S02]  /*1ea40*/  LDL R7, [R1+0x8dc] ;  /* 0x0008dc0001077983 */ /* 0x000ee40000100800 */
[----:B------:R-:W3:Y:S01]  /*1ea50*/  LDL R6, [R1+0x8e0] ;  /* 0x0008e00001067983 */ /* 0x000ee20000100800 */
[----:B0-----:R-:W3:Y:S01]  /*1ea60*/  LDL R21, [R1+0x8e8] ;  /* 0x0008e80001157983 */ /* 0x001ee20000100800 */
[----:B--2---:R-:W-:Y:S02]  /*1ea70*/  @P1 IMAD.MOV.U32 R15, RZ, RZ, R25 ;  /* 0x000000ffff0f1224 */ /* 0x004fe400078e0019 */
[----:B----4-:R-:W-:-:S02]  /*1ea80*/  @P1 IMAD.MOV.U32 R14, RZ, RZ, R4 ;  /* 0x000000ffff0e1224 */ /* 0x010fc400078e0004 */
[----:B------:R-:W2:Y:S04]  /*1ea90*/  LDL R4, [R1+0x8d4] ;  /* 0x0008d40001047983 */ /* 0x000ea80000100800 */
[----:B------:R0:W4:Y:S02]  /*1eaa0*/  @P1 LDG.E.U16 R24, [R14.64] ;  /* 0x000000060e181981 */ /* 0x000124000c1e1500 */
[----:B0-----:R-:W-:Y:S02]  /*1eab0*/  @P0 IMAD.MOV.U32 R14, RZ, RZ, R10 ;  /* 0x000000ffff0e0224 */ /* 0x001fe400078e000a */
[----:B------:R-:W-:Y:S01]  /*1eac0*/  @P0 IMAD.MOV.U32 R15, RZ, RZ, R12 ;  /* 0x000000ffff0f0224 */ /* 0x000fe200078e000c */
[----:B------:R0:W-:Y:S01]  /*1ead0*/  STL [R1+0x2c8], R3 ;  /* 0x0002c80301007387 */ /* 0x0001e20000100800 */
[----:B------:R-:W4:Y:S02]  /*1eae0*/  LDL R12, [R1+0x86c] ;  /* 0x00086c00010c7983 */ /* 0x000f240000100800 */
[----:B------:R-:W4:Y:S01]  /*1eaf0*/  LDL R10, [R1+0x870] ;  /* 0x00087000010a7983 */ /* 0x000f220000100800 */
[----:B0-----:R-:W4:Y:S01]  /*1eb00*/  LDL R3, [R1+0x8d8] ;  /* 0x0008d80001037983 */ /* 0x001f220000100800 */
[----:B------:R-:W-:-:S02]  /*1eb10*/  PRMT R23, RZ, 0x7610, R23 ;  /* 0x00007610ff177816 */ /* 0x000fc40000000017 */
[----:B------:R-:W-:Y:S02]  /*1eb20*/  ISETP.GT.AND P1, PT, R2, 0x6f, PT ;  /* 0x0000006f0200780c */ /* 0x000fe40003f24270 */
[----:B------:R-:W-:Y:S02]  /*1eb30*/  PRMT R18, RZ, 0x7610, R18 ;  /* 0x00007610ff127816 */ /* 0x000fe40000000012 */
[----:B------:R0:W4:Y:S01]  /*1eb40*/  @P0 LDG.E.U16 R23, [R14.64] ;  /* 0x000000060e170981 */ /* 0x000122000c1e1500 */
[----:B------:R-:W-:Y:S01]  /*1eb50*/  PRMT R17, RZ, 0x7610, R17 ;  /* 0x00007610ff117816 */ /* 0x000fe20000000011 */
[----:B0-----:R-:W-:Y:S01]  /*1eb60*/  @P0 IMAD.MOV.U32 R15, RZ, RZ, R22 ;  /* 0x000000ffff0f0224 */ /* 0x001fe200078e0016 */
[----:B------:R-:W-:Y:S02]  /*1eb70*/  PRMT R13, RZ, 0x7610, R13 ;  /* 0x00007610ff0d7816 */ /* 0x000fe4000000000d */
[----:B------:R-:W-:Y:S01]  /*1eb80*/  PRMT R9, RZ, 0x7610, R9 ;  /* 0x00007610ff097816 */ /* 0x000fe20000000009 */
[----:B---3--:R-:W-:-:S05]  /*1eb90*/  @P0 IMAD.MOV.U32 R14, RZ, RZ, R21 ;  /* 0x000000ffff0e0224 */ /* 0x008fca00078e0015 */
[----:B------:R0:W3:Y:S02]  /*1eba0*/  @P0 LDG.E.U16 R18, [R14.64] ;  /* 0x000000060e120981 */ /* 0x0000e4000c1e1500 */
[----:B0-----:R-:W-:Y:S02]  /*1ebb0*/  @P1 IMAD.MOV.U32 R14, RZ, RZ, R6 ;  /* 0x000000ffff0e1224 */ /* 0x001fe400078e0006 */
[----:B------:R-:W-:Y:S01]  /*1ebc0*/  @P1 IMAD.MOV.U32 R15, RZ, RZ, R7 ;  /* 0x000000ffff0f1224 */ /* 0x000fe200078e0007 */
[----:B------:R-:W-:Y:S01]  /*1ebd0*/  ISETP.GT.AND P0, PT, R2, 0x76, PT ;  /* 0x000000760200780c */ /* 0x000fe20003f04270 */
[----:B------:R-:W3:Y:S04]  /*1ebe0*/  LDL R7, [R1+0x864] ;  /* 0x0008640001077983 */ /* 0x000ee80000100800 */
[----:B------:R2:W3:Y:S04]  /*1ebf0*/  @P1 LDG.E.U16 R17, [R14.64] ;  /* 0x000000060e111981 */ /* 0x0004e8000c1e1500 */
[----:B------:R-:W3:Y:S01]  /*1ec00*/  LDL R6, [R1+0x868] ;  /* 0x0008680001067983 */ /* 0x000ee20000100800 */
[----:B--2---:R-:W-:-:S03]  /*1ec10*/  @P1 IMAD.MOV.U32 R15, RZ, RZ, R4 ;  /* 0x000000ffff0f1224 */ /* 0x004fc600078e0004 */
[----:B------:R-:W2:Y:S01]  /*1ec20*/  LDL R4, [R1+0x85c] ;  /* 0x00085c0001047983 */ /* 0x000ea20000100800 */
[----:B----4-:R-:W-:-:S03]  /*1ec30*/  @P1 IMAD.MOV.U32 R14, RZ, RZ, R3 ;  /* 0x000000ffff0e1224 */ /* 0x010fc600078e0003 */
[----:B------:R-:W4:Y:S04]  /*1ec40*/  LDL R3, [R1+0x860] ;  /* 0x0008600001037983 */ /* 0x000f280000100800 */
[----:B------:R0:W2:Y:S02]  /*1ec50*/  @P1 LDG.E.U16 R13, [R14.64] ;  /* 0x000000060e0d1981 */ /* 0x0000a4000c1e1500 */
[----:B0-----:R-:W-:Y:S02]  /*1ec60*/  @P0 IMAD.MOV.U32 R14, RZ, RZ, R10 ;  /* 0x000000ffff0e0224 */ /* 0x001fe400078e000a */
[----:B------:R-:W-:-:S05]  /*1ec70*/  @P0 IMAD.MOV.U32 R15, RZ, RZ, R12 ;  /* 0x000000ffff0f0224 */ /* 0x000fca00078e000c */
[----:B------:R0:W4:Y:S01]  /*1ec80*/  @P0 LDG.E.U16 R9, [R14.64] ;  /* 0x000000060e090981 */ /* 0x000122000c1e1500 */
[----:B------:R-:W-:Y:S02]  /*1ec90*/  ISETP.GT.AND P1, PT, R2, 0x77, PT ;  /* 0x000000770200780c */ /* 0x000fe40003f24270 */
[----:B------:R-:W-:Y:S01]  /*1eca0*/  PRMT R20, RZ, 0x7610, R20 ;  /* 0x00007610ff147816 */ /* 0x000fe20000000014 */
[----:B---3--:R1:W-:Y:S04]  /*1ecb0*/  STL [R1+0x2b0], R18 ;  /* 0x0002b01201007387 */ /* 0x0083e80000100800 */
[----:B-1----:R-:W3:Y:S04]  /*1ecc0*/  LDL R18, [R1+0x854] ;  /* 0x0008540001127983 */ /* 0x002ee80000100800 */
[----:B------:R1:W-:Y:S04]  /*1ecd0*/  STL [R1+0x2a8], R17 ;  /* 0x0002a81101007387 */ /* 0x0003e80000100800 */
[----:B-1----:R-:W3:Y:S01]  /*1ece0*/  LDL R17, [R1+0x858] ;  /* 0x0008580001117983 */ /* 0x002ee20000100800 */
[----:B0-----:R-:W-:-:S02]  /*1ecf0*/  @P0 IMAD.MOV.U32 R14, RZ, RZ, R6 ;  /* 0x000000ffff0e0224 */ /* 0x001fc400078e0006 */
[----:B------:R-:W-:-:S05]  /*1ed00*/  @P0 IMAD.MOV.U32 R15, RZ, RZ, R7 ;  /* 0x000000ffff0f0224 */ /* 0x000fca00078e0007 */
[----:B------:R0:W3:Y:S04]  /*1ed10*/  @P0 LDG.E.U16 R20, [R14.64] ;  /* 0x000000060e140981 */ /* 0x0000e8000c1e1500 */
[----:B--2---:R1:W-:Y:S01]  /*1ed20*/  STL [R1+0x2a0], R13 ;  /* 0x0002a00d01007387 */ /* 0x0043e20000100800 */
[----:B------:R-:W2:Y:S03]  /*1ed30*/  LDL R12, [R1+0x7f0] ;  /* 0x0007f000010c7983 */ /* 0x000ea60000100800 */
[----:B-1----:R-:W2:Y:S01]  /*1ed40*/  LDL R13, [R1+0x7ec] ;  /* 0x0007ec00010d7983 */ /* 0x002ea20000100800 */
[----:B------:R-:W-:Y:S02]  /*1ed50*/  STL [R1+0x2c0], R24 ;  /* 0x0002c01801007387 */ /* 0x000fe40000100800 */
[----:B------:R-:W2:Y:S01]  /*1ed60*/  LDL R10, [R1+0x7e4] ;  /* 0x0007e400010a7983 */ /* 0x000ea20000100800 */
[----:B----4-:R1:W-:Y:S04]  /*1ed70*/  STL [R1+0x298], R9 ;  /* 0x0002980901007387 */ /* 0x0103e80000100800 */
[----:B-1----:R-:W4:Y:S01]  /*1ed80*/  LDL R9, [R1+0x7e8] ;  /* 0x0007e80001097983 */ /* 0x002f220000100800 */
[----:B------:R-:W-:Y:S02]  /*1ed90*/  STL [R1+0x2b8], R23 ;  /* 0x0002b81701007387 */ /* 0x000fe40000100800 */
[----:B------:R-:W4:Y:S02]  /*1eda0*/  LDL R7, [R1+0x7dc] ;  /* 0x0007dc0001077983 */ /* 0x000f240000100800 */
[----:B------:R-:W4:Y:S02]  /*1edb0*/  LDL R6, [R1+0x7e0] ;  /* 0x0007e00001067983 */ /* 0x000f240000100800 */
[----:B0-----:R-:W-:-:S02]  /*1edc0*/  @P1 IMAD.MOV.U32 R14, RZ, RZ, R3 ;  /* 0x000000ffff0e1224 */ /* 0x001fc400078e0003 */
[----:B------:R-:W-:Y:S01]  /*1edd0*/  @P1 IMAD.MOV.U32 R15, RZ, RZ, R4 ;  /* 0x000000ffff0f1224 */ /* 0x000fe200078e0004 */
[----:B------:R-:W4:Y:S04]  /*1ede0*/  LDL R3, [R1+0x7d8] ;  /* 0x0007d80001037983 */ /* 0x000f280000100800 */
[----:B------:R-:W4:Y:S01]  /*1edf0*/  LDL R4, [R1+0x7d4] ;  /* 0x0007d40001047983 */ /* 0x000f220000100800 */
[----:B------:R-:W-:Y:S02]  /*1ee00*/  PRMT R19, RZ, 0x7610, R19 ;  /* 0x00007610ff137816 */ /* 0x000fe40000000013 */
[----:B------:R-:W-:-:S04]  /*1ee10*/  PRMT R16, RZ, 0x7610, R16 ;  /* 0x00007610ff107816 */ /* 0x000fc80000000010 */
[----:B------:R3:W4:Y:S01]  /*1ee20*/  @P1 LDG.E.U16 R19, [R14.64] ;  /* 0x000000060e131981 */ /* 0x000722000c1e1500 */
[----:B------:R-:W-:Y:S02]  /*1ee30*/  ISETP.GT.AND P0, PT, R2, 0x7e, PT ;  /* 0x0000007e0200780c */ /* 0x000fe40003f04270 */
[----:B------:R-:W-:Y:S02]  /*1ee40*/  PRMT R11, RZ, 0x7610, R11 ;  /* 0x00007610ff0b7816 */ /* 0x000fe4000000000b */
[----:B------:R-:W-:Y:S02]  /*1ee50*/  PRMT R8, RZ, 0x7610, R8 ;  /* 0x00007610ff087816 */ /* 0x000fe40000000008 */
[----:B------:R-:W-:Y:S01]  /*1ee60*/  PRMT R5, RZ, 0x7610, R5 ;  /* 0x00007610ff057816 */ /* 0x000fe20000000005 */
[----:B---3--:R-:W-:Y:S02]  /*1ee70*/  @P1 IMAD.MOV.U32 R15, RZ, RZ, R18 ;  /* 0x000000ffff0f1224 */ /* 0x008fe400078e0012 */
[----:B------:R-:W-:-:S05]  /*1ee80*/  @P1 IMAD.MOV.U32 R14, RZ, RZ, R17 ;  /* 0x000000ffff0e1224 */ /* 0x000fca00078e0011 */
[----:B------:R2:W3:Y:S01]  /*1ee90*/  @P1 LDG.E.U16 R16, [R14.64] ;  /* 0x000000060e101981 */ /* 0x0004e2000c1e1500 */
[----:B------:R-:W-:Y:S01]  /*1eea0*/  ISETP.GT.AND P1, PT, R2, 0x7f, PT ;  /* 0x0000007f0200780c */ /* 0x000fe20003f24270 */
[----:B--2---:R-:W-:Y:S02]  /*1eeb0*/  @P0 IMAD.MOV.U32 R14, RZ, RZ, R12 ;  /* 0x000000ffff0e0224 */ /* 0x004fe400078e000c */
[----:B------:R-:W-:Y:S01]  /*1eec0*/  @P0 IMAD.MOV.U32 R15, RZ, RZ, R13 ;  /* 0x000000ffff0f0224 */ /* 0x000fe200078e000d */
[----:B------:R-:W-:Y:S01]  /*1eed0*/  PRMT R0, RZ, 0x7610, R0 ;  /* 0x00007610ff007816 */ /* 0x000fe20000000000 */
[----:B------:R-:W2:Y:S04]  /*1eee0*/  LDL.LU R13, [R1+0x3f8] ;  /* 0x0003f800010d7983 */ /* 0x000ea80000300800 */
[----:B------:R0:W2:Y:S02]  /*1eef0*/  @P0 LDG.E.U16 R11, [R14.64] ;  /* 0x000000060e0b0981 */ /* 0x0000a4000c1e1500 */
[----:B0-----:R-:W-:-:S02]  /*1ef00*/  @P0 IMAD.MOV.U32 R15, RZ, RZ, R10 ;  /* 0x000000ffff0f0224 */ /* 0x001fc400078e000a */
[----:B----4-:R-:W-:-:S05]  /*1ef10*/  @P0 IMAD.MOV.U32 R14, RZ, RZ, R9 ;  /* 0x000000ffff0e0224 */ /* 0x010fca00078e0009 */
[----:B------:R0:W4:Y:S02]  /*1ef20*/  @P0 LDG.E.U16 R8, [R14.64] ;  /* 0x000000060e080981 */ /* 0x000124000c1e1500 */
[----:B0-----:R-:W-:Y:S02]  /*1ef30*/  @P1 IMAD.MOV.U32 R14, RZ, RZ, R6 ;  /* 0x000000ffff0e1224 */ /* 0x001fe400078e0006 */
[----:B------:R-:W-:-:S05]  /*1ef40*/  @P1 IMAD.MOV.U32 R15, RZ, RZ, R7 ;  /* 0x000000ffff0f1224 */ /* 0x000fca00078e0007 */
[----:B------:R0:W2:Y:S02]  /*1ef50*/  @P1 LDG.E.U16 R5, [R14.64] ;  /* 0x000000060e051981 */ /* 0x0000a4000c1e1500 */
[----:B0-----:R-:W-:Y:S02]  /*1ef60*/  @P1 IMAD.MOV.U32 R14, RZ, RZ, R3 ;  /* 0x000000ffff0e1224 */ /* 0x001fe400078e0003 */
[----:B------:R-:W-:-:S05]  /*1ef70*/  @P1 IMAD.MOV.U32 R15, RZ, RZ, R4 ;  /* 0x000000ffff0f1224 */ /* 0x000fca00078e0004 */
[----:B------:R-:W4:Y:S04]  /*1ef80*/  @P1 LDG.E.U16 R0, [R14.64] ;  /* 0x000000060e001981 */ /* 0x000f28000c1e1500 */
[----:B------:R-:W0:Y:S01]  /*1ef90*/  S2R R25, SR_TID.X ;  /* 0x0000000000197919 */ /* 0x000e220000002100 */
[----:B------:R-:W-:Y:S06]  /*1efa0*/  BAR.SYNC.DEFER_BLOCKING 0x0 ;  /* 0x0000000000007b1d */ /* 0x000fec0000010000 */
[----:B---3--:R1:W-:Y:S04]  /*1efb0*/  STL [R1+0x280], R16 ;  /* 0x0002801001007387 */ /* 0x0083e80000100800 */
[----:B-1----:R-:W3:Y:S01]  /*1efc0*/  LDL.LU R16, [R1+0x3f4] ;  /* 0x0003f40001107983 */ /* 0x002ee20000300800 */
[----:B------:R-:W3:Y:S02]  /*1efd0*/  LDL.LU R28, [R1+0x3bc] ;  /* 0x0003bc00011c7983 */ /* 0x000ee40000300800 */
[----:B------:R-:W3:Y:S02]  /*1efe0*/  LDL.LU R29, [R1+0x3b8] ;  /* 0x0003b800011d7983 */ /* 0x000ee40000300800 */
[----:B------:R-:W3:Y:S01]  /*1eff0*/  LDL.LU R3, [R1+0x21c] ;  /* 0x00021c0001037983 */ /* 0x000ee20000300800 */
[----:B------:R-:W3:Y:S01]  /*1f000*/  LDL.LU R4, [R1+0x214] ;  /* 0x0002140001047983 */ /* 0x000ee20000300800 */
[----:B------:R-:W3:Y:S02]  /*1f010*/  LDL.LU R17, [R1+0x1e8] ;  /* 0x0001e80001117983 */ /* 0x000ee40000300800 */
[----:B------:R-:W3:Y:S02]  /*1f020*/  LDL.LU R18, [R1+0x1e4] ;  /* 0x0001e40001127983 */ /* 0x000ee40000300800 */
[----:B------:R-:W-:Y:S01]  /*1f030*/  STL [R1+0x290], R20 ;  /* 0x0002901401007387 */ /* 0x000fe20000100800 */
[----:B--2---:R1:W-:Y:S04]  /*1f040*/  STL [R1+0x270], R5 ;  /* 0x0002700501007387 */ /* 0x0043e80000100800 */
[----:B-1----:R-:W2:Y:S01]  /*1f050*/  LDL.LU R5, [R1+0x1b8] ;  /* 0x0001b80001057983 */ /* 0x002ea20000300800 */
[----:B------:R-:W2:Y:S02]  /*1f060*/  LDL.LU R6, [R1+0x1b4] ;  /* 0x0001b40001067983 */ /* 0x000ea40000300800 */
[----:B------:R1:W-:Y:S02]  /*1f070*/  STL [R1+0x288], R19 ;  /* 0x0002881301007387 */ /* 0x0003e40000100800 */
[----:B-1----:R-:W2:Y:S01]  /*1f080*/  LDL.LU R19, [R1+0x188] ;  /* 0x0001880001137983 */ /* 0x002ea20000300800 */
[----:B------:R-:W2:Y:S02]  /*1f090*/  LDL.LU R20, [R1+0x184] ;  /* 0x0001840001147983 */ /* 0x000ea40000300800 */
[----:B------:R-:W2:Y:S02]  /*1f0a0*/  LDL.LU R24, [R1+0x158] ;  /* 0x0001580001187983 */ /* 0x000ea40000300800 */
[----:B------:R-:W2:Y:S01]  /*1f0b0*/  LDL.LU R7, [R1+0x154] ;  /* 0x0001540001077983 */ /* 0x000ea20000300800 */
[----:B----4-:R1:W-:Y:S04]  /*1f0c0*/  STL [R1+0x274], R8 ;  /* 0x0002740801007387 */ /* 0x0103e80000100800 */
[----:B-1----:R-:W2:Y:S01]  /*1f0d0*/  LDL.LU R8, [R1+0xe8] ;  /* 0x0000e80001087983 */ /* 0x002ea20000300800 */
[----:B------:R-:W2:Y:S02]  /*1f0e0*/  LDL.LU R21, [R1+0xe4] ;  /* 0x0000e40001157983 */ /* 0x000ea40000300800 */
[----:B------:R-:W2:Y:S02]  /*1f0f0*/  LDL.LU R22, [R1+0xb8] ;  /* 0x0000b80001167983 */ /* 0x000ea40000300800 */
[----:B------:R-:W2:Y:S01]  /*1f100*/  LDL.LU R9, [R1+0xb4] ;  /* 0x0000b40001097983 */ /* 0x000ea20000300800 */
[----:B------:R-:W2:Y:S01]  /*1f110*/  LDL.LU R10, [R1+0x88] ;  /* 0x00008800010a7983 */ /* 0x000ea20000300800 */
[----:B------:R1:W-:Y:S02]  /*1f120*/  STL [R1+0x278], R11 ;  /* 0x0002780b01007387 */ /* 0x0003e40000100800 */
[----:B------:R-:W2:Y:S01]  /*1f130*/  LDL.LU R23, [R1+0x84] ;  /* 0x0000840001177983 */ /* 0x000ea20000300800 */
[----:B-1----:R-:W2:Y:S01]  /*1f140*/  LDL.LU R11, [R1+0x58] ;  /* 0x00005800010b7983 */ /* 0x002ea20000300800 */
[----:B------:R-:W2:Y:S02]  /*1f150*/  LDL.LU R27, [R1+0x54] ;  /* 0x00005400011b7983 */ /* 0x000ea40000300800 */
[----:B------:R-:W2:Y:S02]  /*1f160*/  LDL.LU R12, [R1+0x28] ;  /* 0x00002800010c7983 */ /* 0x000ea40000300800 */
[----:B------:R-:W2:Y:S01]  /*1f170*/  LDL.LU R26, [R1+0x24] ;  /* 0x00002400011a7983 */ /* 0x000ea20000300800 */
[----:B------:R-:W-:Y:S01]  /*1f180*/  STL [R1+0x3754], R14 ;  /* 0x0037540e01007387 */ /* 0x000fe20000100800 */
[----:B------:R-:W-:Y:S02]  /*1f190*/  STL [R1+0x375c], R14 ;  /* 0x00375c0e01007387 */ /* 0x000fe40000100800 */
[----:B------:R-:W-:Y:S02]  /*1f1a0*/  STL [R1+0x3764], R14 ;  /* 0x0037640e01007387 */ /* 0x000fe40000100800 */
[----:B------:R-:W-:Y:S01]  /*1f1b0*/  STL [R1+0x3770], R14 ;  /* 0x0037700e01007387 */ /* 0x000fe20000100800 */
[----:B------:R-:W-:Y:S01]  /*1f1c0*/  STL [R1+0x3778], R14 ;  /* 0x0037780e01007387 */ /* 0x000fe20000100800 */
[----:B------:R-:W-:Y:S02]  /*1f1d0*/  STL [R1+0x3780], R14 ;  /* 0x0037800e01007387 */ /* 0x000fe40000100800 */
[----:B------:R-:W-:Y:S02]  /*1f1e0*/  STL [R1+0x3788], R14 ;  /* 0x0037880e01007387 */ /* 0x000fe40000100800 */
[----:B------:R0:W-:Y:S01]  /*1f1f0*/  STL [R1+0x218], R0 ;  /* 0x0002180001007387 */ /* 0x0001e20000100800 */
[----:B------:R-:W-:Y:S01]  /*1f200*/  STL [R1+0x3790], R14 ;  /* 0x0037900e01007387 */ /* 0x000fe20000100800 */
[----:B------:R-:W-:Y:S02]  /*1f210*/  STL [R1+0x3798], R14 ;  /* 0x0037980e01007387 */ /* 0x000fe40000100800 */
[----:B------:R-:W-:Y:S02]  /*1f220*/  STL [R1+0x37a4], R14 ;  /* 0x0037a40e01007387 */ /* 0x000fe40000100800 */
[----:B------:R-:W-:Y:S01]  /*1f230*/  STL [R1+0x37ac], R14 ;  /* 0x0037ac0e01007387 */ /* 0x000fe20000100800 */
        /* <DEDUP_REMOVED lines=29> */
[----:B0-----:R-:W-:Y:S01]  /*1f410*/  LOP3.LUT R0, R25, 0x7f, RZ, 0xc0, !PT ;  /* 0x0000007f19007812 */ /* 0x001fe200078ec0ff */
[----:B------:R0:W-:Y:S03]  /*1f420*/  STL [R1+0x3958], R25 ;  /* 0x0039581901007387 */ /* 0x0001e60000100800 */
[C---:B------:R-:W-:Y:S01]  /*1f430*/  ISETP.GE.AND P0, PT, R0.reuse, R2, PT ;  /* 0x000000020000720c */ /* 0x040fe20003f06270 */
[----:B0-----:R-:W2:Y:S01]  /*1f440*/  LDL.LU R25, [R1+0x2d8] ;  /* 0x0002d80001197983 */ /* 0x001ea20000300800 */
[----:B------:R-:W-:Y:S02]  /*1f450*/  STL [R1+0x3740], R15 ;  /* 0x0037400f01007387 */ /* 0x000fe40000100800 */
[----:B------:R-:W-:Y:S02]  /*1f460*/  STL [R1+0x3748], R15 ;  /* 0x0037480f01007387 */ /* 0x000fe40000100800 */
[----:B------:R-:W-:Y:S01]  /*1f470*/  STL [R1+0x3894], R15 ;  /* 0x0038940f01007387 */ /* 0x000fe20000100800 */
[----:B------:R0:W-:Y:S01]  /*1f480*/  STL [R1+0x38a4], R15 ;  /* 0x0038a40f01007387 */ /* 0x0001e20000100800 */
[----:B------:R-:W-:-:S03]  /*1f490*/  IMAD.SHL.U32 R14, R0, 0x2, RZ ;  /* 0x00000002000e7824 */ /* 0x000fc600078e00ff */
[----:B0-----:R-:W2:Y:S01]  /*1f4a0*/  LDL.LU R15, [R1+0x2dc] ;  /* 0x0002dc00010f7983 */ /* 0x001ea20000300800 */
[----:B------:R-:W2:Y:S02]  /*1f4b0*/  LDL.LU R2, [R1+0x310] ;  /* 0x0003100001027983 */ /* 0x000ea40000300800 */
[----:B------:R0:W-:Y:S02]  /*1f4c0*/  STL [R1+0x3940], R0 ;  /* 0x0039400001007387 */ /* 0x0001e40000100800 */
[----:B0-----:R-:W2:Y:S04]  /*1f4d0*/  LDL.LU R0, [R1+0x314] ;  /* 0x0003140001007983 */ /* 0x001ea80000300800 */
[----:B------:R0:W-:Y:S04]  /*1f4e0*/  STS.U16 [R14], R13 ;  /* 0x0000000d0e007388 */ /* 0x0001e80000000400 */
[----:B0-----:R-:W2:Y:S04]  /*1f4f0*/  LDL.LU R13, [R1+0x3968] ;  /* 0x00396800010d7983 */ /* 0x001ea80000300800 */
[----:B---3--:R0:W-:Y:S01]  /*1f500*/  STS.U16 [R14+0x100], R16 ;  /* 0x000100100e007388 */ /* 0x0081e20000000400 */
[----:B------:R1:W-:Y:S02]  /*1f510*/  STS.U16 [R14+0x1000], R28 ;  /* 0x0010001c0e007388 */ /* 0x0003e40000000400 */
[----:B------:R3:W-:Y:S01]  /*1f520*/  STS.U16 [R14+0x1100], R29 ;  /* 0x0011001d0e007388 */ /* 0x0007e20000000400 */
[----:B0-----:R-:W4:Y:S01]  /*1f530*/  LDL.LU R16, [R1+0x3964] ;  /* 0x0039640001107983 */ /* 0x001f220000300800 */
[----:B-1----:R-:W4:Y:S02]  /*1f540*/  LDL.LU R28, [R1+0x3960] ;  /* 0x00396000011c7983 */ /* 0x002f240000300800 */
[----:B---3--:R-:W3:Y:S01]  /*1f550*/  LDL.LU R29, [R1+0x395c] ;  /* 0x00395c00011d7983 */ /* 0x008ee20000300800 */
[----:B--2---:R-:W-:Y:S01]  /*1f560*/  STS.U16 [R14+0x2000], R0 ;  /* 0x002000000e007388 */ /* 0x004fe20000000400 */
[----:B------:R-:W-:Y:S02]  /*1f570*/  STS.U16 [R14+0x2100], R2 ;  /* 0x002100020e007388 */ /* 0x000fe40000000400 */
[----:B------:R-:W-:Y:S02]  /*1f580*/  STS.U16 [R14+0x3000], R15 ;  /* 0x0030000f0e007388 */ /* 0x000fe40000000400 */
[----:B------:R-:W-:Y:S01]  /*1f590*/  STS.U16 [R14+0x3100], R25 ;  /* 0x003100190e007388 */ /* 0x000fe20000000400 */
[----:B------:R-:W-:Y:S01]  /*1f5a0*/  STS.U16 [R14+0x4000], R3 ;  /* 0x004000030e007388 */ /* 0x000fe20000000400 */
        /* <DEDUP_REMOVED lines=16> */
[----:B------:R0:W-:Y:S03]  /*1f6b0*/  STS.U16 [R14+0xc100], R27 ;  /* 0x00c1001b0e007388 */ /* 0x0001e60000000400 */
[----:B0-----:R-:W0:Y:S01]  /*1f6c0*/  S2R R27, SR_TID.X ;  /* 0x00000000001b7919 */ /* 0x001e220000002100 */
[----:B------:R1:W-:Y:S02]  /*1f6d0*/  STS.U16 [R14+0xd000], R12 ;  /* 0x00d0000c0e007388 */ /* 0x0003e40000000400 */
[----:B------:R2:W-:Y:S01]  /*1f6e0*/  STS.U16 [R14+0xd100], R26 ;  /* 0x00d1001a0e007388 */ /* 0x0005e20000000400 */
[----:B0-----:R-:W-:-:S05]  /*1f6f0*/  LOP3.LUT R27, R27, 0x7f, RZ, 0xc0, !PT ;  /* 0x0000007f1b1b7812 */ /* 0x001fca00078ec0ff */
[----:B------:R-:W-:-:S05]  /*1f700*/  IMAD.SHL.U32 R27, R27, 0x2, RZ ;  /* 0x000000021b1b7824 */ /* 0x000fca00078e00ff */
[----:B------:R-:W-:Y:S01]  /*1f710*/  LOP3.LUT R0, R27, 0x10, RZ, 0x3c, !PT ;  /* 0x000000101b007812 */ /* 0x000fe200078e3cff */
[----:B---3--:R-:W-:Y:S01]  /*1f720*/  STL [R1+0x3730], R29 ;  /* 0x0037301d01007387 */ /* 0x008fe20000100800 */
[----:B------:R-:W-:Y:S02]  /*1f730*/  STL [R1+0x38a8], R29 ;  /* 0x0038a81d01007387 */ /* 0x000fe40000100800 */
[----:B----4-:R-:W-:Y:S02]  /*1f740*/  STL [R1+0x38ac], R28 ;  /* 0x0038ac1c01007387 */ /* 0x010fe40000100800 */
[----:B------:R-:W-:Y:S01]  /*1f750*/  STL [R1+0x38b0], R16 ;  /* 0x0038b01001007387 */ /* 0x000fe20000100800 */
[----:B------:R-:W3:Y:S01]  /*1f760*/  LDL.LU R25, [R1+0x3f0] ;  /* 0x0003f00001197983 */ /* 0x000ee20000300800 */
[----:B------:R-:W4:Y:S02]  /*1f770*/  LDL.LU R11, [R1+0x3ec] ;  /* 0x0003ec00010b7983 */ /* 0x000f240000300800 */
[----:B-1----:R-:W4:Y:S02]  /*1f780*/  LDL.LU R12, [R1+0x3b4] ;  /* 0x0003b400010c7983 */ /* 0x002f240000300800 */
[----:B--2---:R-:W2:Y:S01]  /*1f790*/  LDL.LU R26, [R1+0x3b0] ;  /* 0x0003b000011a7983 */ /* 0x004ea20000300800 */
[----:B------:R-:W2:Y:S04]  /*1f7a0*/  LDL.LU R27, [R1+0x30c] ;  /* 0x00030c00011b7983 */ /* 0x000ea80000300800 */
[----:B------:R-:W-:Y:S01]  /*1f7b0*/  STS.U16 [R14+0xe000], R29 ;  /* 0x00e0001d0e007388 */ /* 0x000fe20000000400 */
[----:B------:R-:W-:Y:S02]  /*1f7c0*/  STS.U16 [R14+0xe100], R28 ;  /* 0x00e1001c0e007388 */ /* 0x000fe40000000400 */
[----:B------:R0:W-:Y:S02]  /*1f7d0*/  STS.U16 [R14+0xf000], R16 ;  /* 0x00f000100e007388 */ /* 0x0001e40000000400 */
[----:B0-----:R-:W2:Y:S01]  /*1f7e0*/  LDL.LU R16, [R1+0x2cc] ;  /* 0x0002cc0001107983 */ /* 0x001ea20000300800 */
[----:B------:R-:W2:Y:S02]  /*1f7f0*/  LDL.LU R28, [R1+0x210] ;  /* 0x00021000011c7983 */ /* 0x000ea40000300800 */
[----:B------:R-:W2:Y:S02]  /*1f800*/  LDL.LU R29, [R1+0x20c] ;  /* 0x00020c00011d7983 */ /* 0x000ea40000300800 */
[----:B------:R-:W2:Y:S01]  /*1f810*/  LDL.LU R2, [R1+0x1e0] ;  /* 0x0001e00001027983 */ /* 0x000ea20000300800 */
[----:B------:R-:W2:Y:S01]  /*1f820*/  LDL.LU R15, [R1+0x1dc] ;  /* 0x0001dc00010f7983 */ /* 0x000ea20000300800 */
        /* <DEDUP_REMOVED lines=15> */
[----:B------:R-:W2:Y:S04]  /*1f920*/  LDL.LU R23, [R1+0x1c] ;  /* 0x00001c0001177983 */ /* 0x000ea80000300800 */
[----:B------:R-:W-:Y:S01]  /*1f930*/  STS.U16 [R14+0xf100], R13 ;  /* 0x00f1000d0e007388 */ /* 0x000fe20000000400 */
[----:B------:R0:W-:Y:S03]  /*1f940*/  STL [R1+0x3924], R14 ;  /* 0x0039240e01007387 */ /* 0x0001e60000100800 */
[----:B0-----:R-:W2:Y:S01]  /*1f950*/  LDL.LU R14, [R1+0x2d4] ;  /* 0x0002d400010e7983 */ /* 0x001ea20000300800 */
[----:B------:R0:W-:Y:S03]  /*1f960*/  STL [R1+0x38b4], R13 ;  /* 0x0038b40d01007387 */ /* 0x0001e60000100800 */
[----:B0-----:R-:W2:Y:S04]  /*1f970*/  LDL.LU R13, [R1+0x308] ;  /* 0x00030800010d7983 */ /* 0x001ea80000300800 */
[----:B---3--:R0:W-:Y:S01]  /*1f980*/  STS.U16 [R0+0x200], R25 ;  /* 0x0002001900007388 */ /* 0x0081e20000000400 */
[----:B----4-:R1:W-:Y:S03]  /*1f990*/  STS.U16 [R0+0x300], R11 ;  /* 0x0003000b00007388 */ /* 0x0103e60000000400 */
[----:B0-----:R-:W3:Y:S01]  /*1f9a0*/  LDL.LU R25, [R1+0x3958] ;  /* 0x0039580001197983 */ /* 0x001ee20000300800 */
[----:B-1----:R-:W4:Y:S02]  /*1f9b0*/  LDL.LU R11, [R1+0x3954] ;  /* 0x00395400010b7983 */ /* 0x002f240000300800 */
[----:B------:R0:W-:Y:S02]  /*1f9c0*/  STS.U16 [R0+0x1200], R12 ;  /* 0x0012000c00007388 */ /* 0x0001e40000000400 */
[----:B--2---:R1:W-:Y:S01]  /*1f9d0*/  STS.U16 [R0+0x1300], R26 ;  /* 0x0013001a00007388 */ /* 0x0043e20000000400 */
[----:B------:R2:W-:Y:S04]  /*1f9e0*/  STS.U16 [R0+0x2200], R27 ;  /* 0x0022001b00007388 */ /* 0x0005e80000000400 */
[----:B0-----:R-:W4:Y:S04]  /*1f9f0*/  LDL.LU R12, [R1+0x3950] ;  /* 0x00395000010c7983 */ /* 0x001f280000300800 */
[----:B-1----:R-:W4:Y:S01]  /*1fa00*/  LDL.LU R26, [R1+0x394c] ;  /* 0x00394c00011a7983 */ /* 0x002f220000300800 */
[----:B--2---:R-:W2:Y:S03]  /*1fa10*/  LDL.LU R27, [R1+0x3948] ;  /* 0x00394800011b7983 */ /* 0x004ea60000300800 */
        /* <DEDUP_REMOVED lines=19> */
[----:B------:R0:W-:Y:S01]  /*1fb50*/  STS.U16 [R0+0xc200], R22 ;  /* 0x00c2001600007388 */ /* 0x0001e20000000400 */
[----:B------:R-:W-:Y:S01]  /*1fb60*/  STS.U16 [R0+0xc300], R9 ;  /* 0x00c3000900007388 */ /* 0x000fe20000000400 */
[----:B------:R-:W-:Y:S02]  /*1fb70*/  STS.U16 [R0+0xd200], R10 ;  /* 0x00d2000a00007388 */ /* 0x000fe40000000400 */
[----:B------:R-:W-:Y:S01]  /*1fb80*/  STS.U16 [R0+0xd300], R23 ;  /* 0x00d3001700007388 */ /* 0x000fe20000000400 */
[----:B---3--:R-:W-:-:S05]  /*1fb90*/  LOP3.LUT R25, R25, 0x7f, RZ, 0xc0, !PT ;  /* 0x0000007f19197812 */ /* 0x008fca00078ec0ff */
[----:B0-----:R-:W-:-:S05]  /*1fba0*/  IMAD.SHL.U32 R22, R25, 0x2, RZ ;  /* 0x0000000219167824 */ /* 0x001fca00078e00ff */
[C---:B------:R-:W-:Y:S01]  /*1fbb0*/  LOP3.LUT R2, R22.reuse, 0x20, RZ, 0x3c, !PT ;  /* 0x0000002016027812 */ /* 0x040fe200078e3cff */
[----:B--2---:R-:W-:Y:S04]  /*1fbc0*/  STS.U16 [R0+0xe200], R27 ;  /* 0x00e2001b00007388 */ /* 0x004fe80000000400 */
[----:B------:R-:W-:Y:S01]  /*1fbd0*/  STL [R1+0x38b8], R27 ;  /* 0x0038b81b01007387 */ /* 0x000fe20000100800 */
[----:B----4-:R-:W-:Y:S02]  /*1fbe0*/  STS.U16 [R0+0xe300], R26 ;  /* 0x00e3001a00007388 */ /* 0x010fe40000000400 */
[----:B------:R-:W-:Y:S02]  /*1fbf0*/  STL [R1+0x38bc], R26 ;  /* 0x0038bc1a01007387 */ /* 0x000fe40000100800 */
[----:B------:R0:W-:Y:S01]  /*1fc00*/  STS.U16 [R0+0xf200], R12 ;  /* 0x00f2000c00007388 */ /* 0x0001e20000000400 */
[----:B------:R1:W-:Y:S04]  /*1fc10*/  STL [R1+0x3944], R2 ;  /* 0x0039440201007387 */ /* 0x0003e80000100800 */
[----:B0-----:R-:W2:Y:S01]  /*1fc20*/  LDL.LU R0, [R1+0x3e8] ;  /* 0x0003e80001007983 */ /* 0x001ea20000300800 */
[----:B------:R-:W3:Y:S02]  /*1fc30*/  LDL.LU R9, [R1+0x3e4] ;  /* 0x0003e40001097983 */ /* 0x000ee40000300800 */
[----:B------:R-:W4:Y:S02]  /*1fc40*/  LDL.LU R10, [R1+0x3ac] ;  /* 0x0003ac00010a7983 */ /* 0x000f240000300800 */
        /* <DEDUP_REMOVED lines=19> */
[----:B------:R-:W2:Y:S01]  /*1fd80*/  LDL.LU R7, [R1+0x48] ;  /* 0x0000480001077983 */ /* 0x000ea20000300800 */
[----:B-1----:R-:W-:Y:S01]  /*1fd90*/  LOP3.LUT R2, R22, 0x10, RZ, 0x3c, !PT ;  /* 0x0000001016027812 */ /* 0x002fe200078e3cff */
[----:B------:R-:W2:Y:S01]  /*1fda0*/  LDL.LU R8, [R1+0x44] ;  /* 0x0000440001087983 */ /* 0x000ea20000300800 */
[----:B------:R-:W2:Y:S02]  /*1fdb0*/  LDL.LU R21, [R1+0x18] ;  /* 0x0000180001157983 */ /* 0x000ea40000300800 */
[----:B------:R-:W2:Y:S02]  /*1fdc0*/  LDL.LU R22, [R1+0x14] ;  /* 0x0000140001167983 */ /* 0x000ea40000300800 */
[----:B------:R0:W-:Y:S01]  /*1fdd0*/  STL [R1+0x38d4], R12 ;  /* 0x0038d40c01007387 */ /* 0x0001e20000100800 */
[----:B------:R1:W-:Y:S04]  /*1fde0*/  STS.U16 [R2+0xf300], R11 ;  /* 0x00f3000b02007388 */ /* 0x0003e80000000400 */
[----:B0-----:R-:W2:Y:S01]  /*1fdf0*/  LDL.LU R12, [R1+0x2c4] ;  /* 0x0002c400010c7983 */ /* 0x001ea20000300800 */
[----:B-1----:R-:W2:Y:S02]  /*1fe00*/  LDL.LU R2, [R1+0x3944] ;  /* 0x0039440001027983 */ /* 0x002ea40000300800 */
[----:B------:R0:W-:Y:S02]  /*1fe10*/  STL [R1+0x38d8], R11 ;  /* 0x0038d80b01007387 */ /* 0x0001e40000100800 */
[----:B0-----:R-:W4:Y:S04]  /*1fe20*/  LDL.LU R11, [R1+0x300] ;  /* 0x00030000010b7983 */ /* 0x001f280000300800 */
[----:B--2---:R0:W-:Y:S01]  /*1fe30*/  STS.U16 [R2+0x400], R0 ;  /* 0x0004000002007388 */ /* 0x0041e20000000400 */
[----:B---3--:R1:W-:Y:S02]  /*1fe40*/  STS.U16 [R2+0x500], R9 ;  /* 0x0005000902007388 */ /* 0x0083e40000000400 */
[----:B----4-:R2:W-:Y:S01]  /*1fe50*/  STS.U16 [R2+0x1400], R10 ;  /* 0x0014000a02007388 */ /* 0x0105e20000000400 */
[----:B------:R3:W-:Y:S04]  /*1fe60*/  STS.U16 [R2+0x1500], R23 ;  /* 0x0015001702007388 */ /* 0x0007e80000000400 */
[----:B------:R3:W-:Y:S04]  /*1fe70*/  STS.U16 [R2+0x2400], R25 ;  /* 0x0024001902007388 */ /* 0x0007e80000000400 */
[----:B0-----:R-:W4:Y:S01]  /*1fe80*/  LDL.LU R0, [R1+0x3940] ;  /* 0x0039400001007983 */ /* 0x001f220000300800 */
[----:B-1----:R-:W4:Y:S03]  /*1fe90*/  LDL.LU R9, [R1+0x393c] ;  /* 0x00393c0001097983 */ /* 0x002f260000300800 */
[----:B--2---:R-:W2:Y:S01]  /*1fea0*/  LDL.LU R10, [R1+0x3938] ;  /* 0x00393800010a7983 */ /* 0x004ea20000300800 */
[----:B---3--:R-:W3:Y:S03]  /*1feb0*/  LDL.LU R23, [R1+0x3934] ;  /* 0x0039340001177983 */ /* 0x008ee60000300800 */
[----:B------:R-:W2:Y:S04]  /*1fec0*/  LDL.LU R25, [R1+0x3930] ;  /* 0x0039300001197983 */ /* 0x000ea80000300800 */
[----:B------:R-:W-:Y:S01]  /*1fed0*/  STS.U16 [R2+0x2500], R11 ;  /* 0x0025000b02007388 */ /* 0x000fe20000000400 */
[----:B------:R-:W-:Y:S02]  /*1fee0*/  STS.U16 [R2+0x3400], R12 ;  /* 0x0034000c02007388 */ /* 0x000fe40000000400 */
[----:B------:R-:W-:Y:S02]  /*1fef0*/  STS.U16 [R2+0x3500], R26 ;  /* 0x0035001a02007388 */ /* 0x000fe40000000400 */
[----:B------:R-:W-:Y:S01]  /*1ff00*/  STS.U16 [R2+0x4400], R27 ;  /* 0x0044001b02007388 */ /* 0x000fe20000000400 */
[----:B------:R-:W-:Y:S01]  /*1ff10*/  STS.U16 [R2+0x4500], R13 ;  /* 0x0045000d02007388 */ /* 0x000fe20000000400 */
[----:B------:R0:W-:Y:S03]  /*1ff20*/  STS.U16 [R2+0x5400], R14 ;  /* 0x0054000e02007388 */ /* 0x0001e60000000400 */
[----:B--2---:R-:W-:Y:S01]  /*1ff30*/  STL [R1+0x38dc], R25 ;  /* 0x0038dc1901007387 */ /* 0x004fe20000100800 */
[----:B0-----:R-:W2:Y:S02]  /*1ff40*/  LDL.LU R14, [R1+0x3dc] ;  /* 0x0003dc00010e7983 */ /* 0x001ea40000300800 */
[----:B------:R-:W-:Y:S02]  /*1ff50*/  STS.U16 [R2+0x5500], R16 ;  /* 0x0055001002007388 */ /* 0x000fe40000000400 */
[----:B------:R-:W-:Y:S01]  /*1ff60*/  STS.U16 [R2+0x6400], R28 ;  /* 0x0064001c02007388 */ /* 0x000fe20000000400 */
[----:B------:R-:W-:Y:S01]  /*1ff70*/  STS.U16 [R2+0x6500], R29 ;  /* 0x0065001d02007388 */ /* 0x000fe20000000400 */
[----:B------:R-:W-:Y:S02]  /*1ff80*/  STS.U16 [R2+0x7400], R15 ;  /* 0x0074000f02007388 */ /* 0x000fe40000000400 */
[----:B------:R-:W-:Y:S02]  /*1ff90*/  STS.U16 [R2+0x7500], R3 ;  /* 0x0075000302007388 */ /* 0x000fe40000000400 */
[----:B------:R-:W-:Y:S01]  /*1ffa0*/  STS.U16 [R2+0x8400], R4 ;  /* 0x0084000402007388 */ /* 0x000fe20000000400 */
[----:B--2---:R0:W-:Y:S04]  /*1ffb0*/  STL [R1+0x3928], R14 ;  /* 0x0039280e01007387 */ /* 0x0041e80000100800 */
[----:B0-----:R-:W2:Y:S04]  /*1ffc0*/  LDL.LU R14, [R1+0x3e0] ;  /* 0x0003e000010e7983 */ /* 0x001ea80000300800 */
        /* <DEDUP_REMOVED lines=8> */
[----:B------:R1:W-:Y:S01]  /*20050*/  STS.U16 [R2+0xc500], R8 ;  /* 0x00c5000802007388 */ /* 0x0003e20000000400 */
[----:B------:R0:W-:Y:S02]  /*20060*/  STS.U16 [R2+0xd400], R21 ;  /* 0x00d4001502007388 */ /* 0x0001e40000000400 */
[----:B------:R0:W-:Y:S02]  /*20070*/  STS.U16 [R2+0xd500], R22 ;  /* 0x00d5001602007388 */ /* 0x0001e40000000400 */
[----:B------:R0:W-:Y:S02]  /*20080*/  STS.U16 [R2+0xe400], R25 ;  /* 0x00e4001902007388 */ /* 0x0001e40000000400 */
[----:B----4-:R-:W-:-:S02]  /*20090*/  IMAD.SHL.U32 R4, R0, 0x2, RZ ;  /* 0x0000000200047824 */ /* 0x010fc400078e00ff */
[----:B------:R-:W-:Y:S01]  /*200a0*/  IMAD.SHL.U32 R0, R0, 0x2, RZ ;  /* 0x0000000200007824 */ /* 0x000fe200078e00ff */
[----:B--2---:R2:W-:Y:S01]  /*200b0*/  STL [R1+0x392c], R14 ;  /* 0x00392c0e01007387 */ /* 0x0045e20000100800 */
[----:B0-----:R-:W4:Y:S02]  /*200c0*/  LDL.LU R7, [R1+0x3a4] ;  /* 0x0003a40001077983 */ /* 0x001f240000300800 */
[----:B-1----:R-:W4:Y:S02]  /*200d0*/  LDL.LU R8, [R1+0x3a0] ;  /* 0x0003a00001087983 */ /* 0x002f240000300800 */
[----:B------:R-:W4:Y:S01]  /*200e0*/  LDL.LU R21, [R1+0x2fc] ;  /* 0x0002fc0001157983 */ /* 0x000f220000300800 */
[----:B------:R-:W4:Y:S01]  /*200f0*/  LDL.LU R22, [R1+0x2f8] ;  /* 0x0002f80001167983 */ /* 0x000f220000300800 */
[----:B------:R-:W4:Y:S02]  /*20100*/  LDL.LU R25, [R1+0x1fc] ;  /* 0x0001fc0001197983 */ /* 0x000f240000300800 */
[----:B------:R-:W4:Y:S02]  /*20110*/  LDL.LU R11, [R1+0x1d0] ;  /* 0x0001d000010b7983 */ /* 0x000f240000300800 */
        /* <DEDUP_REMOVED lines=13> */
[----:B--2---:R-:W-:Y:S01]  /*201f0*/  LOP3.LUT R14, R0, 0x20, RZ, 0x3c, !PT ;  /* 0x00000020000e7812 */ /* 0x004fe200078e3cff */
[----:B------:R-:W2:Y:S01]  /*20200*/  LDL.LU R19, [R1+0x40] ;  /* 0x0000400001137983 */ /* 0x000ea20000300800 */
[----:B------:R-:W2:Y:S02]  /*20210*/  LDL.LU R20, [R1+0x3c] ;  /* 0x00003c0001147983 */ /* 0x000ea40000300800 */
[----:B------:R-:W2:Y:S02]  /*20220*/  LDL.LU R24, [R1+0x10] ;  /* 0x0000100001187983 */ /* 0x000ea40000300800 */
[----:B------:R-:W2:Y:S01]  /*20230*/  LDL.LU R0, [R1+0xc] ;  /* 0x00000c0001007983 */ /* 0x000ea20000300800 */
[----:B---3--:R-:W-:Y:S04]  /*20240*/  STS.U16 [R14+0xe500], R23 ;  /* 0x00e500170e007388 */ /* 0x008fe80000000400 */
[----:B------:R0:W-:Y:S01]  /*20250*/  STL [R1+0x38e0], R23 ;  /* 0x0038e01701007387 */ /* 0x0001e20000100800 */
[----:B------:R-:W-:Y:S02]  /*20260*/  STS.U16 [R14+0xf400], R10 ;  /* 0x00f4000a0e007388 */ /* 0x000fe40000000400 */
[----:B------:R-:W-:Y:S01]  /*20270*/  STS.U16 [R14+0xf500], R9 ;  /* 0x00f500090e007388 */ /* 0x000fe20000000400 */
[----:B0-----:R-:W4:Y:S01]  /*20280*/  LDL.LU R23, [R1+0x200] ;  /* 0x0002000001177983 */ /* 0x001f220000300800 */
[----:B------:R0:W-:Y:S03]  /*20290*/  STL [R1+0x38e4], R10 ;  /* 0x0038e40a01007387 */ /* 0x0001e60000100800 */
[----:B0-----:R-:W2:Y:S01]  /*202a0*/  LDL.LU R10, [R1+0x2ac] ;  /* 0x0002ac00010a7983 */ /* 0x001ea20000300800 */
[----:B------:R-:W2:Y:S01]  /*202b0*/  LDL.LU R14, [R1+0x392c] ;  /* 0x00392c00010e7983 */ /* 0x000ea20000300800 */
[C---:B------:R-:W-:Y:S01]  /*202c0*/  LOP3.LUT R3, R4.reuse, 0x30, RZ, 0x3c, !PT ;  /* 0x0000003004037812 */ /* 0x040fe200078e3cff */
[----:B------:R0:W-:Y:S02]  /*202d0*/  STL [R1+0x38e8], R9 ;  /* 0x0038e80901007387 */ /* 0x0001e40000100800 */
[----:B0-----:R-:W4:Y:S04]  /*202e0*/  LDL.LU R9, [R1+0x2b4] ;  /* 0x0002b40001097983 */ /* 0x001f280000300800 */
[----:B--2---:R0:W-:Y:S04]  /*202f0*/  STS.U16 [R3+0x600], R14 ;  /* 0x0006000e03007388 */ /* 0x0041e80000000400 */
[----:B0-----:R-:W2:Y:S04]  /*20300*/  LDL.LU R14, [R1+0x3928] ;  /* 0x00392800010e7983 */ /* 0x001ea80000300800 */
[----:B--2---:R0:W-:Y:S01]  /*20310*/  STS.U16 [R3+0x700], R14 ;  /* 0x0007000e03007388 */ /* 0x0041e20000000400 */
[----:B----4-:R1:W-:Y:S02]  /*20320*/  STS.U16 [R3+0x1600], R7 ;  /* 0x0016000703007388 */ /* 0x0103e40000000400 */
[----:B------:R2:W-:Y:S02]  /*20330*/  STS.U16 [R3+0x1700], R8 ;  /* 0x0017000803007388 */ /* 0x0005e40000000400 */
[----:B------:R4:W-:Y:S01]  /*20340*/  STS.U16 [R3+0x2600], R21 ;  /* 0x0026001503007388 */ /* 0x0009e20000000400 */
[----:B------:R4:W-:Y:S04]  /*20350*/  STS.U16 [R3+0x2700], R22 ;  /* 0x0027001603007388 */ /* 0x0009e80000000400 */
[----:B0-----:R-:W3:Y:S01]  /*20360*/  LDL.LU R14, [R1+0x3924] ;  /* 0x00392400010e7983 */ /* 0x001ee20000300800 */
[----:B-1----:R-:W3:Y:S02]  /*20370*/  LDL.LU R7, [R1+0x3920] ;  /* 0x0039200001077983 */ /* 0x002ee40000300800 */
[----:B--2---:R-:W2:Y:S02]  /*20380*/  LDL.LU R8, [R1+0x391c] ;  /* 0x00391c0001087983 */ /* 0x004ea40000300800 */
[----:B----4-:R-:W4:Y:S01]  /*20390*/  LDL.LU R21, [R1+0x3918] ;  /* 0x0039180001157983 */ /* 0x010f220000300800 */
[----:B------:R-:W2:Y:S04]  /*203a0*/  LDL.LU R22, [R1+0x3914] ;  /* 0x0039140001167983 */ /* 0x000ea80000300800 */
        /* <DEDUP_REMOVED lines=16> */
[----:B------:R0:W-:Y:S01]  /*204b0*/  STS.U16 [R3+0xb600], R5 ;  /* 0x00b6000503007388 */ /* 0x0001e20000000400 */
[----:B------:R1:W-:Y:S02]  /*204c0*/  STS.U16 [R3+0xb700], R6 ;  /* 0x00b7000603007388 */ /* 0x0003e40000000400 */
[----:B------:R1:W-:Y:S02]  /*204d0*/  STS.U16 [R3+0xc600], R19 ;  /* 0x00c6001303007388 */ /* 0x0003e40000000400 */
[----:B------:R1:W-:Y:S01]  /*204e0*/  STS.U16 [R3+0xc700], R20 ;  /* 0x00c7001403007388 */ /* 0x0003e20000000400 */
[----:B------:R-:W-:Y:S01]  /*204f0*/  STS.U16 [R3+0xd600], R24 ;  /* 0x00d6001803007388 */ /* 0x000fe20000000400 */
[----:B------:R1:W-:Y:S03]  /*20500*/  STS.U16 [R3+0xd700], R0 ;  /* 0x00d7000003007388 */ /* 0x0003e60000000400 */
[----:B0-----:R-:W3:Y:S01]  /*20510*/  LDL.LU R5, [R1+0x3d8] ;  /* 0x0003d80001057983 */ /* 0x001ee20000300800 */
[----:B-1----:R-:W3:Y:S02]  /*20520*/  LDL.LU R6, [R1+0x3d4] ;  /* 0x0003d40001067983 */ /* 0x002ee40000300800 */
[----:B------:R-:W3:Y:S02]  /*20530*/  LDL.LU R19, [R1+0x32c] ;  /* 0x00032c0001137983 */ /* 0x000ee40000300800 */
[----:B------:R-:W3:Y:S01]  /*20540*/  LDL.LU R20, [R1+0x328] ;  /* 0x0003280001147983 */ /* 0x000ee20000300800 */
[----:B------:R-:W3:Y:S01]  /*20550*/  LDL.LU R0, [R1+0x2f4] ;  /* 0x0002f40001007983 */ /* 0x000ee20000300800 */
[----:B------:R-:W3:Y:S02]  /*20560*/  LDL.LU R17, [R1+0x1f4] ;  /* 0x0001f40001117983 */ /* 0x000ee40000300800 */
[----:B------:R-:W3:Y:S02]  /*20570*/  LDL.LU R18, [R1+0x1c8] ;  /* 0x0001c80001127983 */ /* 0x000ee40000300800 */
[----:B------:R-:W3:Y:S01]  /*20580*/  LDL.LU R24, [R1+0x1c4] ;  /* 0x0001c40001187983 */ /* 0x000ee20000300800 */
[----:B------:R-:W-:Y:S01]  /*20590*/  LOP3.LUT R2, R4, 0x40, RZ, 0x3c, !PT ;  /* 0x0000004004027812 */ /* 0x000fe200078e3cff */
[----:B--2---:R-:W-:Y:S04]  /*205a0*/  STS.U16 [R3+0xe600], R22 ;  /* 0x00e6001603007388 */ /* 0x004fe80000000400 */
[----:B------:R0:W-:Y:S01]  /*205b0*/  STL [R1+0x38ec], R22 ;  /* 0x0038ec1601007387 */ /* 0x0001e20000100800 */
[----:B----4-:R-:W-:Y:S02]  /*205c0*/  STS.U16 [R3+0xe700], R21 ;  /* 0x00e7001503007388 */ /* 0x010fe40000000400 */
[----:B------:R-:W-:Y:S01]  /*205d0*/  STS.U16 [R3+0xf600], R8 ;  /* 0x00f6000803007388 */ /* 0x000fe20000000400 */
[----:B0-----:R-:W2:Y:S01]  /*205e0*/  LDL.LU R22, [R1+0x1f8] ;  /* 0x0001f80001167983 */ /* 0x001ea20000300800 */
[----:B------:R0:W-:Y:S03]  /*205f0*/  STL [R1+0x38f0], R21 ;  /* 0x0038f01501007387 */ /* 0x0001e60000100800 */
[----:B0-----:R-:W4:Y:S01]  /*20600*/  LDL.LU R21, [R1+0x29c] ;  /* 0x00029c0001157983 */ /* 0x001f220000300800 */
[----:B------:R0:W-:Y:S03]  /*20610*/  STL [R1+0x38f4], R8 ;  /* 0x0038f40801007387 */ /* 0x0001e60000100800 */
        /* <DEDUP_REMOVED lines=13> */
[----:B---3--:R0:W-:Y:S01]  /*206f0*/  STS.U16 [R3+0xf700], R7 ;  /* 0x00f7000703007388 */ /* 0x0081e20000000400 */
[----:B------:R-:W3:Y:S03]  /*20700*/  LDL.LU R15, [R1+0x38] ;  /* 0x00003800010f7983 */ /* 0x000ee60000300800 */
[----:B0-----:R-:W2:Y:S01]  /*20710*/  LDL.LU R3, [R1+0x34] ;  /* 0x0000340001037983 */ /* 0x001ea20000300800 */
[----:B------:R-:W2:Y:S02]  /*20720*/  LDL.LU R4, [R1+0x8] ;  /* 0x0000080001047983 */ /* 0x000ea40000300800 */
[----:B------:R0:W-:Y:S02]  /*20730*/  STL [R1+0x38f8], R7 ;  /* 0x0038f80701007387 */ /* 0x0001e40000100800 */
[----:B0-----:R-:W2:Y:S01]  /*20740*/  LDL.LU R7, [R1+0x2f0] ;  /* 0x0002f00001077983 */ /* 0x001ea20000300800 */
[----:B------:R0:W-:Y:S02]  /*20750*/  STS.U16 [R2+0x800], R5 ;  /* 0x0008000502007388 */ /* 0x0001e40000000400 */
[----:B------:R1:W-:Y:S02]  /*20760*/  STS.U16 [R2+0x900], R6 ;  /* 0x0009000602007388 */ /* 0x0003e40000000400 */
[----:B------:R1:W-:Y:S01]  /*20770*/  STS.U16 [R2+0x1800], R19 ;  /* 0x0018001302007388 */ /* 0x0003e20000000400 */
[----:B------:R1:W-:Y:S01]  /*20780*/  STS.U16 [R2+0x1900], R20 ;  /* 0x0019001402007388 */ /* 0x0003e20000000400 */
[----:B------:R1:W-:Y:S03]  /*20790*/  STS.U16 [R2+0x2800], R0 ;  /* 0x0028000002007388 */ /* 0x0003e60000000400 */
[----:B0-----:R-:W3:Y:S01]  /*207a0*/  LDL.LU R5, [R1+0x3910] ;  /* 0x0039100001057983 */ /* 0x001ee20000300800 */
[----:B-1----:R-:W3:Y:S03]  /*207b0*/  LDL.LU R6, [R1+0x390c] ;  /* 0x00390c0001067983 */ /* 0x002ee60000300800 */
[----:B------:R-:W3:Y:S01]  /*207c0*/  LDL.LU R19, [R1+0x3908] ;  /* 0x0039080001137983 */ /* 0x000ee20000300800 */
[----:B------:R-:W3:Y:S03]  /*207d0*/  LDL.LU R20, [R1+0x3904] ;  /* 0x0039040001147983 */ /* 0x000ee60000300800 */
[----:B------:R-:W3:Y:S04]  /*207e0*/  LDL.LU R0, [R1+0x3900] ;  /* 0x0039000001007983 */ /* 0x000ee80000300800 */
[----:B--2---:R-:W-:Y:S01]  /*207f0*/  STS.U16 [R2+0x2900], R7 ;  /* 0x0029000702007388 */ /* 0x004fe20000000400 */
[----:B------:R-:W-:Y:S02]  /*20800*/  STS.U16 [R2+0x3800], R8 ;  /* 0x0038000802007388 */ /* 0x000fe40000000400 */
[----:B----4-:R-:W-:Y:S02]  /*20810*/  STS.U16 [R2+0x3900], R21 ;  /* 0x0039001502007388 */ /* 0x010fe40000000400 */
[----:B------:R-:W-:Y:S01]  /*20820*/  STS.U16 [R2+0x4800], R22 ;  /* 0x0048001602007388 */ /* 0x000fe20000000400 */
[----:B------:R0:W-:Y:S01]  /*20830*/  STS.U16 [R2+0x4900], R17 ;  /* 0x0049001102007388 */ /* 0x0001e20000000400 */
[----:B------:R1:W-:Y:S02]  /*20840*/  STS.U16 [R2+0x5800], R18 ;  /* 0x0058001202007388 */ /* 0x0003e40000000400 */
[----:B------:R2:W-:Y:S02]  /*20850*/  STS.U16 [R2+0x5900], R24 ;  /* 0x0059001802007388 */ /* 0x0005e40000000400 */
        /* <DEDUP_REMOVED lines=11> */
[----:B------:R-:W-:Y:S01]  /*20910*/  STS.U16 [R2+0xb900], R29 ;  /* 0x00b9001d02007388 */ /* 0x000fe20000000400 */
[----:B0-----:R-:W4:Y:S01]  /*20920*/  LDL.LU R17, [R1+0x3d0] ;  /* 0x0003d00001117983 */ /* 0x001f220000300800 */
[----:B---3--:R-:W-:Y:S02]  /*20930*/  STS.U16 [R2+0xc800], R15 ;  /* 0x00c8000f02007388 */ /* 0x008fe40000000400 */
[----:B-1----:R-:W3:Y:S02]  /*20940*/  LDL.LU R18, [R1+0x3cc] ;  /* 0x0003cc0001127983 */ /* 0x002ee40000300800 */
[----:B------:R-:W-:Y:S01]  /*20950*/  STS.U16 [R2+0xc900], R3 ;  /* 0x00c9000302007388 */ /* 0x000fe20000000400 */
[----:B--2---:R-:W2:Y:S04]  /*20960*/  LDL.LU R24, [R1+0x324] ;  /* 0x0003240001187983 */ /* 0x004ea80000300800 */
[----:B------:R-:W-:Y:S01]  /*20970*/  STS.U16 [R2+0xd800], R4 ;  /* 0x00d8000402007388 */ /* 0x000fe20000000400 */
[----:B------:R0:W-:Y:S03]  /*20980*/  STS.U16 [R2+0xd900], R0 ;  /* 0x00d9000002007388 */ /* 0x0001e60000000400 */
        /* <DEDUP_REMOVED lines=13> */
[C---:B------:R-:W-:Y:S01]  /*20a60*/  LOP3.LUT R26, R14.reuse, 0x50, RZ, 0x3c, !PT ;  /* 0x000000500e1a7812 */ /* 0x040fe200078e3cff */
[----:B------:R-:W2:Y:S02]  /*20a70*/  LDL.LU R23, [R1+0xec] ;  /* 0x0000ec0001177983 */ /* 0x000ea40000300800 */
[----:B------:R-:W-:Y:S01]  /*20a80*/  STS.U16 [R2+0xe800], R20 ;  /* 0x00e8001402007388 */ /* 0x000fe20000000400 */
[----:B------:R-:W2:Y:S02]  /*20a90*/  LDL.LU R25, [R1+0xc0] ;  /* 0x0000c00001197983 */ /* 0x000ea40000300800 */
[----:B------:R-:W-:Y:S02]  /*20aa0*/  STS.U16 [R2+0xe900], R19 ;  /* 0x00e9001302007388 */ /* 0x000fe40000000400 */
[----:B------:R-:W2:Y:S01]  /*20ab0*/  LDL.LU R11, [R1+0xbc] ;  /* 0x0000bc00010b7983 */ /* 0x000ea20000300800 */
[----:B------:R-:W-:Y:S04]  /*20ac0*/  STS.U16 [R2+0xf800], R6 ;  /* 0x00f8000602007388 */ /* 0x000fe80000000400 */
[----:B------:R-:W2:Y:S01]  /*20ad0*/  LDL.LU R12, [R1+0x90] ;  /* 0x00009000010c7983 */ /* 0x000ea20000300800 */
[----:B------:R-:W-:Y:S02]  /*20ae0*/  STS.U16 [R2+0xf900], R5 ;  /* 0x00f9000502007388 */ /* 0x000fe40000000400 */
[----:B------:R-:W2:Y:S02]  /*20af0*/  LDL.LU R3, [R1+0x8c] ;  /* 0x00008c0001037983 */ /* 0x000ea40000300800 */
[----:B------:R-:W2:Y:S01]  /*20b00*/  LDL.LU R4, [R1+0x60] ;  /* 0x0000600001047983 */ /* 0x000ea20000300800 */
[----:B----4-:R0:W-:Y:S01]  /*20b10*/  STS.U16 [R26+0xa00], R17 ;  /* 0x000a00111a007388 */ /* 0x0101e20000000400 */
[----:B---3--:R1:W-:Y:S03]  /*20b20*/  STS.U16 [R26+0xb00], R18 ;  /* 0x000b00121a007388 */ /* 0x0083e60000000400 */
[----:B--2---:R2:W-:Y:S04]  /*20b30*/  STS.U16 [R26+0x1a00], R24 ;  /* 0x001a00181a007388 */ /* 0x0045e80000000400 */
[----:B0-----:R-:W4:Y:S01]  /*20b40*/  LDL.LU R17, [R1+0x5c] ;  /* 0x00005c0001117983 */ /* 0x001f220000300800 */
[----:B-1----:R-:W4:Y:S03]  /*20b50*/  LDL.LU R18, [R1+0x30] ;  /* 0x0000300001127983 */ /* 0x002f260000300800 */
[----:B--2---:R-:W2:Y:S01]  /*20b60*/  LDL.LU R24, [R1+0x2c] ;  /* 0x00002c0001187983 */ /* 0x004ea20000300800 */
[----:B------:R-:W2:Y:S03]  /*20b70*/  LDL.LU R2, [R1] ;  /* 0x0000000001027983 */ /* 0x000ea60000300800 */
[----:B------:R0:W-:Y:S04]  /*20b80*/  STS.U16 [R26+0x1b00], R0 ;  /* 0x001b00001a007388 */ /* 0x0001e80000000400 */
[----:B0-----:R-:W2:Y:S01]  /*20b90*/  LDL.LU R0, [R1+0x38fc] ;  /* 0x0038fc0001007983 */ /* 0x001ea20000300800 */
[----:B------:R0:W-:Y:S02]  /*20ba0*/  STS.U16 [R26+0x2a00], R27 ;  /* 0x002a001b1a007388 */ /* 0x0001e40000000400 */
[----:B------:R1:W-:Y:S02]  /*20bb0*/  STS.U16 [R26+0x2b00], R13 ;  /* 0x002b000d1a007388 */ /* 0x0003e40000000400 */
[----:B------:R1:W-:Y:S01]  /*20bc0*/  STS.U16 [R26+0x3a00], R16 ;  /* 0x003a00101a007388 */ /* 0x0003e20000000400 */
[----:B------:R1:W-:Y:S01]  /*20bd0*/  STS.U16 [R26+0x3b00], R28 ;  /* 0x003b001c1a007388 */ /* 0x0003e20000000400 */
[----:B------:R1:W-:Y:S02]  /*20be0*/  STS.U16 [R26+0x4a00], R29 ;  /* 0x004a001d1a007388 */ /* 0x0003e40000000400 */
[----:B------:R1:W-:Y:S01]  /*20bf0*/  STS.U16 [R26+0x4b00], R15 ;  /* 0x004b000f1a007388 */ /* 0x0003e20000000400 */
[----:B0-----:R-:W4:Y:S01]  /*20c00*/  LDL.LU R27, [R1+0x3c8] ;  /* 0x0003c800011b7983 */ /* 0x001f220000300800 */
[----:B-1----:R-:W4:Y:S03]  /*20c10*/  LDL.LU R13, [R1+0x3c4] ;  /* 0x0003c400010d7983 */ /* 0x002f260000300800 */
[----:B------:R-:W4:Y:S01]  /*20c20*/  LDL.LU R16, [R1+0x31c] ;  /* 0x00031c0001107983 */ /* 0x000f220000300800 */
[----:B------:R-:W4:Y:S03]  /*20c30*/  LDL.LU R28, [R1+0x318] ;  /* 0x00031800011c7983 */ /* 0x000f260000300800 */
[----:B------:R-:W4:Y:S01]  /*20c40*/  LDL.LU R29, [R1+0x2e4] ;  /* 0x0002e400011d7983 */ /* 0x000f220000300800 */
[----:B------:R-:W4:Y:S03]  /*20c50*/  LDL.LU R15, [R1+0x2e0] ;  /* 0x0002e000010f7983 */ /* 0x000f260000300800 */
[----:B--2---:R0:W-:Y:S01]  /*20c60*/  STS.U16 [R26+0x5a00], R0 ;  /* 0x005a00001a007388 */ /* 0x0041e20000000400 */
[----:B------:R1:W-:Y:S02]  /*20c70*/  STS.U16 [R26+0x5b00], R7 ;  /* 0x005b00071a007388 */ /* 0x0003e40000000400 */
[----:B------:R2:W-:Y:S02]  /*20c80*/  STS.U16 [R26+0x6a00], R8 ;  /* 0x006a00081a007388 */ /* 0x0005e40000000400 */
[----:B------:R4:W-:Y:S01]  /*20c90*/  STS.U16 [R26+0x6b00], R21 ;  /* 0x006b00151a007388 */ /* 0x0009e20000000400 */
[----:B------:R4:W-:Y:S01]  /*20ca0*/  STS.U16 [R26+0x7a00], R22 ;  /* 0x007a00161a007388 */ /* 0x0009e20000000400 */
[----:B------:R4:W-:Y:S03]  /*20cb0*/  STS.U16 [R26+0x7b00], R9 ;  /* 0x007b00091a007388 */ /* 0x0009e60000000400 */
[----:B0-----:R-:W3:Y:S01]  /*20cc0*/  LDL.LU R0, [R1+0x284] ;  /* 0x0002840001007983 */ /* 0x001ee20000300800 */
[----:B-1----:R-:W3:Y:S02]  /*20cd0*/  LDL.LU R7, [R1+0x38f8] ;  /* 0x0038f80001077983 */ /* 0x002ee40000300800 */
[----:B--2---:R-:W2:Y:S02]  /*20ce0*/  LDL.LU R8, [R1+0x38f4] ;  /* 0x0038f40001087983 */ /* 0x004ea40000300800 */
[----:B----4-:R-:W4:Y:S01]  /*20cf0*/  LDL.LU R21, [R1+0x38f0] ;  /* 0x0038f00001157983 */ /* 0x010f220000300800 */
[----:B------:R-:W2:Y:S01]  /*20d00*/  LDL.LU R22, [R1+0x38ec] ;  /* 0x0038ec0001167983 */ /* 0x000ea20000300800 */
[----:B------:R-:W2:Y:S03]  /*20d10*/  LDL.LU R9, [R1+0x38e8] ;  /* 0x0038e80001097983 */ /* 0x000ea60000300800 */
[----:B------:R0:W-:Y:S01]  /*20d20*/  STS.U16 [R26+0x8a00], R10 ;  /* 0x008a000a1a007388 */ /* 0x0001e20000000400 */
[----:B------:R1:W-:Y:S02]  /*20d30*/  STS.U16 [R26+0x8b00], R23 ;  /* 0x008b00171a007388 */ /* 0x0003e40000000400 */
[----:B------:R1:W-:Y:S02]  /*20d40*/  STS.U16 [R26+0x9a00], R25 ;  /* 0x009a00191a007388 */ /* 0x0003e40000000400 */
[----:B------:R1:W-:Y:S01]  /*20d50*/  STS.U16 [R26+0x9b00], R11 ;  /* 0x009b000b1a007388 */ /* 0x0003e20000000400 */
[----:B------:R1:W-:Y:S01]  /*20d60*/  STS.U16 [R26+0xaa00], R12 ;  /* 0x00aa000c1a007388 */ /* 0x0003e20000000400 */
[----:B------:R1:W-:Y:S03]  /*20d70*/  STS.U16 [R26+0xab00], R3 ;  /* 0x00ab00031a007388 */ /* 0x0003e60000000400 */
[----:B0-----:R-:W2:Y:S01]  /*20d80*/  LDL.LU R10, [R1+0x38e4] ;  /* 0x0038e400010a7983 */ /* 0x001ea20000300800 */
[----:B-1----:R-:W2:Y:S03]  /*20d90*/  LDL.LU R23, [R1+0x38e0] ;  /* 0x0038e00001177983 */ /* 0x002ea60000300800 */
[----:B------:R-:W2:Y:S01]  /*20da0*/  LDL.LU R25, [R1+0x38dc] ;  /* 0x0038dc0001197983 */ /* 0x000ea20000300800 */
[----:B------:R-:W2:Y:S03]  /*20db0*/  LDL.LU R11, [R1+0x38d8] ;  /* 0x0038d800010b7983 */ /* 0x000ea60000300800 */
[----:B------:R-:W2:Y:S01]  /*20dc0*/  LDL.LU R12, [R1+0x38d4] ;  /* 0x0038d400010c7983 */ /* 0x000ea20000300800 */
[----:B------:R-:W2:Y:S03]  /*20dd0*/  LDL.LU R3, [R1+0x38d0] ;  /* 0x0038d00001037983 */ /* 0x000ea60000300800 */
[----:B------:R0:W-:Y:S01]  /*20de0*/  STS.U16 [R26+0xba00], R4 ;  /* 0x00ba00041a007388 */ /* 0x0001e20000000400 */
[----:B------:R1:W-:Y:S02]  /*20df0*/  STS.U16 [R26+0xbb00], R17 ;  /* 0x00bb00111a007388 */ /* 0x0003e40000000400 */
[----:B------:R1:W-:Y:S02]  /*20e00*/  STS.U16 [R26+0xca00], R18 ;  /* 0x00ca00121a007388 */ /* 0x0003e40000000400 */
[----:B------:R1:W-:Y:S01]  /*20e10*/  STS.U16 [R26+0xcb00], R24 ;  /* 0x00cb00181a007388 */ /* 0x0003e20000000400 */
[----:B0-----:R-:W2:Y:S01]  /*20e20*/  LDL.LU R4, [R1+0x38cc] ;  /* 0x0038cc0001047983 */ /* 0x001ea20000300800 */
[----:B-1----:R-:W2:Y:S02]  /*20e30*/  LDL.LU R17, [R1+0x38c8] ;  /* 0x0038c80001117983 */ /* 0x002ea40000300800 */
[----:B------:R-:W2:Y:S02]  /*20e40*/  LDL.LU R18, [R1+0x38c4] ;  /* 0x0038c40001127983 */ /* 0x000ea40000300800 */
[----:B------:R-:W2:Y:S01]  /*20e50*/  LDL.LU R24, [R1+0x38c0] ;  /* 0x0038c00001187983 */ /* 0x000ea20000300800 */
[----:B------:R0:W-:Y:S01]  /*20e60*/  STS.U16 [R26+0xda00], R2 ;  /* 0x00da00021a007388 */ /* 0x0001e20000000400 */
[----:B------:R-:W-:-:S03]  /*20e70*/  LOP3.LUT R14, R14, 0x60, RZ, 0x3c, !PT ;  /* 0x000000600e0e7812 */ /* 0x000fc600078e3cff */
[----:B0-----:R-:W3:Y:S04]  /*20e80*/  LDL R2, [R1+0x13b0] ;  /* 0x0013b00001027983 */ /* 0x001ee80000100800 */
[----:B--2---:R-:W-:Y:S01]  /*20e90*/  STS.U16 [R26+0xdb00], R24 ;  /* 0x00db00181a007388 */ /* 0x004fe20000000400 */
[----:B------:R-:W-:Y:S02]  /*20ea0*/  STS.U16 [R26+0xea00], R18 ;  /* 0x00ea00121a007388 */ /* 0x000fe40000000400 */
[----:B------:R-:W-:Y:S02]  /*20eb0*/  STS.U16 [R26+0xeb00], R17 ;  /* 0x00eb00111a007388 */ /* 0x000fe40000000400 */
[----:B------:R-:W-:Y:S01]  /*20ec0*/  STS.U16 [R26+0xfa00], R4 ;  /* 0x00fa00041a007388 */ /* 0x000fe20000000400 */
[----:B------:R0:W-:Y:S01]  /*20ed0*/  STS.U16 [R26+0xfb00], R3 ;  /* 0x00fb00031a007388 */ /* 0x0001e20000000400 */
[----:B------:R1:W-:Y:S02]  /*20ee0*/  STS.U16 [R14+0xc00], R27 ;  /* 0x000c001b0e007388 */ /* 0x0003e40000000400 */
[----:B------:R2:W-:Y:S02]  /*20ef0*/  STS.U16 [R14+0xd00], R13 ;  /* 0x000d000d0e007388 */ /* 0x0005e40000000400 */
[----:B------:R2:W-:Y:S01]  /*20f00*/  STS.U16 [R14+0x1c00], R16 ;  /* 0x001c00100e007388 */ /* 0x0005e20000000400 */
[----:B------:R3:W-:Y:S01]  /*20f10*/  STS.U16 [R14+0x1d00], R28 ;  /* 0x001d001c0e007388 */ /* 0x0007e20000000400 */
[----:B------:R3:W-:Y:S03]  /*20f20*/  STS.U16 [R14+0x2c00], R29 ;  /* 0x002c001d0e007388 */ /* 0x0007e60000000400 */
[----:B0-----:R-:W4:Y:S01]  /*20f30*/  LDL.LU R26, [R1+0x38bc] ;  /* 0x0038bc00011a7983 */ /* 0x001f220000300800 */
[----:B------:R-:W4:Y:S02]  /*20f40*/  LDL R3, [R1+0x139c] ;  /* 0x00139c0001037983 */ /* 0x000f240000100800 */
[----:B-1----:R-:W4:Y:S02]  /*20f50*/  LDL.LU R27, [R1+0x38b8] ;  /* 0x0038b800011b7983 */ /* 0x002f240000300800 */
[----:B--2---:R-:W2:Y:S01]  /*20f60*/  LDL.LU R13, [R1+0x38b4] ;  /* 0x0038b400010d7983 */ /* 0x004ea20000300800 */
[----:B------:R-:W2:Y:S01]  /*20f70*/  LDL.LU R16, [R1+0x38b0] ;  /* 0x0038b00001107983 */ /* 0x000ea20000300800 */
[----:B---3--:R-:W3:Y:S02]  /*20f80*/  LDL.LU R28, [R1+0x38ac] ;  /* 0x0038ac00011c7983 */ /* 0x008ee40000300800 */
[----:B------:R-:W2:Y:S01]  /*20f90*/  LDL.LU R29, [R1+0x38a8] ;  /* 0x0038a800011d7983 */ /* 0x000ea20000300800 */
[----:B------:R0:W-:Y:S04]  /*20fa0*/  STS.U16 [R14+0x2d00], R15 ;  /* 0x002d000f0e007388 */ /* 0x0001e80000000400 */
[----:B0-----:R-:W2:Y:S01]  /*20fb0*/  LDL.LU R15, [R1+0x38a4] ;  /* 0x0038a400010f7983 */ /* 0x001ea20000300800 */
[----:B------:R0:W-:Y:S03]  /*20fc0*/  STS.U16 [R14+0x3c00], R0 ;  /* 0x003c00000e007388 */ /* 0x0001e60000000400 */
[----:B0-----:R-:W3:Y:S01]  /*20fd0*/  LDL.LU R0, [R1+0x38a0] ;  /* 0x0038a00001007983 */ /* 0x001ee20000300800 */
[----:B--2---:R-:W-:-:S06]  /*20fe0*/  PRMT R15, RZ, 0x7610, R15 ;  /* 0x00007610ff0f7816 */ /* 0x004fcc000000000f */
[----:B----4-:R-:W2:Y:S04]  /*20ff0*/  @!P0 LDG.E.U16 R15, [R2.64] ;  /* 0x00000006020f8981 */ /* 0x010ea8000c1e1500 */
[----:B---3--:R0:W-:Y:S04]  /*21000*/  STS.U16 [R14+0x3d00], R0 ;  /* 0x003d00000e007388 */ /* 0x0081e80000000400 */
[----:B0-----:R-:W3:Y:S01]  /*21010*/  LDL.LU R14, [R1+0x389c] ;  /* 0x00389c00010e7983 */ /* 0x001ee20000300800 */
[----:B------:R-:W4:Y:S03]  /*21020*/  LDL.LU R0, [R1+0x3898] ;  /* 0x0038980001007983 */ /* 0x000f260000300800 */
[----:B--2---:R0:W-:Y:S04]  /*21030*/  STL [R1+0x1cc], R15 ;  /* 0x0001cc0f01007387 */ /* 0x0041e80000100800 */
[----:B0-----:R-:W2:Y:S01]  /*21040*/  LDL.LU R15, [R1+0x3894] ;  /* 0x00389400010f7983 */ /* 0x001ea20000300800 */
[----:B------:R-:W2:Y:S02]  /*21050*/  LDL R2, [R1+0xfdc] ;  /* 0x000fdc0001027983 */ /* 0x000ea40000100800 */
[----:B------:R-:W2:Y:S01]  /*21060*/  LDL R3, [R1+0x1340] ;  /* 0x0013400001037983 */ /* 0x000ea20000100800 */
[----:B----4-:R-:W-:-:S02]  /*21070*/  PRMT R0, RZ, 0x7610, R0 ;  /* 0x00007610ff007816 */ /* 0x010fc40000000000 */
[----:B--2---:R-:W-:-:S04]  /*21080*/  @!P0 LOP3.LUT R3, R3, R2, RZ, 0x3c, !PT ;  /* 0x0000000203038212 */ /* 0x004fc800078e3cff */
[----:B------:R-:W-:-:S04]  /*21090*/  @!P0 LOP3.LUT R2, R3, R2, RZ, 0x3c, !PT ;  /* 0x0000000203028212 */ /* 0x000fc800078e3cff */
[----:B------:R-:W-:-:S05]  /*210a0*/  @!P0 LOP3.LUT R3, R3, R2, RZ, 0x3c, !PT ;  /* 0x0000000203038212 */ /* 0x000fca00078e3cff */
[----:B------:R-:W2:Y:S04]  /*210b0*/  @!P0 LDG.E.U16 R0, [R2.64] ;  /* 0x0000000602008981 */ /* 0x000ea8000c1e1500 */
[----:B--2---:R0:W-:Y:S04]  /*210c0*/  STL [R1+0x1d4], R0 ;  /* 0x0001d40001007387 */ /* 0x0041e80000100800 */
[----:B0-----:R-:W2:Y:S01]  /*210d0*/  LDL.LU R0, [R1+0x3890] ;  /* 0x0038900001007983 */ /* 0x001ea20000300800 */
[----:B------:R-:W4:Y:S02]  /*210e0*/  LDL R2, [R1+0x131c] ;  /* 0x00131c0001027983 */ /* 0x000f240000100800 */
[----:B------:R-:W4:Y:S01]  /*210f0*/  LDL R3, [R1+0x1320] ;  /* 0x0013200001037983 */ /* 0x000f220000100800 */
[----:B---3--:R-:W-:-:S02]  /*21100*/  PRMT R14, RZ, 0x7610, R14 ;  /* 0x00007610ff0e7816 */ /* 0x008fc4000000000e */
[----:B----4-:R-:W-:-:S04]  /*21110*/  @!P0 LOP3.LUT R3, R3, R2, RZ, 0x3c, !PT ;  /* 0x0000000203038212 */ /* 0x010fc800078e3cff */
[----:B------:R-:W-:-:S04]  /*21120*/  @!P0 LOP3.LUT R2, R3, R2, RZ, 0x3c, !PT ;  /* 0x0000000203028212 */ /* 0x000fc800078e3cff */
[----:B------:R-:W-:-:S05]  /*21130*/  @!P0 LOP3.LUT R3, R3, R2, RZ, 0x3c, !PT ;  /* 0x0000000203038212 */ /* 0x000fca00078e3cff */
[----:B------:R-:W3:Y:S04]  /*21140*/  @!P0 LDG.E.U16 R14, [R2.64] ;  /* 0x00000006020e8981 */ /* 0x000ee8000c1e1500 */
[----:B---3--:R0:W-:Y:S04]  /*21150*/  STL [R1+0x1d0], R14 ;  /* 0x0001d00e01007387 */ /* 0x0081e80000100800 */
[----:B0-----:R-:W3:Y:S01]  /*21160*/  LDL.LU R14, [R1+0x388c] ;  /* 0x00388c00010e7983 */ /* 0x001ee20000300800 */
[----:B------:R-:W4:Y:S02]  /*21170*/  LDL R2, [R1+0x12dc] ;  /* 0x0012dc0001027983 */ /* 0x000f240000100800 */
[----:B------:R-:W4:Y:S01]  /*21180*/  LDL R3, [R1+0x12e0] ;  /* 0x0012e00001037983 */ /* 0x000f220000100800 */
[----:B--2---:R-:W-:-:S02]  /*21190*/  PRMT R0, RZ, 0x7610, R0 ;  /* 0x00007610ff007816 */ /* 0x004fc40000000000 */
[----:B----4-:R-:W-:-:S04]  /*211a0*/  @!P0 LOP3.LUT R3, R3, R2, RZ, 0x3c, !PT ;  /* 0x0000000203038212 */ /* 0x010fc800078e3cff */
        /* <DEDUP_REMOVED lines=529> */
[----:B------:R-:W-:-:S02]  /*232c0*/  PRMT R13, RZ, 0x7610, R13 ;  /* 0x00007610ff0d7816 */ /* 0x000fc4000000000d */
[----:B----4-:R-:W-:-:S04]  /*232d0*/  @!P0 LOP3.LUT R3, R3, R2, RZ, 0x3c, !PT ;  /* 0x0000000203038212 */ /* 0x010fc800078e3cff */
[----:B------:R-:W-:-:S04]  /*232e0*/  @!P0 LOP3.LUT R2, R3, R2, RZ, 0x3c, !PT ;  /* 0x0000000203028212 */ /* 0x000fc800078e3cff */
[----:B------:R-:W-:-:S05]  /*232f0*/  @!P0 LOP3.LUT R3, R3, R2, RZ, 0x3c, !PT ;  /* 0x0000000203038212 */ /* 0x000fca00078e3cff */
[----:B------:R0:W4:Y:S04]  /*23300*/  @!P0 LDG.E.U16 R13, [R2.64] ;  /* 0x00000006020d8981 */ /* 0x000128000c1e1500 */
[----:B0-----:R-:W2:Y:S04]  /*23310*/  LDL R2, [R1+0xfe0] ;  /* 0x000fe00001027983 */ /* 0x001ea80000100800 */
[----:B------:R-:W2:Y:S01]  /*23320*/  LDL R3, [R1+0x1378] ;  /* 0x0013780001037983 */ /* 0x000ea20000100800 */
[----:B------:R-:W-:Y:S02]  /*23330*/  PRMT R12, RZ, 0x7610, R12 ;  /* 0x00007610ff0c7816 */ /* 0x000fe4000000000c */
[----:B--2---:R-:W-:-:S04]  /*23340*/  @!P0 LOP3.LUT R3, R3, R2, RZ, 0x3c, !PT ;  /* 0x0000000203038212 */ /* 0x004fc800078e3cff */
[----:B------:R-:W-:-:S04]  /*23350*/  @!P0 LOP3.LUT R2, R3, R2, RZ, 0x3c, !PT ;  /* 0x0000000203028212 */ /* 0x000fc800078e3cff */
[----:B------:R-:W-:Y:S01]  /*23360*/  @!P0 LOP3.LUT R3, R3, R2, RZ, 0x3c, !PT ;  /* 0x0000000203038212 */ /* 0x000fe200078e3cff */
[----:B----4-:R-:W-:Y:S04]  /*23370*/  STL [R1+0x370c], R13 ;  /* 0x00370c0d01007387 */ /* 0x010fe80000100800 */
[----:B------:R0:W2:Y:S04]  /*23380*/  @!P0 LDG.E.U16 R12, [R2.64] ;  /* 0x00000006020c8981 */ /* 0x0000a8000c1e1500 */
[----:B0-----:R-:W4:Y:S04]  /*23390*/  LDL R2, [R1+0x137c] ;  /* 0x00137c0001027983 */ /* 0x001f280000100800 */
[----:B------:R-:W4:Y:S01]  /*233a0*/  LDL R3, [R1+0x13ac] ;  /* 0x0013ac0001037983 */ /* 0x000f220000100800 */
[----:B------:R-:W-:-:S02]  /*233b0*/  PRMT R11, RZ, 0x7610, R11 ;  /* 0x00007610ff0b7816 */ /* 0x000fc4000000000b */
[----:B----4-:R-:W-:-:S04]  /*233c0*/  @!P0 LOP3.LUT R3, R3, R2, RZ, 0x3c, !PT ;  /* 0x0000000203038212 */ /* 0x010fc800078e3cff */
[----:B------:R-:W-:-:S04]  /*233d0*/  @!P0 LOP3.LUT R2, R3, R2, RZ, 0x3c, !PT ;  /* 0x0000000203028212 */ /* 0x000fc800078e3cff */
[----:B------:R-:W-:Y:S01]  /*233e0*/  @!P0 LOP3.LUT R3, R3, R2, RZ, 0x3c, !PT ;  /* 0x0000000203038212 */ /* 0x000fe200078e3cff */
[----:B--2---:R-:W-:Y:S04]  /*233f0*/  STL [R1+0x3710], R12 ;  /* 0x0037100c01007387 */ /* 0x004fe80000100800 */
[----:B------:R0:W2:Y:S04]  /*23400*/  @!P0 LDG.E.U16 R11, [R2.64] ;  /* 0x00000006020b8981 */ /* 0x0000a8000c1e1500 */
[----:B0-----:R-:W4:Y:S04]  /*23410*/  LDL R2, [R1+0xfcc] ;  /* 0x000fcc0001027983 */ /* 0x001f280000100800 */
[----:B------:R-:W4:Y:S01]  /*23420*/  LDL R3, [R1+0x1334] ;  /* 0x0013340001037983 */ /* 0x000f220000100800 */
[----:B------:R-:W-:-:S02]  /*23430*/  PRMT R0, RZ, 0x7610, R0 ;  /* 0x00007610ff007816 */ /* 0x000fc40000000000 */
[----:B----4-:R-:W-:-:S04]  /*23440*/  @!P0 LOP3.LUT R3, R3, R2, RZ, 0x3c, !PT ;  /* 0x0000000203038212 */ /* 0x010fc800078e3cff */
[----:B------:R-:W-:-:S04]  /*23450*/  @!P0 LOP3.LUT R2, R3, R2, RZ, 0x3c, !PT ;  /* 0x0000000203028212 */ /* 0x000fc800078e3cff */
[----:B------:R-:W-:-:S05]  /*23460*/  @!P0 LOP3.LUT R3, R3, R2, RZ, 0x3c, !PT ;  /* 0x0000000203038212 */ /* 0x000fca00078e3cff */
[----:B------:R-:W4:Y:S04]  /*23470*/  @!P0 LDG.E.U16 R0, [R2.64] ;  /* 0x0000000602008981 */ /* 0x000f28000c1e1500 */
[----:B--2---:R-:W-:Y:S04]  /*23480*/  STL [R1+0x3714], R11 ;  /* 0x0037140b01007387 */ /* 0x004fe80000100800 */
[----:B----4-:R0:W-:Y:S04]  /*23490*/  STL [R1+0xb8], R0 ;  /* 0x0000b80001007387 */ /* 0x0101e80000100800 */
        /* <DEDUP_REMOVED lines=202> */
[----:B------:R0:W3:Y:S04]  /*24140*/  @!P0 LDG.E.U16 R14, [R2.64] ;  /* 0x00000006020e8981 */ /* 0x0000e8000c1e1500 */
[----:B0-----:R-:W4:Y:S04]  /*24150*/  LDL R2, [R1+0x1134] ;  /* 0x0011340001027983 */ /* 0x001f280000100800 */
[----:B------:R-:W4:Y:S01]  /*24160*/  LDL R3, [R1+0x1138] ;  /* 0x0011380001037983 */ /* 0x000f220000100800 */
[----:B--2---:R-:W-:Y:S02]  /*24170*/  PRMT R0, RZ, 0x7610, R0 ;  /* 0x00007610ff007816 */ /* 0x004fe40000000000 */
[----:B----4-:R-:W-:-:S04]  /*24180*/  @!P0 LOP3.LUT R3, R3, R2, RZ, 0x3c, !PT ;  /* 0x0000000203038212 */ /* 0x010fc800078e3cff */
[----:B------:R-:W-:-:S04]  /*24190*/  @!P0 LOP3.LUT R2, R3, R2, RZ, 0x3c, !PT ;  /* 0x0000000203028212 */ /* 0x000fc800078e3cff */
[----:B------:R-:W-:-:S05]  /*241a0*/  @!P0 LOP3.LUT R3, R3, R2, RZ, 0x3c, !PT ;  /* 0x0000000203038212 */ /* 0x000fca00078e3cff */
[----:B------:R-:W2:Y:S04]  /*241b0*/  @!P0 LDG.E.U16 R0, [R2.64] ;  /* 0x0000000602008981 */ /* 0x000ea8000c1e1500 */
[----:B---3--:R0:W-:Y:S04]  /*241c0*/  STL [R1+0x60], R14 ;  /* 0x0000600e01007387 */ /* 0x0081e80000100800 */
[----:B0-----:R-:W3:Y:S04]  /*241d0*/  LDL R14, [R1+0x1348] ;  /* 0x00134800010e7983 */ /* 0x001ee80000100800 */
        /* <DEDUP_REMOVED lines=8> */
[----:B------:R-:W4:Y:S04]  /*24260*/  @!P0 LDG.E.U16 R15, [R2.64] ;  /* 0x00000006020f8981 */ /* 0x000f28000c1e1500 */
[----:B----4-:R0:W-:Y:S04]  /*24270*/  STL [R1+0x58], R15 ;  /* 0x0000580f01007387 */ /* 0x0101e80000100800 */
[----:B0-----:R-:W4:Y:S01]  /*24280*/  LDL.LU R15, [R1+0x3748] ;  /* 0x00374800010f7983 */ /* 0x001f220000300800 */
[----:B------:R-:W3:Y:S02]  /*24290*/  LDL R2, [R1+0x10b4] ;  /* 0x0010b40001027983 */ /* 0x000ee40000100800 */
[----:B------:R-:W3:Y:S01]  /*242a0*/  LDL R3, [R1+0x10b8] ;  /* 0x0010b80001037983 */ /* 0x000ee20000100800 */
[----:B--2---:R-:W-:-:S02]  /*242b0*/  PRMT R0, RZ, 0x7610, R0 ;  /* 0x00007610ff007816 */ /* 0x004fc40000000000 */
[----:B---3--:R-:W-:-:S04]  /*242c0*/  @!P0 LOP3.LUT R3, R3, R2, RZ, 0x3c, !PT ;  /* 0x0000000203038212 */ /* 0x008fc800078e3cff */
[----:B------:R-:W-:-:S04]  /*242d0*/  @!P0 LOP3.LUT R2, R3, R2, RZ, 0x3c, !PT ;  /* 0x0000000203028212 */ /* 0x000fc800078e3cff */
[----:B------:R-:W-:-:S05]  /*242e0*/  @!P0 LOP3.LUT R3, R3, R2, RZ, 0x3c, !PT ;  /* 0x0000000203038212 */ /* 0x000fca00078e3cff */
[----:B------:R-:W2:Y:S04]  /*242f0*/  @!P0 LDG.E.U16 R0, [R2.64] ;  /* 0x0000000602008981 */ /* 0x000ea8000c1e1500 */
[----:B--2---:R0:W-:Y:S04]  /*24300*/  STL [R1+0x50], R0 ;  /* 0x0000500001007387 */ /* 0x0041e80000100800 */
[----:B0-----:R-:W2:Y:S01]  /*24310*/  LDL.LU R0, [R1+0x3744] ;  /* 0x0037440001007983 */ /* 0x001ea20000300800 */
[----:B------:R-:W3:Y:S02]  /*24320*/  LDL R2, [R1+0x1074] ;  /* 0x0010740001027983 */ /* 0x000ee40000100800 */
[----:B------:R-:W3:Y:S01]  /*24330*/  LDL R3, [R1+0x1078] ;  /* 0x0010780001037983 */ /* 0x000ee20000100800 */
[----:B----4-:R-:W-:-:S02]  /*24340*/  PRMT R15, RZ, 0x7610, R15 ;  /* 0x00007610ff0f7816 */ /* 0x010fc4000000000f */
[----:B---3--:R-:W-:-:S04]  /*24350*/  @!P0 LOP3.LUT R3, R3, R2, RZ, 0x3c, !PT ;  /* 0x0000000203038212 */ /* 0x008fc800078e3cff */
        /* <DEDUP_REMOVED lines=11> */
[----:B------:R-:W2:Y:S01]  /*24410*/  @!P0 LDG.E.U16 R0, [R2.64] ;  /* 0x0000000602008981 */ /* 0x000ea2000c1e1500 */
[----:B------:R-:W-:-:S03]  /*24420*/  PRMT R7, RZ, 0x7610, R7 ;  /* 0x00007610ff077816 */ /* 0x000fc60000000007 */
[----:B--2---:R0:W-:Y:S04]  /*24430*/  STL [R1+0x8], R0 ;  /* 0x0000080001007387 */ /* 0x0041e80000100800 */
[----:B0-----:R-:W2:Y:S01]  /*24440*/  LDL.LU R0, [R1+0x373c] ;  /* 0x00373c0001007983 */ /* 0x001ea20000300800 */
[----:B------:R-:W4:Y:S02]  /*24450*/  LDL R3, [R1+0xff8] ;  /* 0x000ff80001037983 */ /* 0x000f240000100800 */
[----:B------:R-:W-:Y:S01]  /*24460*/  @!P0 IMAD.MOV.U32 R2, RZ, RZ, R14 ;  /* 0x000000ffff028224 */ /* 0x000fe200078e000e */
[----:B------:R-:W-:Y:S01]  /*24470*/  PRMT R6, RZ, 0x7610, R6 ;  /* 0x00007610ff067816 */ /* 0x000fe20000000006 */
[----:B------:R-:W2:Y:S04]  /*24480*/  LDL R14, [R1+0x12b0] ;  /* 0x0012b000010e7983 */ /* 0x000ea80000100800 */
[----:B----4-:R0:W4:Y:S04]  /*24490*/  @!P0 LDG.E.U16 R7, [R2.64] ;  /* 0x0000000602078981 */ /* 0x010128000c1e1500 */
[----:B0-----:R-:W2:Y:S04]  /*244a0*/  LDL R2, [R1+0x134c] ;  /* 0x00134c0001027983 */ /* 0x001ea80000100800 */
[----:B------:R-:W2:Y:S02]  /*244b0*/  LDL R3, [R1+0x1388] ;  /* 0x0013880001037983 */ /* 0x000ea40000100800 */
        /* <DEDUP_REMOVED lines=30> */
[----:B0-----:R-:W3:Y:S01]  /*246a0*/  LDL R3, [R1+0x12ac] ;  /* 0x0012ac0001037983 */ /* 0x001ee20000100800 */
[----:B------:R-:W-:Y:S01]  /*246b0*/  PRMT R13, RZ, 0x7610, R13 ;  /* 0x00007610ff0d7816 */ /* 0x000fe2000000000d */
[----:B------:R-:W-:Y:S02]  /*246c0*/  @!P0 IMAD.MOV.U32 R2, RZ, RZ, R14 ;  /* 0x000000ffff028224 */ /* 0x000fe400078e000e */
[----:B----4-:R0:W-:Y:S01]  /*246d0*/  STL [R1+0x3c], R9 ;  /* 0x00003c0901007387 */ /* 0x0101e20000100800 */
[----:B--2---:R-:W-:Y:S01]  /*246e0*/  PRMT R0, RZ, 0x7610, R0 ;  /* 0x00007610ff007816 */ /* 0x004fe20000000000 */
[----:B------:R-:W2:Y:S02]  /*246f0*/  LDL R14, [R1+0x116c] ;  /* 0x00116c00010e7983 */ /* 0x000ea40000100800 */
[----:B---3--:R1:W3:Y:S04]  /*24700*/  @!P0 LDG.E.U16 R13, [R2.64] ;  /* 0x00000006020d8981 */ /* 0x0082e8000c1e1500 */
[----:B0-----:R-:W4:Y:S04]  /*24710*/  LDL R9, [R1+0x11b0] ;  /* 0x0011b00001097983 */ /* 0x001f280000100800 */
[----:B-1----:R-:W2:Y:S04]  /*24720*/  LDL R2, [R1+0x126c] ;  /* 0x00126c0001027983 */ /* 0x002ea80000100800 */
[----:B------:R-:W2:Y:S02]  /*24730*/  LDL R3, [R1+0x1270] ;  /* 0x0012700001037983 */ /* 0x000ea40000100800 */
[----:B--2---:R-:W-:-:S04]  /*24740*/  @!P0 LOP3.LUT R3, R3, R2, RZ, 0x3c, !PT ;  /* 0x0000000203038212 */ /* 0x004fc800078e3cff */
[----:B------:R-:W-:-:S04]  /*24750*/  @!P0 LOP3.LUT R2, R3, R2, RZ, 0x3c, !PT ;  /* 0x0000000203028212 */ /* 0x000fc800078e3cff */
[----:B------:R-:W-:-:S05]  /*24760*/  @!P0 LOP3.LUT R3, R3, R2, RZ, 0x3c, !PT ;  /* 0x0000000203038212 */ /* 0x000fca00078e3cff */
[----:B------:R-:W2:Y:S04]  /*24770*/  @!P0 LDG.E.U16 R0, [R2.64] ;  /* 0x0000000602008981 */ /* 0x000ea8000c1e1500 */
[----:B---3--:R0:W-:Y:S04]  /*24780*/  STL [R1+0x38], R13 ;  /* 0x0000380d01007387 */ /* 0x0081e80000100800 */
[----:B0-----:R-:W3:Y:S04]  /*24790*/  LDL R13, [R1+0x1170] ;  /* 0x00117000010d7983 */ /* 0x001ee80000100800 */
[----:B--2---:R0:W-:Y:S04]  /*247a0*/  STL [R1+0x34], R0 ;  /* 0x0000340001007387 */ /* 0x0041e80000100800 */
[----:B0-----:R-:W2:Y:S01]  /*247b0*/  LDL.LU R0, [R1+0x3734] ;  /* 0x0037340001007983 */ /* 0x001ea20000300800 */
[----:B------:R-:W2:Y:S02]  /*247c0*/  LDL R2, [R1+0x122c] ;  /* 0x00122c0001027983 */ /* 0x000ea40000100800 */
[----:B------:R-:W2:Y:S01]  /*247d0*/  LDL R3, [R1+0x1230] ;  /* 0x0012300001037983 */ /* 0x000ea20000100800 */
[----:B------:R-:W-:-:S02]  /*247e0*/  PRMT R6, RZ, 0x7610, R6 ;  /* 0x00007610ff067816 */ /* 0x000fc40000000006 */
[----:B--2---:R-:W-:-:S04]  /*247f0*/  @!P0 LOP3.LUT R3, R3, R2, RZ, 0x3c, !PT ;  /* 0x0000000203038212 */ /* 0x004fc800078e3cff */
[----:B------:R-:W-:-:S04]  /*24800*/  @!P0 LOP3.LUT R2, R3, R2, RZ, 0x3c, !PT ;  /* 0x0000000203028212 */ /* 0x000fc800078e3cff */
[----:B------:R-:W-:-:S05]  /*24810*/  @!P0 LOP3.LUT R3, R3, R2, RZ, 0x3c, !PT ;  /* 0x0000000203038212 */ /* 0x000fca00078e3cff */
[----:B------:R0:W2:Y:S04]  /*24820*/  @!P0 LDG.E.U16 R6, [R2.64] ;  /* 0x0000000602068981 */ /* 0x0000a8000c1e1500 */
[----:B0-----:R-:W2:Y:S04]  /*24830*/  LDL R2, [R1+0x11ec] ;  /* 0x0011ec0001027983 */ /* 0x001ea80000100800 */
[----:B------:R-:W2:Y:S01]  /*24840*/  LDL R3, [R1+0x11f0] ;  /* 0x0011f00001037983 */ /* 0x000ea20000100800 */
[----:B------:R-:W-:Y:S02]  /*24850*/  PRMT R0, RZ, 0x7610, R0 ;  /* 0x00007610ff007816 */ /* 0x000fe40000000000 */
[----:B--2---:R-:W-:-:S04]  /*24860*/  @!P0 LOP3.LUT R3, R3, R2, RZ, 0x3c, !PT ;  /* 0x0000000203038212 */ /* 0x004fc800078e3cff */
[----:B------:R-:W-:-:S04]  /*24870*/  @!P0 LOP3.LUT R2, R3, R2, RZ, 0x3c, !PT ;  /* 0x0000000203028212 */ /* 0x000fc800078e3cff */
[----:B------:R-:W-:Y:S01]  /*24880*/  @!P0 LOP3.LUT R3, R3, R2, RZ, 0x3c, !PT ;  /* 0x0000000203038212 */ /* 0x000fe200078e3cff */
[----:B------:R0:W-:Y:S04]  /*24890*/  STL [R1+0x30], R6 ;  /* 0x0000300601007387 */ /* 0x0001e80000100800 */
[----:B------:R1:W2:Y:S01]  /*248a0*/  @!P0 LDG.E.U16 R0, [R2.64] ;  /* 0x0000000602008981 */ /* 0x0002a2000c1e1500 */
[----:B------:R-:W-:Y:S02]  /*248b0*/  PRMT R8, RZ, 0x7610, R8 ;  /* 0x00007610ff087816 */ /* 0x000fe40000000008 */
[----:B------:R-:W-:Y:S01]  /*248c0*/  PRMT R7, RZ, 0x7610, R7 ;  /* 0x00007610ff077816 */ /* 0x000fe20000000007 */
[----:B0-----:R-:W2:Y:S04]  /*248d0*/  LDL R6, [R1+0x1130] ;  /* 0x0011300001067983 */ /* 0x001ea80000100800 */
[----:B-1----:R-:W2:Y:S01]  /*248e0*/  LDL R3, [R1+0x11ac] ;  /* 0x0011ac0001037983 */ /* 0x002ea20000100800 */
[----:B----4-:R-:W-:-:S05]  /*248f0*/  @!P0 IMAD.MOV.U32 R2, RZ, RZ, R9 ;  /* 0x000000ffff028224 */ /* 0x010fca00078e0009 */
[----:B--2---:R3:W2:Y:S04]  /*24900*/  @!P0 LDG.E.U16 R8, [R2.64] ;  /* 0x0000000602088981 */ /* 0x0046a8000c1e1500 */
[----:B------:R-:W-:Y:S01]  /*24910*/  STL [R1+0x36d0], R0 ;  /* 0x0036d00001007387 */ /* 0x000fe20000100800 */
[----:B------:R-:W4:Y:S02]  /*24920*/  LDL R9, [R1+0x10ac] ;  /* 0x0010ac0001097983 */ /* 0x000f240000100800 */
[----:B---3--:R-:W-:Y:S02]  /*24930*/  @!P0 IMAD.MOV.U32 R2, RZ, RZ, R13 ;  /* 0x000000ffff028224 */ /* 0x008fe400078e000d */
[----:B------:R-:W-:-:S05]  /*24940*/  @!P0 IMAD.MOV.U32 R3, RZ, RZ, R14 ;  /* 0x000000ffff038224 */ /* 0x000fca00078e000e */
[----:B------:R0:W3:Y:S04]  /*24950*/  @!P0 LDG.E.U16 R7, [R2.64] ;  /* 0x0000000602078981 */ /* 0x0000e8000c1e1500 */
[----:B--2---:R1:W-:Y:S01]  /*24960*/  STL [R1+0x28], R8 ;  /* 0x0000280801007387 */ /* 0x0043e20000100800 */
[----:B0-----:R-:W2:Y:S01]  /*24970*/  LDL R3, [R1+0x112c] ;  /* 0x00112c0001037983 */ /* 0x001ea20000100800 */
[----:B------:R-:W-:Y:S01]  /*24980*/  PRMT R5, RZ, 0x7610, R5 ;  /* 0x00007610ff057816 */ /* 0x000fe20000000005 */
[----:B------:R-:W-:Y:S01]  /*24990*/  @!P0 IMAD.MOV.U32 R2, RZ, RZ, R6 ;  /* 0x000000ffff028224 */ /* 0x000fe200078e0006 */
[----:B------:R-:W4:Y:S04]  /*249a0*/  LDL R14, [R1+0x106c] ;  /* 0x00106c00010e7983 */ /* 0x000f280000100800 */
[----:B------:R-:W4:Y:S04]  /*249b0*/  LDL R13, [R1+0x1070] ;  /* 0x00107000010d7983 */ /* 0x000f280000100800 */
[----:B-1----:R-:W4:Y:S04]  /*249c0*/  LDL R8, [R1+0x10b0] ;  /* 0x0010b00001087983 */ /* 0x002f280000100800 */
[----:B---3--:R0:W-:Y:S01]  /*249d0*/  STL [R1+0x24], R7 ;  /* 0x0000240701007387 */ /* 0x0081e20000100800 */
[----:B------:R-:W-:-:S02]  /*249e0*/  PRMT R29, RZ, 0x7610, R29 ;  /* 0x00007610ff1d7816 */ /* 0x000fc4000000001d */
[----:B------:R-:W-:Y:S01]  /*249f0*/  PRMT R15, RZ, 0x7610, R15 ;  /* 0x00007610ff0f7816 */ /* 0x000fe2000000000f */
[----:B------:R-:W3:Y:S01]  /*24a00*/  LDL R0, [R1+0x1030] ;  /* 0x0010300001007983 */ /* 0x000ee20000100800 */
[----:B------:R-:W3:Y:S04]  /*24a10*/  LDL R6, [R1+0xff4] ;  /* 0x000ff40001067983 */ /* 0x000ee80000100800 */
[----:B0-----:R-:W3:Y:S04]  /*24a20*/  LDL R7, [R1+0x102c] ;  /* 0x00102c0001077983 */ /* 0x001ee80000100800 */
[----:B--2---:R0:W2:Y:S04]  /*24a30*/  @!P0 LDG.E.U16 R5, [R2.64] ;  /* 0x0000000602058981 */ /* 0x0040a8000c1e1500 */
[----:B0-----:R-:W2:Y:S04]  /*24a40*/  LDL R2, [R1+0x10ec] ;  /* 0x0010ec0001027983 */ /* 0x001ea80000100800 */
[----:B------:R-:W2:Y:S02]  /*24a50*/  LDL R3, [R1+0x10f0] ;  /* 0x0010f00001037983 */ /* 0x000ea40000100800 */
[----:B--2---:R-:W-:-:S04]  /*24a60*/  @!P0 LOP3.LUT R3, R3, R2, RZ, 0x3c, !PT ;  /* 0x0000000203038212 */ /* 0x004fc800078e3cff */
[----:B------:R-:W-:-:S04]  /*24a70*/  @!P0 LOP3.LUT R2, R3, R2, RZ, 0x3c, !PT ;  /* 0x0000000203028212 */ /* 0x000fc800078e3cff */
[----:B------:R-:W-:-:S05]  /*24a80*/  @!P0 LOP3.LUT R3, R3, R2, RZ, 0x3c, !PT ;  /* 0x0000000203038212 */ /* 0x000fca00078e3cff */
[----:B------:R4:W2:Y:S04]  /*24a90*/  @!P0 LDG.E.U16 R29, [R2.64] ;  /* 0x00000006021d8981 */ /* 0x0008a8000c1e1500 */
[----:B------:R0:W-:Y:S01]  /*24aa0*/  STL [R1+0x20], R5 ;  /* 0x0000200501007387 */ /* 0x0001e20000100800 */
[----:B----4-:R-:W-:Y:S02]  /*24ab0*/  @!P0 IMAD.MOV.U32 R2, RZ, RZ, R8 ;  /* 0x000000ffff028224 */ /* 0x010fe400078e0008 */
[----:B------:R-:W-:Y:S01]  /*24ac0*/  @!P0 IMAD.MOV.U32 R3, RZ, RZ, R9 ;  /* 0x000000ffff038224 */ /* 0x000fe200078e0009 */
[----:B0-----:R-:W4:Y:S04]  /*24ad0*/  LDL R5, [R1+0x1350] ;  /* 0x0013500001057983 */ /* 0x001f280000100800 */
[----:B------:R0:W4:Y:S01]  /*24ae0*/  @!P0 LDG.E.U16 R15, [R2.64] ;  /* 0x00000006020f8981 */ /* 0x000122000c1e1500 */
[----:B------:R-:W-:-:S02]  /*24af0*/  PRMT R12, RZ, 0x7610, R12 ;  /* 0x00007610ff0c7816 */ /* 0x000fc4000000000c */
[----:B------:R-:W-:Y:S01]  /*24b00*/  PRMT R4, RZ, 0x7610, R4 ;  /* 0x00007610ff047816 */ /* 0x000fe20000000004 */
[----:B0-----:R-:W-:Y:S02]  /*24b10*/  @!P0 IMAD.MOV.U32 R2, RZ, RZ, R13 ;  /* 0x000000ffff028224 */ /* 0x001fe400078e000d */
[----:B------:R-:W-:Y:S01]  /*24b20*/  @!P0 IMAD.MOV.U32 R3, RZ, RZ, R14 ;  /* 0x000000ffff038224 */ /* 0x000fe200078e000e */
[----:B------:R-:W-:-:S04]  /*24b30*/  PRMT R10, RZ, 0x7610, R10 ;  /* 0x00007610ff0a7816 */ /* 0x000fc8000000000a */
[----:B------:R3:W4:Y:S04]  /*24b40*/  @!P0 LDG.E.U16 R12, [R2.64] ;  /* 0x00000006020c8981 */ /* 0x000728000c1e1500 */
[----:B--2---:R0:W-:Y:S04]  /*24b50*/  STL [R1+0x1c], R29 ;  /* 0x00001c1d01007387 */ /* 0x0041e80000100800 */
[----:B0-----:R-:W2:Y:S01]  /*24b60*/  LDL.LU R29, [R1+0x3730] ;  /* 0x00373000011d7983 */ /* 0x001ea20000300800 */
[----:B------:R-:W2:Y:S02]  /*24b70*/  LDL R9, [R1+0x1354] ;  /* 0x0013540001097983 */ /* 0x000ea40000100800 */
[----:B------:R-:W2:Y:S02]  /*24b80*/  LDL R8, [R1+0x1390] ;  /* 0x0013900001087983 */ /* 0x000ea40000100800 */
[----:B---3--:R-:W-:-:S02]  /*24b90*/  @!P0 IMAD.MOV.U32 R2, RZ, RZ, R0 ;  /* 0x000000ffff028224 */ /* 0x008fc400078e0000 */
[----:B------:R-:W-:Y:S01]  /*24ba0*/  @!P0 IMAD.MOV.U32 R3, RZ, RZ, R7 ;  /* 0x000000ffff038224 */ /* 0x000fe200078e0007 */
[----:B------:R-:W3:Y:S04]  /*24bb0*/  LDL R0, [R1+0x13b4] ;  /* 0x0013b40001007983 */ /* 0x000ee80000100800 */
[----:B------:R-:W3:Y:S01]  /*24bc0*/  LDL R7, [R1+0x1394] ;  /* 0x0013940001077983 */ /* 0x000ee20000100800 */
[----:B----4-:R0:W-:Y:S02]  /*24bd0*/  STL [R1+0x18], R15 ;  /* 0x0000180f01007387 */ /* 0x0101e40000100800 */
[----:B------:R-:W-:Y:S01]  /*24be0*/  @!P0 IMAD.MOV.U32 R14, RZ, RZ, R5 ;  /* 0x000000ffff0e8224 */ /* 0x000fe200078e0005 */
[----:B------:R1:W4:Y:S04]  /*24bf0*/  @!P0 LDG.E.U16 R10, [R2.64] ;  /* 0x00000006020a8981 */ /* 0x000328000c1e1500 */
[----:B------:R-:W3:Y:S01]  /*24c00*/  LDL R5, [R1+0x1328] ;  /* 0x0013280001057983 */ /* 0x000ee20000100800 */
[----:B0-----:R-:W-:Y:S01]  /*24c10*/  @!P0 IMAD.MOV.U32 R15, RZ, RZ, R6 ;  /* 0x000000ffff0f8224 */ /* 0x001fe200078e0006 */
[----:B-1----:R-:W-:-:S02]  /*24c20*/  PRMT R3, RZ, 0x7610, R3 ;  /* 0x00007610ff037816 */ /* 0x002fc40000000003 */
[----:B------:R-:W3:Y:S04]  /*24c30*/  LDL R6, [R1+0x1324] ;  /* 0x0013240001067983 */ /* 0x000ee80000100800 */
[----:B------:R2:W3:Y:S02]  /*24c40*/  @!P0 LDG.E.U16 R4, [R14.64] ;  /* 0x000000060e048981 */ /* 0x0004e4000c1e1500 */
[----:B--2---:R-:W-:Y:S02]  /*24c50*/  @!P0 IMAD.MOV.U32 R15, RZ, RZ, R9 ;  /* 0x000000ffff0f8224 */ /* 0x004fe400078e0009 */
[----:B------:R-:W-:-:S05]  /*24c60*/  @!P0 IMAD.MOV.U32 R14, RZ, RZ, R8 ;  /* 0x000000ffff0e8224 */ /* 0x000fca00078e0008 */
[----:B------:R0:W2:Y:S04]  /*24c70*/  @!P0 LDG.E.U16 R3, [R14.64] ;  /* 0x000000060e038981 */ /* 0x0000a8000c1e1500 */
[----:B---3--:R1:W-:Y:S01]  /*24c80*/  STL [R1+0x36d4], R4 ;  /* 0x0036d40401007387 */ /* 0x0083e20000100800 */
[----:B----4-:R3:W-:Y:S02]  /*24c90*/  STL [R1+0x4], R10 ;  /* 0x0000040a01007387 */ /* 0x0107e40000100800 */
[----:B------:R-:W4:Y:S02]  /*24ca0*/  LDL R9, [R1+0x12e8] ;  /* 0x0012e80001097983 */ /* 0x000f240000100800 */
[----:B------:R-:W4:Y:S02]  /*24cb0*/  LDL R8, [R1+0x12a4] ;  /* 0x0012a40001087983 */ /* 0x000f240000100800 */
[----:B0-----:R-:W-:-:S02]  /*24cc0*/  @!P0 IMAD.MOV.U32 R14, RZ, RZ, R0 ;  /* 0x000000ffff0e8224 */ /* 0x001fc400078e0000 */
[----:B------:R-:W-:Y:S01]  /*24cd0*/  @!P0 IMAD.MOV.U32 R15, RZ, RZ, R7 ;  /* 0x000000ffff0f8224 */ /* 0x000fe200078e0007 */
[----:B-1----:R-:W4:Y:S04]  /*24ce0*/  LDL R4, [R1+0x12a8] ;  /* 0x0012a80001047983 */ /* 0x002f280000100800 */
[----:B---3--:R-:W3:Y:S01]  /*24cf0*/  LDL R10, [R1+0x12e4] ;  /* 0x0012e400010a7983 */ /* 0x008ee20000100800 */
[----:B------:R-:W-:-:S06]  /*24d00*/  PRMT R2, RZ, 0x7610, R2 ;  /* 0x00007610ff027816 */ /* 0x000fcc0000000002 */
[----:B------:R0:W3:Y:S01]  /*24d10*/  @!P0 LDG.E.U16 R2, [R14.64] ;  /* 0x000000060e028981 */ /* 0x0000e2000c1e1500 */
[----:B------:R-:W-:Y:S02]  /*24d20*/  PRMT R11, RZ, 0x7610, R11 ;  /* 0x00007610ff0b7816 */ /* 0x000fe4000000000b */
[----:B------:R-:W-:Y:S01]  /*24d30*/  PRMT R28, RZ, 0x7610, R28 ;  /* 0x00007610ff1c7816 */ /* 0x000fe2000000001c */
[----:B--2---:R1:W-:Y:S01]  /*24d40*/  STL [R1+0x36d8], R3 ;  /* 0x0036d80301007387 */ /* 0x0043e20000100800 */
[----:B------:R-:W2:Y:S02]  /*24d50*/  LDL R7, [R1+0x1264] ;  /* 0x0012640001077983 */ /* 0x000ea40000100800 */
[----:B------:R-:W2:Y:S02]  /*24d60*/  LDL R0, [R1+0x1268] ;  /* 0x0012680001007983 */ /* 0x000ea40000100800 */
[----:B0-----:R-:W-:Y:S02]  /*24d70*/  @!P0 IMAD.MOV.U32 R14, RZ, RZ, R5 ;  /* 0x000000ffff0e8224 */ /* 0x001fe400078e0005 */
[----:B------:R-:W-:-:S05]  /*24d80*/  @!P0 IMAD.MOV.U32 R15, RZ, RZ, R6 ;  /* 0x000000ffff0f8224 */ /* 0x000fca00078e0006 */
[----:B------:R4:W2:Y:S02]  /*24d90*/  @!P0 LDG.E.U16 R11, [R14.64] ;  /* 0x000000060e0b8981 */ /* 0x0008a4000c1e1500 */
[----:B----4-:R-:W-:Y:S02]  /*24da0*/  @!P0 IMAD.MOV.U32 R14, RZ, RZ, R9 ;  /* 0x000000ffff0e8224 */ /* 0x010fe400078e0009 */
[----:B---3--:R-:W-:-:S05]  /*24db0*/  @!P0 IMAD.MOV.U32 R15, RZ, RZ, R10 ;  /* 0x000000ffff0f8224 */ /* 0x008fca00078e000a */
[----:B------:R0:W3:Y:S01]  /*24dc0*/  @!P0 LDG.E.U16 R28, [R14.64] ;  /* 0x000000060e1c8981 */ /* 0x0000e2000c1e1500 */
[----:B------:R-:W-:Y:S02]  /*24dd0*/  PRMT R26, RZ, 0x7610, R26 ;  /* 0x00007610ff1a7816 */ /* 0x000fe4000000001a */
[----:B------:R-:W-:Y:S01]  /*24de0*/  PRMT R24, RZ, 0x7610, R24 ;  /* 0x00007610ff187816 */ /* 0x000fe20000000018 */
[----:B0-----:R-:W-:Y:S02]  /*24df0*/  @!P0 IMAD.MOV.U32 R14, RZ, RZ, R4 ;  /* 0x000000ffff0e8224 */ /* 0x001fe400078e0004 */
[----:B------:R-:W-:-:S05]  /*24e00*/  @!P0 IMAD.MOV.U32 R15, RZ, RZ, R8 ;  /* 0x000000ffff0f8224 */ /* 0x000fca00078e0008 */
[----:B------:R2:W4:Y:S04]  /*24e10*/  @!P0 LDG.E.U16 R26, [R14.64] ;  /* 0x000000060e1a8981 */ /* 0x000528000c1e1500 */
[----:B------:R0:W-:Y:S01]  /*24e20*/  STL [R1+0x36dc], R2 ;  /* 0x0036dc0201007387 */ /* 0x0001e20000100800 */
[----:B------:R-:W4:Y:S02]  /*24e30*/  LDL R6, [R1+0x1224] ;  /* 0x0012240001067983 */ /* 0x000f240000100800 */
[----:B------:R-:W4:Y:S02]  /*24e40*/  LDL R5, [R1+0x1228] ;  /* 0x0012280001057983 */ /* 0x000f240000100800 */
[----:B--2---:R-:W-:Y:S02]  /*24e50*/  @!P0 IMAD.MOV.U32 R15, RZ, RZ, R7 ;  /* 0x000000ffff0f8224 */ /* 0x004fe400078e0007 */
[----:B------:R-:W-:-:S05]  /*24e60*/  @!P0 IMAD.MOV.U32 R14, RZ, RZ, R0 ;  /* 0x000000ffff0e8224 */ /* 0x000fca00078e0000 */
[----:B------:R3:W2:Y:S04]  /*24e70*/  @!P0 LDG.E.U16 R24, [R14.64] ;  /* 0x000000060e188981 */ /* 0x0006a8000c1e1500 */
[----:B------:R-:W-:Y:S04]  /*24e80*/  STL [R1+0x14], R12 ;  /* 0x0000140c01007387 */ /* 0x000fe80000100800 */
[----:B---3--:R-:W-:Y:S01]  /*24e90*/  STL [R1+0x36e0], R28 ;  /* 0x0036e01c01007387 */ /* 0x008fe20000100800 */
[----:B------:R-:W3:Y:S02]  /*24ea0*/  LDL R4, [R1+0x11e4] ;  /* 0x0011e40001047983 */ /* 0x000ee40000100800 */
[----:B-1----:R-:W3:Y:S01]  /*24eb0*/  LDL R3, [R1+0x11e8] ;  /* 0x0011e80001037983 */ /* 0x002ee20000100800 */
[----:B------:R-:W-:Y:S01]  /*24ec0*/  PRMT R22, RZ, 0x7610, R22 ;  /* 0x00007610ff167816 */ /* 0x000fe20000000016 */
[----:B----4-:R-:W-:Y:S01]  /*24ed0*/  STL [R1+0x36e4], R26 ;  /* 0x0036e41a01007387 */ /* 0x010fe20000100800 */
[----:B0-----:R-:W4:Y:S02]  /*24ee0*/  LDL R2, [R1+0x11a4] ;  /* 0x0011a40001027983 */ /* 0x001f240000100800 */
[----:B------:R-:W4:Y:S02]  /*24ef0*/  LDL R0, [R1+0x11a8] ;  /* 0x0011a80001007983 */ /* 0x000f240000100800 */
[----:B------:R-:W-:-:S02]  /*24f00*/  @!P0 IMAD.MOV.U32 R14, RZ, RZ, R5 ;  /* 0x000000ffff0e8224 */ /* 0x000fc400078e0005 */
[----:B------:R-:W-:-:S05]  /*24f10*/  @!P0 IMAD.MOV.U32 R15, RZ, RZ, R6 ;  /* 0x000000ffff0f8224 */ /* 0x000fca00078e0006 */
[----:B------:R3:W4:Y:S04]  /*24f20*/  @!P0 LDG.E.U16 R22, [R14.64] ;  /* 0x000000060e168981 */ /* 0x000728000c1e1500 */
[----:B--2---:R-:W-:Y:S01]  /*24f30*/  STL [R1+0x36f4], R24 ;  /* 0x0036f41801007387 */ /* 0x004fe20000100800 */
[----:B------:R-:W2:Y:S02]  /*24f40*/  LDL R8, [R1+0x1164] ;  /* 0x0011640001087983 */ /* 0x000ea40000100800 */
[----:B------:R-:W2:Y:S02]  /*24f50*/  LDL R7, [R1+0x1168] ;  /* 0x0011680001077983 */ /* 0x000ea40000100800 */
[----:B------:R-:W2:Y:S01]  /*24f60*/  LDL R6, [R1+0x1124] ;  /* 0x0011240001067983 */ /* 0x000ea20000100800 */
[----:B------:R-:W2:Y:S01]  /*24f70*/  LDL R5, [R1+0x1128] ;  /* 0x0011280001057983 */ /* 0x000ea20000100800 */
[----:B------:R-:W-:Y:S01]  /*24f80*/  PRMT R20, RZ, 0x7610, R20 ;  /* 0x00007610ff147816 */ /* 0x000fe20000000014 */
[----:B---3--:R-:W-:-:S02]  /*24f90*/  @!P0 IMAD.MOV.U32 R15, RZ, RZ, R4 ;  /* 0x000000ffff0f8224 */ /* 0x008fc400078e0004 */
[----:B------:R-:W-:-:S05]  /*24fa0*/  @!P0 IMAD.MOV.U32 R14, RZ, RZ, R3 ;  /* 0x000000ffff0e8224 */ /* 0x000fca00078e0003 */
[----:B------:R4:W3:Y:S01]  /*24fb0*/  @!P0 LDG.E.U16 R20, [R14.64] ;  /* 0x000000060e148981 */ /* 0x0008e2000c1e1500 */
[----:B------:R-:W-:Y:S02]  /*24fc0*/  PRMT R18, RZ, 0x7610, R18 ;  /* 0x00007610ff127816 */ /* 0x000fe40000000012 */
[----:B------:R-:W-:Y:S01]  /*24fd0*/  PRMT R16, RZ, 0x7610, R16 ;  /* 0x00007610ff107816 */ /* 0x000fe20000000010 */
[----:B----4-:R-:W-:Y:S02]  /*24fe0*/  @!P0 IMAD.MOV.U32 R15, RZ, RZ, R2 ;  /* 0x000000ffff0f8224 */ /* 0x010fe400078e0002 */
[----:B------:R-:W-:-:S05]  /*24ff0*/  @!P0 IMAD.MOV.U32 R14, RZ, RZ, R0 ;  /* 0x000000ffff0e8224 */ /* 0x000fca00078e0000 */
[----:B------:R2:W4:Y:S01]  /*25000*/  @!P0 LDG.E.U16 R18, [R14.64] ;  /* 0x000000060e128981 */ /* 0x000522000c1e1500 */
[----:B------:R-:W-:-:S03]  /*25010*/  PRMT R17, RZ, 0x7610, R17 ;  /* 0x00007610ff117816 */ /* 0x000fc60000000011 */
[----:B------:R-:W-:Y:S01]  /*25020*/  STL [R1+0x36f8], R22 ;  /* 0x0036f81601007387 */ /* 0x000fe20000100800 */
[----:B------:R-:W4:Y:S02]  /*25030*/  LDL R4, [R1+0x10e4] ;  /* 0x0010e40001047983 */ /* 0x000f240000100800 */
[----:B------:R-:W4:Y:S02]  /*25040*/  LDL R3, [R1+0x10e8] ;  /* 0x0010e80001037983 */ /* 0x000f240000100800 */
[----:B--2---:R-:W-:Y:S02]  /*25050*/  @!P0 IMAD.MOV.U32 R15, RZ, RZ, R8 ;  /* 0x000000ffff0f8224 */ /* 0x004fe400078e0008 */
[----:B------:R-:W-:-:S05]  /*25060*/  @!P0 IMAD.MOV.U32 R14, RZ, RZ, R7 ;  /* 0x000000ffff0e8224 */ /* 0x000fca00078e0007 */
[----:B------:R0:W2:Y:S02]  /*25070*/  @!P0 LDG.E.U16 R16, [R14.64] ;  /* 0x000000060e108981 */ /* 0x0000a4000c1e1500 */
[----:B0-----:R-:W-:Y:S02]  /*25080*/  @!P0 IMAD.MOV.U32 R14, RZ, RZ, R5 ;  /* 0x000000ffff0e8224 */ /* 0x001fe400078e0005 */
[----:B------:R-:W-:-:S05]  /*25090*/  @!P0 IMAD.MOV.U32 R15, RZ, RZ, R6 ;  /* 0x000000ffff0f8224 */ /* 0x000fca00078e0006 */
[----:B------:R0:W2:Y:S04]  /*250a0*/  @!P0 LDG.E.U16 R17, [R14.64] ;  /* 0x000000060e118981 */ /* 0x0000a8000c1e1500 */
[----:B---3--:R-:W-:Y:S01]  /*250b0*/  STL [R1+0x36fc], R20 ;  /* 0x0036fc1401007387 */ /* 0x008fe20000100800 */
[----:B------:R1:W-:Y:S02]  /*250c0*/  STL [R1], R11 ;  /* 0x0000000b01007387 */ /* 0x0003e40000100800 */
[----:B------:R-:W3:Y:S02]  /*250d0*/  LDL R2, [R1+0x10a4] ;  /* 0x0010a40001027983 */ /* 0x000ee40000100800 */
[----:B------:R-:W3:Y:S01]  /*250e0*/  LDL R0, [R1+0x10a8] ;  /* 0x0010a80001007983 */ /* 0x000ee20000100800 */
[----:B------:R-:W-:Y:S01]  /*250f0*/  PRMT R19, RZ, 0x7610, R19 ;  /* 0x00007610ff137816 */ /* 0x000fe20000000013 */
[----:B----4-:R-:W-:Y:S01]  /*25100*/  STL [R1+0x3700], R18 ;  /* 0x0037001201007387 */ /* 0x010fe20000100800 */
[----:B0-----:R-:W-:-:S02]  /*25110*/  @!P0 IMAD.MOV.U32 R15, RZ, RZ, R4 ;  /* 0x000000ffff0f8224 */ /* 0x001fc400078e0004 */
[----:B------:R-:W-:-:S05]  /*25120*/  @!P0 IMAD.MOV.U32 R14, RZ, RZ, R3 ;  /* 0x000000ffff0e8224 */ /* 0x000fca00078e0003 */
[----:B------:R3:W4:Y:S04]  /*25130*/  @!P0 LDG.E.U16 R19, [R14.64] ;  /* 0x000000060e138981 */ /* 0x000728000c1e1500 */
[----:B--2---:R0:W-:Y:S01]  /*25140*/  STL [R1+0x3704], R16 ;  /* 0x0037041001007387 */ /* 0x0041e20000100800 */
[----:B------:R-:W2:Y:S03]  /*25150*/  LDL R9, [R1+0x1068] ;  /* 0x0010680001097983 */ /* 0x000ea60000100800 */
[----:B------:R-:W-:Y:S01]  /*25160*/  STL [R1+0x3708], R17 ;  /* 0x0037081101007387 */ /* 0x000fe20000100800 */
[----:B-1----:R-:W2:Y:S01]  /*25170*/  LDL R11, [R1+0x1064] ;  /* 0x00106400010b7983 */ /* 0x002ea20000100800 */
[----:B------:R-:W-:-:S02]  /*25180*/  PRMT R21, RZ, 0x7610, R21 ;  /* 0x00007610ff157816 */ /* 0x000fc40000000015 */
[----:B------:R-:W-:Y:S01]  /*25190*/  PRMT R23, RZ, 0x7610, R23 ;  /* 0x00007610ff177816 */ /* 0x000fe20000000017 */
[----:B------:R-:W2:Y:S01]  /*251a0*/  LDL R6, [R1+0x1028] ;  /* 0x0010280001067983 */ /* 0x000ea20000100800 */
[----:B---3--:R-:W-:Y:S02]  /*251b0*/  @!P0 IMAD.MOV.U32 R15, RZ, RZ, R2 ;  /* 0x000000ffff0f8224 */ /* 0x008fe400078e0002 */
[----:B------:R-:W-:-:S05]  /*251c0*/  @!P0 IMAD.MOV.U32 R14, RZ, RZ, R0 ;  /* 0x000000ffff0e8224 */ /* 0x000fca00078e0000 */
[----:B------:R2:W3:Y:S04]  /*251d0*/  @!P0 LDG.E.U16 R21, [R14.64] ;  /* 0x000000060e158981 */ /* 0x0004e8000c1e1500 */
[----:B----4-:R-:W-:Y:S01]  /*251e0*/  STL [R1+0x3724], R19 ;  /* 0x0037241301007387 */ /* 0x010fe20000100800 */
[----:B------:R-:W4:Y:S02]  /*251f0*/  LDL R10, [R1+0x1024] ;  /* 0x00102400010a7983 */ /* 0x000f240000100800 */
[----:B------:R-:W4:Y:S02]  /*25200*/  LDL R5, [R1+0xff0] ;  /* 0x000ff00001057983 */ /* 0x000f240000100800 */
[----:B------:R-:W4:Y:S01]  /*25210*/  LDL R4, [R1+0x1358] ;  /* 0x0013580001047983 */ /* 0x000f220000100800 */
[----:B------:R-:W4:Y:S01]  /*25220*/  LDL.LU R24, [R1+0x79c] ;  /* 0x00079c0001187983 */ /* 0x000f220000300800 */
[----:B------:R-:W4:Y:S02]  /*25230*/  LDL.LU R26, [R1+0x798] ;  /* 0x00079800011a7983 */ /* 0x000f240000300800 */
[----:B------:R-:W4:Y:S02]  /*25240*/  LDL.LU R28, [R1+0x78c] ;  /* 0x00078c00011c7983 */ /* 0x000f240000300800 */
[----:B------:R-:W4:Y:S01]  /*25250*/  LDL.LU R7, [R1+0x788] ;  /* 0x0007880001077983 */ /* 0x000f220000300800 */
[----:B------:R-:W4:Y:S01]  /*25260*/  LDL.LU R8, [R1+0x77c] ;  /* 0x00077c0001087983 */ /* 0x000f220000300800 */
[----:B------:R-:W4:Y:S02]  /*25270*/  LDL.LU R2, [R1+0x778] ;  /* 0x0007780001027983 */ /* 0x000f240000300800 */
[----:B------:R-:W4:Y:S02]  /*25280*/  LDL.LU R0, [R1+0x448] ;  /* 0x0004480001007983 */ /* 0x000f240000300800 */
[----:B------:R-:W4:Y:S02]  /*25290*/  LDL.LU R3, [R1+0x444] ;  /* 0x0004440001037983 */ /* 0x000f240000300800 */
[----:B--2---:R-:W-:-:S02]  /*252a0*/  @!P0 IMAD.MOV.U32 R14, RZ, RZ, R9 ;  /* 0x000000ffff0e8224 */ /* 0x004fc400078e0009 */
[----:B------:R-:W-:-:S05]  /*252b0*/  @!P0 IMAD.MOV.U32 R15, RZ, RZ, R11 ;  /* 0x000000ffff0f8224 */ /* 0x000fca00078e000b */
[----:B------:R1:W2:Y:S04]  /*252c0*/  @!P0 LDG.E.U16 R23, [R14.64] ;  /* 0x000000060e178981 */ /* 0x0002a8000c1e1500 */
[----:B---3--:R-:W-:Y:S01]  /*252d0*/  STL [R1+0x3728], R21 ;  /* 0x0037281501007387 */ /* 0x008fe20000100800 */
[----:B------:R-:W3:Y:S03]  /*252e0*/  LDL R13, [R1+0x1398] ;  /* 0x00139800010d7983 */ /* 0x000ee60000100800 */
[----:B------:R-:W4:Y:S01]  /*252f0*/  S2R R12, SR_TID.X ;  /* 0x00000000000c7919 */ /* 0x000f220000002100 */
[----:B0-----:R-:W3:Y:S02]  /*25300*/  LDL R16, [R1+0x135c] ;  /* 0x00135c0001107983 */ /* 0x001ee40000100800 */
[----:B------:R-:W3:Y:S01]  /*25310*/  LDL.LU R9, [R1+0x438] ;  /* 0x0004380001097983 */ /* 0x000ee20000300800 */
[----:B------:R-:W-:Y:S01]  /*25320*/  PRMT R25, RZ, 0x7610, R25 ;  /* 0x00007610ff197816 */ /* 0x000fe20000000019 */
[----:B-1----:R-:W-:-:S02]  /*25330*/  @!P0 IMAD.MOV.U32 R14, RZ, RZ, R6 ;  /* 0x000000ffff0e8224 */ /* 0x002fc400078e0006 */
[----:B----4-:R-:W-:-:S05]  /*25340*/  @!P0 IMAD.MOV.U32 R15, RZ, RZ, R10 ;  /* 0x000000ffff0f8224 */ /* 0x010fca00078e000a */
[----:B------:R0:W4:Y:S01]  /*25350*/  @!P0 LDG.E.U16 R25, [R14.64] ;  /* 0x000000060e198981 */ /* 0x000122000c1e1500 */
[----:B------:R-:W-:Y:S01]  /*25360*/  LOP3.LUT R12, R12, 0x7f, RZ, 0xc0, !PT ;  /* 0x0000007f0c0c7812 */ /* 0x000fe200078ec0ff */
[----:B0-----:R-:W-:Y:S02]  /*25370*/  @!P0 IMAD.MOV.U32 R15, RZ, RZ, R5 ;  /* 0x000000ffff0f8224 */ /* 0x001fe400078e0005 */
[----:B------:R-:W-:Y:S02]  /*25380*/  @!P0 IMAD.MOV.U32 R14, RZ, RZ, R4 ;  /* 0x000000ffff0e8224 */ /* 0x000fe400078e0004 */
[----:B------:R-:W-:Y:S01]  /*25390*/  IMAD.SHL.U32 R4, R12, 0x2, RZ ;  /* 0x000000020c047824 */ /* 0x000fe200078e00ff */
[----:B------:R-:W-:-:S06]  /*253a0*/  PRMT R27, RZ, 0x7610, R27 ;  /* 0x00007610ff1b7816 */ /* 0x000fcc000000001b */
[----:B------:R3:W4:Y:S04]  /*253b0*/  @!P0 LDG.E.U16 R27, [R14.64] ;  /* 0x000000060e1b8981 */ /* 0x000728000c1e1500 */
[----:B--2---:R-:W-:Y:S01]  /*253c0*/  STL [R1+0x372c], R23 ;  /* 0x00372c1701007387 */ /* 0x004fe20000100800 */
[----:B------:R-:W2:Y:S02]  /*253d0*/  LDL.LU R10, [R1+0x434] ;  /* 0x00043400010a7983 */ /* 0x000ea40000300800 */
[----:B------:R-:W4:Y:S02]  /*253e0*/  LDL.LU R11, [R1+0x428] ;  /* 0x00042800010b7983 */ /* 0x000f240000300800 */
[----:B------:R-:W4:Y:S01]  /*253f0*/  LDL.LU R5, [R1+0x424] ;  /* 0x0004240001057983 */ /* 0x000f220000300800 */
[----:B------:R-:W4:Y:S01]  /*25400*/  LDL.LU R6, [R1+0x418] ;  /* 0x0004180001067983 */ /* 0x000f220000300800 */
[----:B------:R-:W4:Y:S02]  /*25410*/  LDL.LU R12, [R1+0x414] ;  /* 0x00041400010c7983 */ /* 0x000f240000300800 */
[----:B---3--:R-:W-:-:S02]  /*25420*/  @!P0 IMAD.MOV.U32 R14, RZ, RZ, R13 ;  /* 0x000000ffff0e8224 */ /* 0x008fc400078e000d */
[----:B------:R-:W3:Y:S01]  /*25430*/  LDL.LU R13, [R1+0x408] ;  /* 0x00040800010d7983 */ /* 0x000ee20000300800 */
[----:B------:R-:W-:-:S05]  /*25440*/  LOP3.LUT R4, R4, 0x60, RZ, 0x3c, !PT ;  /* 0x0000006004047812 */ /* 0x000fca00078e3cff */
[----:B------:R-:W-:Y:S01]  /*25450*/  STS.U16 [R4+0x4c00], R24 ;  /* 0x004c001804007388 */ /* 0x000fe20000000400 */
[----:B------:R-:W-:Y:S02]  /*25460*/  STS.U16 [R4+0x4d00], R26 ;  /* 0x004d001a04007388 */ /* 0x000fe40000000400 */
[----:B------:R-:W-:Y:S02]  /*25470*/  STS.U16 [R4+0x5c00], R28 ;  /* 0x005c001c04007388 */ /* 0x000fe40000000400 */
[----:B------:R0:W-:Y:S01]  /*25480*/  STS.U16 [R4+0x5d00], R7 ;  /* 0x005d000704007388 */ /* 0x0001e20000000400 */
[----:B------:R1:W-:Y:S01]  /*25490*/  STS.U16 [R4+0x6c00], R8 ;  /* 0x006c000804007388 */ /* 0x0003e20000000400 */
[----:B------:R-:W-:Y:S02]  /*254a0*/  STS.U16 [R4+0x6d00], R2 ;  /* 0x006d000204007388 */ /* 0x000fe40000000400 */
[----:B------:R1:W-:Y:S01]  /*254b0*/  STS.U16 [R4+0x7c00], R0 ;  /* 0x007c000004007388 */ /* 0x0003e20000000400 */
[----:B0-----:R-:W3:Y:S01]  /*254c0*/  LDL.LU R7, [R1+0x404] ;  /* 0x0004040001077983 */ /* 0x001ee20000300800 */
[----:B-1----:R-:W3:Y:S02]  /*254d0*/  LDL.LU R8, [R1+0x3c0] ;  /* 0x0003c00001087983 */ /* 0x002ee40000300800 */
[----:B------:R-:W3:Y:S02]  /*254e0*/  LDL.LU R0, [R1+0x2d0] ;  /* 0x0002d00001007983 */ /* 0x000ee40000300800 */
[----:B------:R-:W3:Y:S02]  /*254f0*/  LDL.LU R19, [R1+0x2b8] ;  /* 0x0002b80001137983 */ /* 0x000ee40000300800 */
[----:B------:R-:W-:Y:S01]  /*25500*/  @!P0 IMAD.MOV.U32 R15, RZ, RZ, R16 ;  /* 0x000000ffff0f8224 */ /* 0x000fe200078e0010 */
[----:B------:R-:W3:Y:S01]  /*25510*/  LDL.LU R17, [R1+0x2b0] ;  /* 0x0002b00001117983 */ /* 0x000ee20000300800 */
[----:B------:R-:W3:Y:S03]  /*25520*/  LDL.LU R16, [R1+0x298] ;  /* 0x0002980001107983 */ /* 0x000ee60000300800 */
[----:B------:R-:W-:Y:S01]  /*25530*/  STS.U16 [R4+0x7d00], R3 ;  /* 0x007d000304007388 */ /* 0x000fe20000000400 */
[----:B------:R-:W3:Y:S02]  /*25540*/  LDL.LU R18, [R1+0x290] ;  /* 0x0002900001127983 */ /* 0x000ee40000300800 */
[----:B------:R0:W-:Y:S02]  /*25550*/  STS.U16 [R4+0x8c00], R9 ;  /* 0x008c000904007388 */ /* 0x0001e40000000400 */
[----:B------:R-:W3:Y:S01]  /*25560*/  LDL.LU R2, [R1+0x278] ;  /* 0x0002780001027983 */ /* 0x000ee20000300800 */
[----:B0-----:R-:W3:Y:S04]  /*25570*/  LDL.LU R9, [R1+0x274] ;  /* 0x0002740001097983 */ /* 0x001ee80000300800 */
[----:B--2---:R0:W-:Y:S01]  /*25580*/  STS.U16 [R4+0x8d00], R10 ;  /* 0x008d000a04007388 */ /* 0x0041e20000000400 */
[----:B----4-:R1:W-:Y:S03]  /*25590*/  STS.U16 [R4+0x9c00], R11 ;  /* 0x009c000b04007388 */ /* 0x0103e60000000400 */
[----:B------:R-:W-:Y:S01]  /*255a0*/  STS.U16 [R4+0x9d00], R5 ;  /* 0x009d000504007388 */ /* 0x000fe20000000400 */
[----:B------:R-:W-:Y:S03]  /*255b0*/  STS.U16 [R4+0xac00], R6 ;  /* 0x00ac000604007388 */ /* 0x000fe60000000400 */
[----:B0-----:R-:W2:Y:S01]  /*255c0*/  LDL.LU R10, [R1+0x7bc] ;  /* 0x0007bc00010a7983 */ /* 0x001ea20000300800 */
[----:B-1----:R-:W4:Y:S03]  /*255d0*/  LDL.LU R11, [R1+0x7b8] ;  /* 0x0007b800010b7983 */ /* 0x002f260000300800 */
[----:B------:R-:W4:Y:S01]  /*255e0*/  LDL.LU R20, [R1+0x7b4] ;  /* 0x0007b40001147983 */ /* 0x000f220000300800 */
[----:B------:R-:W4:Y:S03]  /*255f0*/  LDL.LU R22, [R1+0x7b0] ;  /* 0x0007b00001167983 */ /* 0x000f260000300800 */
[----:B------:R-:W4:Y:S04]  /*25600*/  LDL.LU R24, [R1+0x7ac] ;  /* 0x0007ac0001187983 */ /* 0x000f280000300800 */
[----:B------:R0:W-:Y:S01]  /*25610*/  STS.U16 [R4+0xad00], R12 ;  /* 0x00ad000c04007388 */ /* 0x0001e20000000400 */
[----:B------:R-:W4:Y:S03]  /*25620*/  LDL.LU R26, [R1+0x7a8] ;  /* 0x0007a800011a7983 */ /* 0x000f260000300800 */
[----:B0-----:R-:W4:Y:S01]  /*25630*/  LDL.LU R12, [R1+0x7a4] ;  /* 0x0007a400010c7983 */ /* 0x001f220000300800 */
[----:B---3--:R0:W-:Y:S01]  /*25640*/  STS.U16 [R4+0xbc00], R13 ;  /* 0x00bc000d04007388 */ /* 0x0081e20000000400 */
[----:B------:R-:W-:-:S02]  /*25650*/  PRMT R29, RZ, 0x7610, R29 ;  /* 0x00007610ff1d7816 */ /* 0x000fc4000000001d */
[----:B------:R-:W3:Y:S04]  /*25660*/  LDL.LU R28, [R1+0x7a0] ;  /* 0x0007a000011c7983 */ /* 0x000ee80000300800 */
[----:B------:R-:W3:Y:S04]  /*25670*/  LDL.LU R3, [R1+0x794] ;  /* 0x0007940001037983 */ /* 0x000ee80000300800 */
[----:B0-----:R-:W0:Y:S04]  /*25680*/  S2R R13, SR_TID.X ;  /* 0x00000000000d7919 */ /* 0x001e280000002100 */
[----:B------:R1:W-:Y:S01]  /*25690*/  STS.U16 [R4+0xbd00], R7 ;  /* 0x00bd000704007388 */ /* 0x0003e20000000400 */
[----:B------:R0:W-:Y:S02]  /*256a0*/  STS.U16 [R4+0xcc00], R8 ;  /* 0x00cc000804007388 */ /* 0x0001e40000000400 */
[----:B------:R0:W-:Y:S02]  /*256b0*/  STS.U16 [R4+0xcd00], R0 ;  /* 0x00cd000004007388 */ /* 0x0001e40000000400 */
[----:B------:R-:W3:Y:S01]  /*256c0*/  LDL.LU R5, [R1+0x790] ;  /* 0x0007900001057983 */ /* 0x000ee20000300800 */
[----:B------:R0:W3:Y:S04]  /*256d0*/  @!P0 LDG.E.U16 R29, [R14.64] ;  /* 0x000000060e1d8981 */ /* 0x0000e8000c1e1500 */
[----:B------:R-:W-:Y:S01]  /*256e0*/  STS.U16 [R4+0xdc00], R19 ;  /* 0x00dc001304007388 */ /* 0x000fe20000000400 */
[----:B------:R-:W-:Y:S02]  /*256f0*/  STS.U16 [R4+0xdd00], R17 ;  /* 0x00dd001104007388 */ /* 0x000fe40000000400 */
[----:B------:R-:W-:Y:S01]  /*25700*/  STS.U16 [R4+0xec00], R16 ;  /* 0x00ec001004007388 */ /* 0x000fe20000000400 */
[----:B------:R-:W3:Y:S01]  /*25710*/  LDL.LU R6, [R1+0x784] ;  /* 0x0007840001067983 */ /* 0x000ee20000300800 */
[----:B------:R-:W-:Y:S02]  /*25720*/  STS.U16 [R4+0xed00], R18 ;  /* 0x00ed001204007388 */ /* 0x000fe40000000400 */
[----:B-1----:R-:W3:Y:S01]  /*25730*/  LDL.LU R7, [R1+0x780] ;  /* 0x0007800001077983 */ /* 0x002ee20000300800 */
[----:B0-----:R-:W-:Y:S01]  /*25740*/  LOP3.LUT R13, R13, 0x7f, RZ, 0xc0, !PT ;  /* 0x0000007f0d0d7812 */ /* 0x001fe200078ec0ff */
[----:B------:R-:W-:Y:S04]  /*25750*/  STS.U16 [R4+0xfc00], R2 ;  /* 0x00fc000204007388 */ /* 0x000fe80000000400 */
[----:B------:R-:W3:Y:S01]  /*25760*/  LDL.LU R8, [R1+0x774] ;  /* 0x0007740001087983 */ /* 0x000ee20000300800 */
[----:B------:R-:W-:-:S03]  /*25770*/  IMAD.SHL.U32 R0, R13, 0x2, RZ ;  /* 0x000000020d007824 */ /* 0x000fc600078e00ff */
[----:B------:R0:W-:Y:S02]  /*25780*/  STS.U16 [R4+0xfd00], R9 ;  /* 0x00fd000904007388 */ /* 0x0001e40000000400 */
[----:B------:R-:W-:Y:S02]  /*25790*/  LOP3.LUT R14, R0, 0x70, RZ, 0x3c, !PT ;  /* 0x00000070000e7812 */ /* 0x000fe400078e3cff */
[----:B0-----:R-:W3:Y:S04]  /*257a0*/  LDL.LU R9, [R1+0x44c] ;  /* 0x00044c0001097983 */ /* 0x001ee80000300800 */
[----:B--2---:R0:W-:Y:S01]  /*257b0*/  STS.U16 [R14+0xe00], R10 ;  /* 0x000e000a0e007388 */ /* 0x0041e20000000400 */
[----:B----4-:R1:W-:Y:S03]  /*257c0*/  STS.U16 [R14+0xf00], R11 ;  /* 0x000f000b0e007388 */ /* 0x0103e60000000400 */
[----:B------:R-:W-:Y:S01]  /*257d0*/  STS.U16 [R14+0x1e00], R20 ;  /* 0x001e00140e007388 */ /* 0x000fe20000000400 */
[----:B------:R-:W-:Y:S03]  /*257e0*/  STS.U16 [R14+0x1f00], R22 ;  /* 0x001f00160e007388 */ /* 0x000fe60000000400 */
[----:B------:R-:W-:Y:S04]  /*257f0*/  STS.U16 [R14+0x2e00], R24 ;  /* 0x002e00180e007388 */ /* 0x000fe80000000400 */
[----:B0-----:R-:W2:Y:S01]  /*25800*/  LDL.LU R10, [R1+0x440] ;  /* 0x00044000010a7983 */ /* 0x001ea20000300800 */
[----:B------:R-:W4:Y:S02]  /*25810*/  LDL.LU R2, [R1+0x43c] ;  /* 0x00043c0001027983 */ /* 0x000f240000300800 */
[----:B------:R-:W4:Y:S01]  /*25820*/  LDL.LU R4, [R1+0x430] ;  /* 0x0004300001047983 */ /* 0x000f220000300800 */
[----:B-1----:R-:W4:Y:S04]  /*25830*/  LDL.LU R11, [R1+0x42c] ;  /* 0x00042c00010b7983 */ /* 0x002f280000300800 */
[----:B------:R-:W-:Y:S01]  /*25840*/  STS.U16 [R14+0x2f00], R26 ;  /* 0x002f001a0e007388 */ /* 0x000fe20000000400 */
[----:B------:R0:W-:Y:S03]  /*25850*/  STS.U16 [R14+0x3e00], R12 ;  /* 0x003e000c0e007388 */ /* 0x0001e60000000400 */
[----:B0-----:R-:W4:Y:S04]  /*25860*/  LDL.LU R12, [R1+0x420] ;  /* 0x00042000010c7983 */ /* 0x001f280000300800 */
[----:B---3--:R-:W-:Y:S01]  /*25870*/  STS.U16 [R14+0x3f00], R28 ;  /* 0x003f001c0e007388 */ /* 0x008fe20000000400 */
[----:B------:R0:W-:Y:S02]  /*25880*/  STS.U16 [R14+0x4e00], R3 ;  /* 0x004e00030e007388 */ /* 0x0001e40000000400 */
[----:B------:R-:W3:Y:S01]  /*25890*/  LDL.LU R15, [R1+0x41c] ;  /* 0x00041c00010f7983 */ /* 0x000ee20000300800 */
[----:B------:R1:W-:Y:S04]  /*258a0*/  STS.U16 [R14+0x4f00], R5 ;  /* 0x004f00050e007388 */ /* 0x0003e80000000400 */
[----:B0-----:R-:W3:Y:S01]  /*258b0*/  LDL.LU R3, [R1+0x410] ;  /* 0x0004100001037983 */ /* 0x001ee20000300800 */
[----:B-1----:R-:W3:Y:S02]  /*258c0*/  LDL.LU R5, [R1+0x40c] ;  /* 0x00040c0001057983 */ /* 0x002ee40000300800 */
[----:B------:R-:W3:Y:S02]  /*258d0*/  LDL.LU R23, [R1+0x400] ;  /* 0x0004000001177983 */ /* 0x000ee40000300800 */
[----:B------:R-:W3:Y:S01]  /*258e0*/  LDL.LU R21, [R1+0x3fc] ;  /* 0x0003fc0001157983 */ /* 0x000ee20000300800 */
[----:B------:R-:W3:Y:S01]  /*258f0*/  LDL.LU R19, [R1+0x2c8] ;  /* 0x0002c80001137983 */ /* 0x000ee20000300800 */
[----:B------:R-:W3:Y:S02]  /*25900*/  LDL.LU R17, [R1+0x2c0] ;  /* 0x0002c00001117983 */ /* 0x000ee40000300800 */
[----:B------:R-:W3:Y:S01]  /*25910*/  LDL.LU R16, [R1+0x2a8] ;  /* 0x0002a80001107983 */ /* 0x000ee20000300800 */
[----:B------:R0:W-:Y:S01]  /*25920*/  STS.U16 [R14+0x5e00], R6 ;  /* 0x005e00060e007388 */ /* 0x0001e20000000400 */
[----:B------:R-:W3:Y:S02]  /*25930*/  LDL.LU R18, [R1+0x2a0] ;  /* 0x0002a00001127983 */ /* 0x000ee40000300800 */
[----:B------:R1:W-:Y:S01]  /*25940*/  STS.U16 [R14+0x5f00], R7 ;  /* 0x005f00070e007388 */ /* 0x0003e20000000400 */
[----:B------:R1:W-:Y:S04]  /*25950*/  STS.U16 [R14+0x6e00], R8 ;  /* 0x006e00080e007388 */ /* 0x0003e80000000400 */
[----:B0-----:R-:W3:Y:S01]  /*25960*/  LDL.LU R6, [R1+0x288] ;  /* 0x0002880001067983 */ /* 0x001ee20000300800 */
[----:B-1----:R-:W3:Y:S03]  /*25970*/  LDL.LU R7, [R1+0x280] ;  /* 0x0002800001077983 */ /* 0x002ee60000300800 */
[----:B------:R-:W3:Y:S04]  /*25980*/  LDL.LU R8, [R1+0x270] ;  /* 0x0002700001087983 */ /* 0x000ee80000300800 */
[----:B------:R0:W-:Y:S04]  /*25990*/  STS.U16 [R14+0x6f00], R9 ;  /* 0x006f00090e007388 */ /* 0x0001e80000000400 */
[----:B0-----:R-:W3:Y:S04]  /*259a0*/  LDL.LU R9, [R1+0x218] ;  /* 0x0002180001097983 */ /* 0x001ee80000300800 */
[----:B--2---:R0:W-:Y:S01]  /*259b0*/  STS.U16 [R14+0x7e00], R10 ;  /* 0x007e000a0e007388 */ /* 0x0041e20000000400 */
[----:B----4-:R-:W-:Y:S03]  /*259c0*/  STS.U16 [R14+0x7f00], R2 ;  /* 0x007f00020e007388 */ /* 0x010fe60000000400 */
[----:B------:R-:W-:Y:S01]  /*259d0*/  STS.U16 [R14+0x8e00], R4 ;  /* 0x008e00040e007388 */ /* 0x000fe20000000400 */
[----:B------:R1:W-:Y:S03]  /*259e0*/  STS.U16 [R14+0x8f00], R11 ;  /* 0x008f000b0e007388 */ /* 0x0003e60000000400 */
[----:B0-----:R-:W2:Y:S01]  /*259f0*/  LDL.LU R10, [R1+0x1d4] ;  /* 0x0001d400010a7983 */ /* 0x001ea20000300800 */
[----:B------:R-:W4:Y:S02]  /*25a00*/  LDL.LU R20, [R1+0x1d0] ;  /* 0x0001d00001147983 */ /* 0x000f240000300800 */
[----:B------:R-:W4:Y:S02]  /*25a10*/  LDL.LU R22, [R1+0x1c8] ;  /* 0x0001c80001167983 */ /* 0x000f240000300800 */
[----:B------:R-:W4:Y:S01]  /*25a20*/  LDL.LU R24, [R1+0x1c4] ;  /* 0x0001c40001187983 */ /* 0x000f220000300800 */
[----:B------:R-:W4:Y:S04]  /*25a30*/  LDL.LU R26, [R1+0x1c0] ;  /* 0x0001c000011a7983 */ /* 0x000f280000300800 */
[----:B-1----:R-:W4:Y:S01]  /*25a40*/  LDL.LU R11, [R1+0x1bc] ;  /* 0x0001bc00010b7983 */ /* 0x002f220000300800 */
[----:B------:R-:W4:Y:S02]  /*25a50*/  LDL.LU R28, [R1+0x1b8] ;  /* 0x0001b800011c7983 */ /* 0x000f240000300800 */
[----:B------:R-:W4:Y:S01]  /*25a60*/  LDL.LU R2, [R1+0x1b4] ;  /* 0x0001b40001027983 */ /* 0x000f220000300800 */
[----:B------:R0:W-:Y:S04]  /*25a70*/  STS.U16 [R14+0x9e00], R12 ;  /* 0x009e000c0e007388 */ /* 0x0001e80000000400 */
[----:B------:R-:W4:Y:S04]  /*25a80*/  LDL.LU R4, [R1+0x1b0] ;  /* 0x0001b00001047983 */ /* 0x000f280000300800 */
[----:B0-----:R-:W4:Y:S04]  /*25a90*/  LDL.LU R12, [R1+0x1ac] ;  /* 0x0001ac00010c7983 */ /* 0x001f280000300800 */
[----:B---3--:R-:W-:Y:S01]  /*25aa0*/  STS.U16 [R14+0x9f00], R15 ;  /* 0x009f000f0e007388 */ /* 0x008fe20000000400 */
[----:B------:R0:W-:Y:S02]  /*25ab0*/  STS.U16 [R14+0xae00], R3 ;  /* 0x00ae00030e007388 */ /* 0x0001e40000000400 */
[----:B------:R1:W-:Y:S01]  /*25ac0*/  STS.U16 [R14+0xaf00], R5 ;  /* 0x00af00050e007388 */ /* 0x0003e20000000400 */
[----:B------:R-:W-:Y:S01]  /*25ad0*/  STS.U16 [R14+0xbe00], R23 ;  /* 0x00be00170e007388 */ /* 0x000fe20000000400 */
[----:B------:R-:W-:Y:S02]  /*25ae0*/  STS.U16 [R14+0xbf00], R21 ;  /* 0x00bf00150e007388 */ /* 0x000fe40000000400 */
[----:B------:R-:W-:Y:S02]  /*25af0*/  STS.U16 [R14+0xce00], R19 ;  /* 0x00ce00130e007388 */ /* 0x000fe40000000400 */
[----:B------:R-:W-:Y:S01]  /*25b00*/  STS.U16 [R14+0xcf00], R17 ;  /* 0x00cf00110e007388 */ /* 0x000fe20000000400 */
[----:B------:R-:W-:Y:S01]  /*25b10*/  STS.U16 [R14+0xde00], R16 ;  /* 0x00de00100e007388 */ /* 0x000fe20000000400 */
[----:B------:R-:W-:Y:S03]  /*25b20*/  STS.U16 [R14+0xdf00], R18 ;  /* 0x00df00120e007388 */ /* 0x000fe60000000400 */
[----:B0-----:R-:W3:Y:S04]  /*25b30*/  LDL.LU R3, [R1+0x1a8] ;  /* 0x0001a80001037983 */ /* 0x001ee80000300800 */
[----:B------:R0:W-:Y:S01]  /*25b40*/  STS.U16 [R14+0xee00], R6 ;  /* 0x00ee00060e007388 */ /* 0x0001e20000000400 */
[----:B------:R0:W-:Y:S02]  /*25b50*/  STS.U16 [R14+0xef00], R7 ;  /* 0x00ef00070e007388 */ /* 0x0001e40000000400 */
[----:B-1----:R-:W3:Y:S01]  /*25b60*/  LDL.LU R5, [R1+0x1a4] ;  /* 0x0001a40001057983 */ /* 0x002ee20000300800 */
[----:B0-----:R-:W3:Y:S04]  /*25b70*/  LDL.LU R6, [R1+0x1a0] ;  /* 0x0001a00001067983 */ /* 0x001ee80000300800 */
[----:B------:R0:W-:Y:S01]  /*25b80*/  STS.U16 [R14+0xfe00], R8 ;  /* 0x00fe00080e007388 */ /* 0x0001e20000000400 */
[----:B------:R-:W3:Y:S03]  /*25b90*/  LDL.LU R7, [R1+0x19c] ;  /* 0x00019c0001077983 */ /* 0x000ee60000300800 */
[----:B0-----:R-:W3:Y:S04]  /*25ba0*/  LDL.LU R8, [R1+0x198] ;  /* 0x0001980001087983 */ /* 0x001ee80000300800 */
[----:B------:R0:W-:Y:S04]  /*25bb0*/  STS.U16 [R14+0xff00], R9 ;  /* 0x00ff00090e007388 */ /* 0x0001e80000000400 */
[----:B0-----:R-:W3:Y:S04]  /*25bc0*/  LDL.LU R9, [R1+0x194] ;  /* 0x0001940001097983 */ /* 0x001ee80000300800 */
[----:B--2---:R0:W-:Y:S01]  /*25bd0*/  STS.U16 [R0+0x10000], R10 ;  /* 0x0100000a00007388 */ /* 0x0041e20000000400 */
[----:B----4-:R-:W-:Y:S03]  /*25be0*/  STS.U16 [R0+0x10800], R20 ;  /* 0x0108001400007388 */ /* 0x010fe60000000400 */
[----:B------:R-:W-:Y:S01]  /*25bf0*/  STS.U16 [R0+0x11000], R22 ;  /* 0x0110001600007388 */ /* 0x000fe20000000400 */
[----:B------:R-:W-:Y:S03]  /*25c00*/  STS.U16 [R0+0x11800], R24 ;  /* 0x0118001800007388 */ /* 0x000fe60000000400 */
[----:B------:R-:W-:Y:S01]  /*25c10*/  STS.U16 [R0+0x12000], R26 ;  /* 0x0120001a00007388 */ /* 0x000fe20000000400 */
[----:B------:R1:W-:Y:S02]  /*25c20*/  STS.U16 [R0+0x12800], R11 ;  /* 0x0128000b00007388 */ /* 0x0003e40000000400 */
[----:B------:R-:W-:Y:S02]  /*25c30*/  STS.U16 [R0+0x13000], R28 ;  /* 0x0130001c00007388 */ /* 0x000fe40000000400 */
[----:B------:R-:W-:Y:S01]  /*25c40*/  STS.U16 [R0+0x13800], R2 ;  /* 0x0138000200007388 */ /* 0x000fe20000000400 */
[----:B------:R2:W-:Y:S04]  /*25c50*/  STS.U16 [R0+0x14000], R4 ;  /* 0x0140000400007388 */ /* 0x0005e80000000400 */
[----:B0-----:R-:W4:Y:S04]  /*25c60*/  LDL.LU R10, [R1+0x190] ;  /* 0x00019000010a7983 */ /* 0x001f280000300800 */
[----:B-1----:R-:W4:Y:S04]  /*25c70*/  LDL.LU R11, [R1+0x18c] ;  /* 0x00018c00010b7983 */ /* 0x002f280000300800 */
[----:B------:R0:W-:Y:S01]  /*25c80*/  STS.U16 [R0+0x14800], R12 ;  /* 0x0148000c00007388 */ /* 0x0001e20000000400 */
[----:B--2---:R-:W-:-:S03]  /*25c90*/  IMAD.SHL.U32 R4, R13, 0x2, RZ ;  /* 0x000000020d047824 */ /* 0x004fc600078e00ff */
        /* <DEDUP_REMOVED lines=14> */
[----:B------:R-:W3:Y:S02]  /*25d80*/  LDL.LU R2, [R1+0x154] ;  /* 0x0001540001027983 */ /* 0x000ee40000300800 */
[----:B------:R1:W-:Y:S02]  /*25d90*/  STS.U16 [R0+0x15800], R5 ;  /* 0x0158000500007388 */ /* 0x0003e40000000400 */
[----:B------:R1:W-:Y:S01]  /*25da0*/  STS.U16 [R0+0x16000], R6 ;  /* 0x0160000600007388 */ /* 0x0003e20000000400 */
[C---:B------:R-:W-:Y:S01]  /*25db0*/  LOP3.LUT R18, R4.reuse, 0x10, RZ, 0x3c, !PT ;  /* 0x0000001004127812 */ /* 0x040fe200078e3cff */
[----:B------:R1:W-:Y:S04]  /*25dc0*/  STS.U16 [R0+0x16800], R7 ;  /* 0x0168000700007388 */ /* 0x0003e80000000400 */
[----:B0-----:R-:W3:Y:S01]  /*25dd0*/  LDL.LU R3, [R1+0x150] ;  /* 0x0001500001037983 */ /* 0x001ee20000300800 */
[----:B-1----:R-:W3:Y:S03]  /*25de0*/  LDL.LU R5, [R1+0x10c] ;  /* 0x00010c0001057983 */ /* 0x002ee60000300800 */
[----:B------:R-:W3:Y:S04]  /*25df0*/  LDL.LU R6, [R1+0x108] ;  /* 0x0001080001067983 */ /* 0x000ee80000300800 */
[----:B------:R0:W-:Y:S04]  /*25e00*/  STS.U16 [R0+0x17000], R8 ;  /* 0x0170000800007388 */ /* 0x0001e80000000400 */
[----:B------:R-:W3:Y:S04]  /*25e10*/  LDL.LU R7, [R1+0x104] ;  /* 0x0001040001077983 */ /* 0x000ee80000300800 */
[----:B0-----:R-:W3:Y:S04]  /*25e20*/  LDL.LU R8, [R1+0x100] ;  /* 0x0001000001087983 */ /* 0x001ee80000300800 */
[----:B------:R0:W-:Y:S04]  /*25e30*/  STS.U16 [R0+0x17800], R9 ;  /* 0x0178000900007388 */ /* 0x0001e80000000400 */
[----:B0-----:R-:W3:Y:S04]  /*25e40*/  LDL.LU R9, [R1+0xfc] ;  /* 0x0000fc0001097983 */ /* 0x001ee80000300800 */
[----:B----4-:R0:W-:Y:S04]  /*25e50*/  STS.U16 [R18+0x10100], R10 ;  /* 0x0101000a12007388 */ /* 0x0101e80000000400 */
[----:B------:R1:W-:Y:S04]  /*25e60*/  STS.U16 [R18+0x10900], R11 ;  /* 0x0109000b12007388 */ /* 0x0003e80000000400 */
[----:B0-----:R-:W4:Y:S04]  /*25e70*/  LDL.LU R10, [R1+0xf8] ;  /* 0x0000f800010a7983 */ /* 0x001f280000300800 */
[----:B-1----:R-:W4:Y:S04]  /*25e80*/  LDL.LU R11, [R1+0xf4] ;  /* 0x0000f400010b7983 */ /* 0x002f280000300800 */
[----:B--2---:R0:W-:Y:S01]  /*25e90*/  STS.U16 [R18+0x11100], R12 ;  /* 0x0111000c12007388 */ /* 0x0041e20000000400 */
[----:B------:R1:W-:Y:S03]  /*25ea0*/  STS.U16 [R18+0x11900], R13 ;  /* 0x0119000d12007388 */ /* 0x0003e60000000400 */
[----:B0-----:R-:W2:Y:S01]  /*25eb0*/  LDL.LU R12, [R1+0xf0] ;  /* 0x0000f000010c7983 */ /* 0x001ea20000300800 */
[----:B-1----:R-:W2:Y:S02]  /*25ec0*/  LDL.LU R13, [R1+0xec] ;  /* 0x0000ec00010d7983 */ /* 0x002ea40000300800 */
[----:B------:R0:W-:Y:S02]  /*25ed0*/  STS.U16 [R18+0x12100], R23 ;  /* 0x0121001712007388 */ /* 0x0001e40000000400 */
[----:B------:R-:W-:Y:S01]  /*25ee0*/  STS.U16 [R18+0x12900], R15 ;  /* 0x0129000f12007388 */ /* 0x000fe20000000400 */
[----:B------:R-:W-:Y:S01]  /*25ef0*/  STS.U16 [R18+0x13100], R21 ;  /* 0x0131001512007388 */ /* 0x000fe20000000400 */
[----:B------:R-:W-:Y:S02]  /*25f00*/  STS.U16 [R18+0x13900], R19 ;  /* 0x0139001312007388 */ /* 0x000fe40000000400 */
[----:B------:R-:W-:Y:S02]  /*25f10*/  STS.U16 [R18+0x14100], R17 ;  /* 0x0141001112007388 */ /* 0x000fe40000000400 */
[----:B------:R1:W-:Y:S01]  /*25f20*/  STS.U16 [R18+0x14900], R20 ;  /* 0x0149001412007388 */ /* 0x0003e20000000400 */
[----:B------:R3:W-:Y:S01]  /*25f30*/  STS.U16 [R18+0x15100], R22 ;  /* 0x0151001612007388 */ /* 0x0007e20000000400 */
[----:B------:R3:W-:Y:S01]  /*25f40*/  STS.U16 [R18+0x15900], R24 ;  /* 0x0159001812007388 */ /* 0x0007e20000000400 */
[----:B------:R-:W-:Y:S01]  /*25f50*/  LOP3.LUT R4, R4, 0x20, RZ, 0x3c, !PT ;  /* 0x0000002004047812 */ /* 0x000fe200078e3cff */
[----:B------:R3:W-:Y:S01]  /*25f60*/  STS.U16 [R18+0x16100], R26 ;  /* 0x0161001a12007388 */ /* 0x0007e20000000400 */
[----:B0-----:R-:W2:Y:S04]  /*25f70*/  LDL.LU R23, [R1+0x372c] ;  /* 0x00372c0001177983 */ /* 0x001ea80000300800 */
[----:B------:R0:W-:Y:S01]  /*25f80*/  STS.U16 [R18+0x16900], R28 ;  /* 0x0169001c12007388 */ /* 0x0001e20000000400 */
[----:B------:R-:W-:Y:S03]  /*25f90*/  STS.U16 [R18+0x17100], R16 ;  /* 0x0171001012007388 */ /* 0x000fe60000000400 */
[----:B---3--:R-:W-:Y:S04]  /*25fa0*/  STS.U16 [R18+0x17900], R2 ;  /* 0x0179000212007388 */ /* 0x008fe80000000400 */
[----:B-1----:R-:W3:Y:S01]  /*25fb0*/  LDL.LU R20, [R1+0xe8] ;  /* 0x0000e80001147983 */ /* 0x002ee20000300800 */
[----:B------:R-:W3:Y:S02]  /*25fc0*/  LDL.LU R22, [R1+0xe4] ;  /* 0x0000e40001167983 */ /* 0x000ee40000300800 */
[----:B------:R-:W3:Y:S02]  /*25fd0*/  LDL.LU R24, [R1+0xe0] ;  /* 0x0000e00001187983 */ /* 0x000ee40000300800 */
[----:B------:R-:W-:Y:S01]  /*25fe0*/  STS.U16 [R4+0x10200], R3 ;  /* 0x0102000304007388 */ /* 0x000fe20000000400 */
[----:B------:R-:W3:Y:S01]  /*25ff0*/  LDL.LU R26, [R1+0xdc] ;  /* 0x0000dc00011a7983 */ /* 0x000ee20000300800 */
[----:B0-----:R-:W3:Y:S03]  /*26000*/  LDL.LU R28, [R1+0xd8] ;  /* 0x0000d800011c7983 */ /* 0x001ee60000300800 */
[----:B------:R0:W-:Y:S01]  /*26010*/  STS.U16 [R4+0x10a00], R5 ;  /* 0x010a000504007388 */ /* 0x0001e20000000400 */
[----:B------:R1:W-:Y:S02]  /*26020*/  STS.U16 [R4+0x11200], R6 ;  /* 0x0112000604007388 */ /* 0x0003e40000000400 */
[----:B------:R1:W-:Y:S02]  /*26030*/  STS.U16 [R4+0x11a00], R7 ;  /* 0x011a000704007388 */ /* 0x0003e40000000400 */
[----:B------:R1:W-:Y:S01]  /*26040*/  STS.U16 [R4+0x12200], R8 ;  /* 0x0122000804007388 */ /* 0x0003e20000000400 */
[----:B0-----:R-:W3:Y:S01]  /*26050*/  LDL.LU R5, [R1+0xd4] ;  /* 0x0000d40001057983 */ /* 0x001ee20000300800 */
[----:B-1----:R-:W3:Y:S02]  /*26060*/  LDL.LU R6, [R1+0xd0] ;  /* 0x0000d00001067983 */ /* 0x002ee40000300800 */
[----:B------:R-:W3:Y:S02]  /*26070*/  LDL.LU R7, [R1+0xcc] ;  /* 0x0000cc0001077983 */ /* 0x000ee40000300800 */
[----:B------:R-:W3:Y:S01]  /*26080*/  LDL.LU R21, [R1+0xc8] ;  /* 0x0000c80001157983 */ /* 0x000ee20000300800 */
[----:B------:R-:W3:Y:S04]  /*26090*/  LDL.LU R19, [R1+0xc4] ;  /* 0x0000c40001137983 */ /* 0x000ee80000300800 */
[----:B------:R0:W-:Y:S01]  /*260a0*/  STS.U16 [R4+0x12a00], R9 ;  /* 0x012a000904007388 */ /* 0x0001e20000000400 */
[----:B------:R-:W3:Y:S03]  /*260b0*/  LDL.LU R8, [R1+0xc0] ;  /* 0x0000c00001087983 */ /* 0x000ee60000300800 */
        /* <DEDUP_REMOVED lines=9> */
[----:B------:R-:W2:Y:S02]  /*26150*/  LDL.LU R2, [R1+0x80] ;  /* 0x0000800001027983 */ /* 0x000ea40000300800 */
[----:B------:R-:W2:Y:S01]  /*26160*/  LDL.LU R3, [R1+0x4c] ;  /* 0x00004c0001037983 */ /* 0x000ea20000300800 */
[----:B------:R-:W2:Y:S01]  /*26170*/  LDL.LU R15, [R1+0x10] ;  /* 0x00001000010f7983 */ /* 0x000ea20000300800 */
[----:B------:R-:W2:Y:S03]  /*26180*/  LDL.LU R16, [R1+0xb8] ;  /* 0x0000b80001107983 */ /* 0x000ea60000300800 */
[----:B---3--:R0:W-:Y:S01]  /*26190*/  STS.U16 [R4+0x15200], R20 ;  /* 0x0152001404007388 */ /* 0x0081e20000000400 */
[----:B------:R-:W3:Y:S02]  /*261a0*/  LDL.LU R18, [R1+0xb4] ;  /* 0x0000b40001127983 */ /* 0x000ee40000300800 */
[----:B------:R1:W-:Y:S02]  /*261b0*/  STS.U16 [R4+0x15a00], R22 ;  /* 0x015a001604007388 */ /* 0x0003e40000000400 */
[----:B------:R1:W-:Y:S01]  /*261c0*/  STS.U16 [R4+0x16200], R24 ;  /* 0x0162001804007388 */ /* 0x0003e20000000400 */
[C---:B------:R-:W-:Y:S01]  /*261d0*/  LOP3.LUT R17, R0.reuse, 0x30, RZ, 0x3c, !PT ;  /* 0x0000003000117812 */ /* 0x040fe200078e3cff */
[----:B------:R1:W-:Y:S01]  /*261e0*/  STS.U16 [R4+0x16a00], R26 ;  /* 0x016a001a04007388 */ /* 0x0003e20000000400 */
[----:B------:R1:W-:Y:S03]  /*261f0*/  STS.U16 [R4+0x17200], R28 ;  /* 0x0172001c04007388 */ /* 0x0003e60000000400 */
[----:B0-----:R-:W3:Y:S01]  /*26200*/  LDL.LU R20, [R1+0xb0] ;  /* 0x0000b00001147983 */ /* 0x001ee20000300800 */
[----:B-1----:R-:W3:Y:S03]  /*26210*/  LDL.LU R22, [R1+0xac] ;  /* 0x0000ac0001167983 */ /* 0x002ee60000300800 */
[----:B------:R-:W3:Y:S04]  /*26220*/  LDL.LU R24, [R1+0xa8] ;  /* 0x0000a80001187983 */ /* 0x000ee80000300800 */
[----:B------:R-:W3:Y:S04]  /*26230*/  LDL.LU R26, [R1+0xa4] ;  /* 0x0000a400011a7983 */ /* 0x000ee80000300800 */
[----:B------:R0:W-:Y:S01]  /*26240*/  STS.U16 [R4+0x17a00], R5 ;  /* 0x017a000504007388 */ /* 0x0001e20000000400 */
[----:B------:R-:W3:Y:S02]  /*26250*/  LDL.LU R28, [R1+0x9c] ;  /* 0x00009c00011c7983 */ /* 0x000ee40000300800 */
[----:B------:R1:W-:Y:S02]  /*26260*/  STS.U16 [R17+0x10300], R6 ;  /* 0x0103000611007388 */ /* 0x0003e40000000400 */
[----:B------:R1:W-:Y:S01]  /*26270*/  STS.U16 [R17+0x10b00], R7 ;  /* 0x010b000711007388 */ /* 0x0003e20000000400 */
[----:B------:R1:W-:Y:S01]  /*26280*/  STS.U16 [R17+0x11300], R21 ;  /* 0x0113001511007388 */ /* 0x0003e20000000400 */
[----:B------:R1:W-:Y:S03]  /*26290*/  STS.U16 [R17+0x11b00], R19 ;  /* 0x011b001311007388 */ /* 0x0003e60000000400 */
[----:B0-----:R-:W3:Y:S01]  /*262a0*/  LDL.LU R4, [R1+0x94] ;  /* 0x0000940001047983 */ /* 0x001ee20000300800 */
[----:B------:R-:W3:Y:S02]  /*262b0*/  LDL.LU R5, [R1+0x8c] ;  /* 0x00008c0001057983 */ /* 0x000ee40000300800 */
[----:B-1----:R-:W3:Y:S01]  /*262c0*/  LDL.LU R6, [R1+0x84] ;  /* 0x0000840001067983 */ /* 0x002ee20000300800 */
[----:B------:R-:W3:Y:S04]  /*262d0*/  LDL.LU R7, [R1+0x54] ;  /* 0x0000540001077983 */ /* 0x000ee80000300800 */
[----:B------:R-:W3:Y:S01]  /*262e0*/  LDL.LU R21, [R1+0x3728] ;  /* 0x0037280001157983 */ /* 0x000ee20000300800 */
[----:B------:R-:W3:Y:S03]  /*262f0*/  LDL.LU R19, [R1+0x3724] ;  /* 0x0037240001137983 */ /* 0x000ee60000300800 */
[----:B------:R0:W-:Y:S01]  /*26300*/  STS.U16 [R17+0x12300], R8 ;  /* 0x0123000811007388 */ /* 0x0001e20000000400 */
[----:B------:R1:W-:Y:S03]  /*26310*/  STS.U16 [R17+0x12b00], R9 ;  /* 0x012b000911007388 */ /* 0x0003e60000000400 */
[----:B0-----:R-:W3:Y:S01]  /*26320*/  LDL.LU R8, [R1+0x3720] ;  /* 0x0037200001087983 */ /* 0x001ee20000300800 */
[----:B-1----:R-:W3:Y:S03]  /*26330*/  LDL.LU R9, [R1+0x371c] ;  /* 0x00371c0001097983 */ /* 0x002ee60000300800 */
[----:B----4-:R0:W-:Y:S04]  /*26340*/  STS.U16 [R17+0x13300], R10 ;  /* 0x0133000a11007388 */ /* 0x0101e80000000400 */
[----:B------:R1:W-:Y:S04]  /*26350*/  STS.U16 [R17+0x13b00], R11 ;  /* 0x013b000b11007388 */ /* 0x0003e80000000400 */
[----:B0-----:R-:W2:Y:S04]  /*26360*/  LDL.LU R10, [R1+0x3718] ;  /* 0x00371800010a7983 */ /* 0x001ea80000300800 */
[----:B-1----:R-:W3:Y:S04]  /*26370*/  LDL.LU R11, [R1+0x3714] ;  /* 0x00371400010b7983 */ /* 0x002ee80000300800 */
[----:B--2---:R0:W-:Y:S01]  /*26380*/  STS.U16 [R17+0x14300], R12 ;  /* 0x0143000c11007388 */ /* 0x0041e20000000400 */
[----:B------:R1:W-:Y:S03]  /*26390*/  STS.U16 [R17+0x14b00], R13 ;  /* 0x014b000d11007388 */ /* 0x0003e60000000400 */
[----:B0-----:R-:W2:Y:S01]  /*263a0*/  LDL.LU R12, [R1+0x3710] ;  /* 0x00371000010c7983 */ /* 0x001ea20000300800 */
[----:B-1----:R-:W2:Y:S02]  /*263b0*/  LDL.LU R13, [R1+0x370c] ;  /* 0x00370c00010d7983 */ /* 0x002ea40000300800 */
[----:B------:R0:W-:Y:S02]  /*263c0*/  STS.U16 [R17+0x15300], R2 ;  /* 0x0153000211007388 */ /* 0x0001e40000000400 */
[----:B------:R1:W-:Y:S01]  /*263d0*/  STS.U16 [R17+0x15b00], R3 ;  /* 0x015b000311007388 */ /* 0x0003e20000000400 */
[----:B0-----:R-:W2:Y:S01]  /*263e0*/  LDL.LU R2, [R1+0x48] ;  /* 0x0000480001027983 */ /* 0x001ea20000300800 */
[----:B-1----:R-:W2:Y:S01]  /*263f0*/  LDL.LU R3, [R1+0xc] ;  /* 0x00000c0001037983 */ /* 0x002ea20000300800 */
[----:B------:R-:W-:-:S02]  /*26400*/  LOP3.LUT R0, R0, 0x40, RZ, 0x3c, !PT ;  /* 0x0000004000007812 */ /* 0x000fc400078e3cff */
[----:B------:R-:W-:Y:S04]  /*26410*/  STS.U16 [R17+0x16300], R15 ;  /* 0x0163000f11007388 */ /* 0x000fe80000000400 */
[----:B--2---:R-:W-:Y:S01]  /*26420*/  STS.U16 [R17+0x16b00], R13 ;  /* 0x016b000d11007388 */ /* 0x004fe20000000400 */
[----:B------:R-:W-:Y:S02]  /*26430*/  STS.U16 [R17+0x17300], R12 ;  /* 0x0173000c11007388 */ /* 0x000fe40000000400 */
[----:B---3--:R0:W-:Y:S02]  /*26440*/  STS.U16 [R17+0x17b00], R11 ;  /* 0x017b000b11007388 */ /* 0x0081e40000000400 */
[----:B------:R1:W-:Y:S01]  /*26450*/  STS.U16 [R0+0x10400], R16 ;  /* 0x0104001000007388 */ /* 0x0003e20000000400 */
[----:B------:R2:W-:Y:S01]  /*26460*/  STS.U16 [R0+0x10c00], R18 ;  /* 0x010c001200007388 */ /* 0x0005e20000000400 */
[----:B------:R3:W-:Y:S02]  /*26470*/  STS.U16 [R0+0x11400], R20 ;  /* 0x0114001400007388 */ /* 0x0007e40000000400 */
[----:B------:R1:W-:Y:S02]  /*26480*/  STS.U16 [R0+0x11c00], R22 ;  /* 0x011c001600007388 */ /* 0x0003e40000000400 */
[----:B------:R1:W-:Y:S01]  /*26490*/  STS.U16 [R0+0x12400], R24 ;  /* 0x0124001800007388 */ /* 0x0003e20000000400 */
[----:B------:R-:W-:Y:S04]  /*264a0*/  STS.U16 [R0+0x12c00], R26 ;  /* 0x012c001a00007388 */ /* 0x000fe80000000400 */
[----:B0-----:R-:W4:Y:S01]  /*264b0*/  LDL.LU R11, [R1+0x78] ;  /* 0x00007800010b7983 */ /* 0x001f220000300800 */
[----:B------:R-:W4:Y:S02]  /*264c0*/  LDL.LU R13, [R1+0x74] ;  /* 0x00007400010d7983 */ /* 0x000f240000300800 */
[----:B------:R-:W4:Y:S02]  /*264d0*/  LDL.LU R15, [R1+0x70] ;  /* 0x00007000010f7983 */ /* 0x000f240000300800 */
[----:B------:R-:W4:Y:S01]  /*264e0*/  LDL.LU R17, [R1+0x6c] ;  /* 0x00006c0001117983 */ /* 0x000f220000300800 */
[----:B------:R-:W-:Y:S04]  /*264f0*/  STS.U16 [R0+0x13400], R28 ;  /* 0x0134001c00007388 */ /* 0x000fe80000000400 */
[----:B-1----:R-:W4:Y:S01]  /*26500*/  LDL.LU R16, [R1+0x68] ;  /* 0x0000680001107983 */ /* 0x002f220000300800 */
[----:B------:R-:W-:Y:S02]  /*26510*/  STS.U16 [R0+0x13c00], R4 ;  /* 0x013c000400007388 */ /* 0x000fe40000000400 */
[----:B--2---:R-:W2:Y:S02]  /*26520*/  LDL.LU R18, [R1+0x64] ;  /* 0x0000640001127983 */ /* 0x004ea40000300800 */
[----:B------:R0:W-:Y:S01]  /*26530*/  STS.U16 [R0+0x14400], R5 ;  /* 0x0144000500007388 */ /* 0x0001e20000000400 */
[----:B---3--:R-:W4:Y:S04]  /*26540*/  LDL.LU R20, [R1+0x60] ;  /* 0x0000600001147983 */ /* 0x008f280000300800 */
[----:B------:R1:W-:Y:S01]  /*26550*/  STS.U16 [R0+0x14c00], R6 ;  /* 0x014c000600007388 */ /* 0x0003e20000000400 */
[----:B------:R-:W2:Y:S02]  /*26560*/  LDL.LU R22, [R1+0x5c] ;  /* 0x00005c0001167983 */ /* 0x000ea40000300800 */
[----:B------:R1:W-:Y:S02]  /*26570*/  STS.U16 [R0+0x15400], R7 ;  /* 0x0154000700007388 */ /* 0x0003e40000000400 */
[----:B------:R-:W2:Y:S01]  /*26580*/  LDL.LU R24, [R1+0x58] ;  /* 0x0000580001187983 */ /* 0x000ea20000300800 */
[----:B------:R-:W-:Y:S01]  /*26590*/  STS.U16 [R0+0x15c00], R2 ;  /* 0x015c000200007388 */ /* 0x000fe20000000400 */
[----:B------:R-:W-:Y:S02]  /*265a0*/  STS.U16 [R0+0x16400], R3 ;  /* 0x0164000300007388 */ /* 0x000fe40000000400 */
[----:B------:R1:W-:Y:S01]  /*265b0*/  STS.U16 [R0+0x16c00], R10 ;  /* 0x016c000a00007388 */ /* 0x0003e20000000400 */
[----:B0-----:R-:W2:Y:S01]  /*265c0*/  LDL.LU R5, [R1+0x50] ;  /* 0x0000500001057983 */ /* 0x001ea20000300800 */
[----:B-1----:R-:W2:Y:S03]  /*265d0*/  LDL.LU R6, [R1+0x44] ;  /* 0x0000440001067983 */ /* 0x002ea60000300800 */
[----:B------:R-:W2:Y:S04]  /*265e0*/  LDL.LU R7, [R1+0x8] ;  /* 0x0000080001077983 */ /* 0x000ea80000300800 */
[----:B------:R-:W2:Y:S04]  /*265f0*/  LDL.LU R10, [R1+0x7c] ;  /* 0x00007c00010a7983 */ /* 0x000ea80000300800 */
[----:B------:R-:W0:Y:S01]  /*26600*/  S2R R4, SR_TID.X ;  /* 0x0000000000047919 */ /* 0x000e220000002100 */
[----:B------:R-:W4:Y:S02]  /*26610*/  LDL.LU R28, [R1+0x40] ;  /* 0x00004000011c7983 */ /* 0x000f240000300800 */
[----:B------:R-:W4:Y:S02]  /*26620*/  LDL.LU R2, [R1+0x3c] ;  /* 0x00003c0001027983 */ /* 0x000f240000300800 */
[----:B------:R-:W-:Y:S01]  /*26630*/  STS.U16 [R0+0x17400], R9 ;  /* 0x0174000900007388 */ /* 0x000fe20000000400 */
[----:B------:R-:W4:Y:S04]  /*26640*/  LDL.LU R3, [R1+0x38] ;  /* 0x0000380001037983 */ /* 0x000f280000300800 */
[----:B------:R1:W-:Y:S01]  /*26650*/  STS.U16 [R0+0x17c00], R8 ;  /* 0x017c000800007388 */ /* 0x0003e20000000400 */
[----:B0-----:R-:W-:-:S05]  /*26660*/  LOP3.LUT R4, R4, 0x7f, RZ, 0xc0, !PT ;  /* 0x0000007f04047812 */ /* 0x001fca00078ec0ff */
[----:B------:R-:W-:Y:S02]  /*26670*/  IMAD.SHL.U32 R12, R4, 0x2, RZ ;  /* 0x00000002040c7824 */ /* 0x000fe400078e00ff */
[----:B------:R-:W4:Y:S01]  /*26680*/  LDL.LU R4, [R1+0x34] ;  /* 0x0000340001047983 */ /* 0x000f220000300800 */
[----:B-1----:R-:W4:Y:S02]  /*26690*/  LDL.LU R0, [R1+0x30] ;  /* 0x0000300001007983 */ /* 0x002f240000300800 */
[----:B------:R-:W4:Y:S01]  /*266a0*/  LDL.LU R8, [R1+0x1c] ;  /* 0x00001c0001087983 */ /* 0x000f220000300800 */
[C---:B------:R-:W-:Y:S01]  /*266b0*/  LOP3.LUT R26, R12.reuse, 0x50, RZ, 0x3c, !PT ;  /* 0x000000500c1a7812 */ /* 0x040fe200078e3cff */
[----:B------:R-:W4:Y:S04]  /*266c0*/  LDL.LU R9, [R1+0x18] ;  /* 0x0000180001097983 */ /* 0x000f280000300800 */
[----:B--2---:R0:W-:Y:S01]  /*266d0*/  STS.U16 [R26+0x10500], R10 ;  /* 0x0105000a1a007388 */ /* 0x0041e20000000400 */
[----:B----4-:R1:W-:Y:S03]  /*266e0*/  STS.U16 [R26+0x10d00], R11 ;  /* 0x010d000b1a007388 */ /* 0x0103e60000000400 */
[----:B------:R2:W-:Y:S01]  /*266f0*/  STS.U16 [R26+0x11500], R13 ;  /* 0x0115000d1a007388 */ /* 0x0005e20000000400 */
[----:B------:R4:W-:Y:S03]  /*26700*/  STS.U16 [R26+0x11d00], R15 ;  /* 0x011d000f1a007388 */ /* 0x0009e60000000400 */
[----:B------:R4:W-:Y:S01]  /*26710*/  STS.U16 [R26+0x12500], R17 ;  /* 0x012500111a007388 */ /* 0x0009e20000000400 */
[----:B------:R4:W-:Y:S03]  /*26720*/  STS.U16 [R26+0x12d00], R16 ;  /* 0x012d00101a007388 */ /* 0x0009e60000000400 */
[----:B0-----:R-:W3:Y:S04]  /*26730*/  LDL.LU R10, [R1+0x14] ;  /* 0x00001400010a7983 */ /* 0x001ee80000300800 */
[----:B-1----:R-:W3:Y:S01]  /*26740*/  LDL.LU R11, [R1+0x4] ;  /* 0x00000400010b7983 */ /* 0x002ee20000300800 */
[----:B--2---:R-:W2:Y:S02]  /*26750*/  LDL.LU R13, [R1+0x1cc] ;  /* 0x0001cc00010d7983 */ /* 0x004ea40000300800 */
[----:B----4-:R-:W3:Y:S01]  /*26760*/  LDL.LU R15, [R1] ;  /* 0x00000000010f7983 */ /* 0x010ee20000300800 */
        /* <DEDUP_REMOVED lines=14> */
[----:B------:R0:W-:Y:S04]  /*26850*/  STS.U16 [R26+0x16500], R7 ;  /* 0x016500071a007388 */ /* 0x0001e80000000400 */
[----:B0-----:R-:W2:Y:S01]  /*26860*/  LDL.LU R7, [R1+0x36e8] ;  /* 0x0036e80001077983 */ /* 0x001ea20000300800 */
[----:B------:R-:W-:-:S03]  /*26870*/  LOP3.LUT R12, R12, 0x60, RZ, 0x3c, !PT ;  /* 0x000000600c0c7812 */ /* 0x000fc600078e3cff */
[----:B--2---:R0:W-:Y:S01]  /*26880*/  STS.U16 [R26+0x16d00], R7 ;  /* 0x016d00071a007388 */ /* 0x0041e20000000400 */
[----:B------:R1:W-:Y:S02]  /*26890*/  STS.U16 [R26+0x17500], R6 ;  /* 0x017500061a007388 */ /* 0x0003e40000000400 */
[----:B------:R2:W-:Y:S02]  /*268a0*/  STS.U16 [R26+0x17d00], R5 ;  /* 0x017d00051a007388 */ /* 0x0005e40000000400 */
[----:B------:R3:W-:Y:S01]  /*268b0*/  STS.U16 [R12+0x10600], R28 ;  /* 0x0106001c0c007388 */ /* 0x0007e20000000400 */
[----:B------:R3:W-:Y:S01]  /*268c0*/  STS.U16 [R12+0x10e00], R2 ;  /* 0x010e00020c007388 */ /* 0x0007e20000000400 */
[----:B------:R3:W-:Y:S03]  /*268d0*/  STS.U16 [R12+0x11600], R3 ;  /* 0x011600030c007388 */ /* 0x0007e60000000400 */
[----:B0-----:R-:W4:Y:S01]  /*268e0*/  LDL.LU R7, [R1+0x20] ;  /* 0x0000200001077983 */ /* 0x001f220000300800 */
[----:B-1----:R-:W4:Y:S02]  /*268f0*/  LDL.LU R6, [R1+0x24] ;  /* 0x0000240001067983 */ /* 0x002f240000300800 */
[----:B--2---:R-:W2:Y:S02]  /*26900*/  LDL.LU R26, [R1+0x36e4] ;  /* 0x0036e400011a7983 */ /* 0x004ea40000300800 */
[----:B------:R-:W2:Y:S01]  /*26910*/  LDL.LU R5, [R1+0x28] ;  /* 0x0000280001057983 */ /* 0x000ea20000300800 */
[----:B---3--:R-:W3:Y:S01]  /*26920*/  LDL.LU R28, [R1+0x36e0] ;  /* 0x0036e000011c7983 */ /* 0x008ee20000300800 */
[----:B------:R-:W2:Y:S02]  /*26930*/  LDL.LU R2, [R1+0x36dc] ;  /* 0x0036dc0001027983 */ /* 0x000ea40000300800 */
[----:B------:R-:W2:Y:S01]  /*26940*/  LDL.LU R3, [R1+0x36d8] ;  /* 0x0036d80001037983 */ /* 0x000ea20000300800 */
[----:B------:R0:W-:Y:S01]  /*26950*/  STS.U16 [R12+0x11e00], R4 ;  /* 0x011e00040c007388 */ /* 0x0001e20000000400 */
[----:B------:R1:W-:Y:S03]  /*26960*/  STS.U16 [R12+0x12600], R0 ;  /* 0x012600000c007388 */ /* 0x0003e60000000400 */
[----:B0-----:R-:W2:Y:S01]  /*26970*/  LDL.LU R4, [R1+0x36d4] ;  /* 0x0036d40001047983 */ /* 0x001ea20000300800 */
[----:B-1----:R-:W2:Y:S03]  /*26980*/  LDL.LU R0, [R1+0x36d0] ;  /* 0x0036d00001007983 */ /* 0x002ea60000300800 */
[----:B--2---:R0:W-:Y:S01]  /*26990*/  STS.U16 [R12+0x12e00], R0 ;  /* 0x012e00000c007388 */ /* 0x0041e20000000400 */
[----:B------:R-:W-:Y:S02]  /*269a0*/  STS.U16 [R12+0x13600], R5 ;  /* 0x013600050c007388 */ /* 0x000fe40000000400 */
[----:B----4-:R-:W-:Y:S02]  /*269b0*/  STS.U16 [R12+0x13e00], R6 ;  /* 0x013e00060c007388 */ /* 0x010fe40000000400 */
        /* <DEDUP_REMOVED lines=10> */
[----:B---3--:R1:W-:Y:S03]  /*26a60*/  STS.U16 [R14+0x10f00], R28 ;  /* 0x010f001c0e007388 */ /* 0x0083e60000000400 */
[----:B0-----:R-:W2:Y:S04]  /*26a70*/  LDL R0, [R1+0x5d4] ;  /* 0x0005d40001007983 */ /* 0x001ea80000100800 */
[----:B-1----:R-:W3:Y:S01]  /*26a80*/  LDL R28, [R1+0x5dc] ;  /* 0x0005dc00011c7983 */ /* 0x002ee20000100800 */
        /* <DEDUP_REMOVED lines=12> */
[----:B------:R0:W-:Y:S02]  /*26b50*/  STS.U16 [R14+0x17700], R29 ;  /* 0x0177001d0e007388 */ /* 0x0001e40000000400 */
[----:B------:R-:W-:Y:S06]  /*26b60*/  BAR.SYNC.DEFER_BLOCKING 0x0 ;  /* 0x0000000000007b1d */ /* 0x000fec0000010000 */
[----:B------:R-:W4:Y:S04]  /*26b70*/  LDL.LU.64 R12, [R1+0x6f0] ;  /* 0x0006f000010c7983 */ /* 0x000f280000300a00 */
[----:B0-----:R-:W4:Y:S04]  /*26b80*/  LDL.LU.64 R14, [R1+0x6f8] ;  /* 0x0006f800010e7983 */ /* 0x001f280000300a00 */
[----:B--2---:R-:W-:Y:S04]  /*26b90*/  LDSM.16.MT88.4 R4, [R0] ;  /* 0x000000000004783b */ /* 0x004fe80000004200 */
[----:B---3--:R-:W0:Y:S04]  /*26ba0*/  LDSM.16.M88.4 R8, [R28+0x10000] ;  /* 0x010000001c08783b */ /* 0x008e280000000200 */
[----:B------:R-:W-:Y:S04]  /*26bb0*/  LDSM.16.M88.4 R16, [R28+0x12000] ;  /* 0x012000001c10783b */ /* 0x000fe80000000200 */
[----:B------:R-:W-:Y:S04]  /*26bc0*/  LDSM.16.M88.4 R20, [R28+0x15000] ;  /* 0x015000001c14783b */ /* 0x000fe80000000200 */
[----:B0-----:R-:W-:Y:S01]  /*26bd0*/  STL.64 [R1+0x20], R8 ;  /* 0x0000200801007387 */ /* 0x001fe20000100a00 */
[----:B------:R-:W-:Y:S02]  /*26be0*/  STL.64 [R1+0x28], R10 ;  /* 0x0000280a01007387 */ /* 0x000fe40000100a00 */
[----:B------:R-:W0:Y:S02]  /*26bf0*/  LDSM.16.M88.4 R8, [R28+0x11000] ;  /* 0x011000001c08783b */ /* 0x000e240000000200 */
[----:B0-----:R-:W-:Y:S02]  /*26c00*/  STL.64 [R1+0x10], R8 ;  /* 0x0000100801007387 */ /* 0x001fe40000100a00 */
[----:B------:R-:W-:-:S02]  /*26c10*/  IMAD.MOV.U32 R2, RZ, RZ, R8 ;  /* 0x000000ffff027224 */ /* 0x000fc400078e0008 */
[----:B------:R-:W-:Y:S02]  /*26c20*/  STL.64 [R1+0x18], R10 ;  /* 0x0000180a01007387 */ /* 0x000fe40000100a00 */
[----:B------:R-:W-:Y:S02]  /*26c30*/  IMAD.MOV.U32 R0, RZ, RZ, R9 ;  /* 0x000000ffff007224 */ /* 0x000fe400078e0009 */
[----:B------:R-:W0:Y:S04]  /*26c40*/  LDSM.16.M88.4 R8, [R28+0x13000] ;  /* 0x013000001c08783b */ /* 0x000e280000000200 */
[----:B0-----:R-:W-:Y:S01]  /*26c50*/  STL [R1+0x3364], R10 ;  /* 0x0033640a01007387 */ /* 0x001fe20000100800 */
[----:B------:R-:W-:Y:S02]  /*26c60*/  STL.64 [R1], R16 ;  /* 0x0000001001007387 */ /* 0x000fe40000100a00 */
[----:B------:R-:W-:Y:S02]  /*26c70*/  STL.64 [R1+0x8], R18 ;  /* 0x0000081201007387 */ /* 0x000fe40000100a00 */
[----:B------:R-:W-:Y:S01]  /*26c80*/  STL [R1+0x3360], R11 ;  /* 0x0033600b01007387 */ /* 0x000fe20000100800 */
[----:B------:R0:W-:Y:S04]  /*26c90*/  STL.64 [R1+0x36c0], R8 ;  /* 0x0036c00801007387 */ /* 0x0001e80000100a00 */
[----:B------:R-:W1:Y:S04]  /*26ca0*/  LDSM.16.M88.4 R16, [R28+0x14000] ;  /* 0x014000001c10783b */ /* 0x000e680000000200 */
[----:B0-----:R-:W2:Y:S04]  /*26cb0*/  LDL.64 R8, [R1] ;  /* 0x0000000001087983 */ /* 0x001ea80000100a00 */
[----:B--2---:R-:W-:Y:S01]  /*26cc0*/  STL.64 [R1+0x36c8], R8 ;  /* 0x0036c80801007387 */ /* 0x004fe20000100a00 */
[----:B-1----:R-:W-:Y:S02]  /*26cd0*/  STL.64 [R1+0x30], R16 ;  /* 0x0000301001007387 */ /* 0x002fe40000100a00 */
[----:B------:R-:W-:Y:S02]  /*26ce0*/  STL.64 [R1+0x38], R18 ;  /* 0x0000381201007387 */ /* 0x000fe40000100a00 */
[----:B------:R0:W-:Y:S02]  /*26cf0*/  STL.64 [R1+0x36b8], R16 ;  /* 0x0036b81001007387 */ /* 0x0001e40000100a00 */
[----:B0-----:R-:W4:Y:S01]  /*26d00*/  LDL.64 R16, [R1+0x20] ;  /* 0x0000200001107983 */ /* 0x001f220000100a00 */
[----:B------:R-:W-:-:S02]  /*26d10*/  IMAD.MOV.U32 R3, RZ, RZ, R19 ;  /* 0x000000ffff037224 */ /* 0x000fc400078e0013 */
[----:B------:R-:W-:-:S03]  /*26d20*/  IMAD.MOV.U32 R29, RZ, RZ, R18 ;  /* 0x000000ffff1d7224 */ /* 0x000fc600078e0012 */
[----:B------:R-:W-:Y:S02]  /*26d30*/  STL [R1+0x337c], R3 ;  /* 0x00337c0301007387 */ /* 0x000fe40000100800 */
[----:B------:R-:W-:Y:S01]  /*26d40*/  STL [R1+0x3378], R29 ;  /* 0x0033781d01007387 */ /* 0x000fe20000100800 */
[----:B----4-:R-:W-:Y:S07]  /*26d50*/  HMMA.16816.F32 R24, R4, R16, R12 ;  /* 0x000000100418723c */ /* 0x010fee000000180c */
[----:B------:R-:W-:-:S02]  /*26d60*/  IMAD.MOV.U32 R13, RZ, RZ, R16 ;  /* 0x000000ffff0d7224 */ /* 0x000fc400078e0010 */
[----:B------:R-:W-:Y:S11]  /*26d70*/  IMAD.MOV.U32 R12, RZ, RZ, R17 ;  /* 0x000000ffff0c7224 */ /* 0x000ff600078e0011 */
[----:B------:R-:W-:Y:S03]  /*26d80*/  @!UPT UIADD3 URZ, URZ, URZ, URZ ;  /* 0x0000003f3f3ff290 */ /* 0x000fe6000fffe03f */
[----:B------:R-:W-:Y:S01]  /*26d90*/  STL.64 [R1+0x320], R24 ;  /* 0x0003201801007387 */ /* 0x000fe20000100a00 */
[----:B------:R-:W2:Y:S02]  /*26da0*/  LDL.LU.64 R16, [R1+0x750] ;  /* 0x0007500001107983 */ /* 0x000ea40000300a00 */
[----:B------:R-:W2:Y:S02]  /*26db0*/  LDL.LU.64 R18, [R1+0x758] ;  /* 0x0007580001127983 */ /* 0x000ea40000300a00 */
[----:B------:R-:W-:Y:S01]  /*26dc0*/  STL.64 [R1+0x50], R20 ;  /* 0x0000501401007387 */ /* 0x000fe20000100a00 */
[----:B------:R-:W-:Y:S01]  /*26dd0*/  STL.64 [R1+0x58], R22 ;  /* 0x0000581601007387 */ /* 0x000fe20000100a00 */
[----:B------:R0:W-:Y:S03]  /*26de0*/  STL.64 [R1+0x36b0], R20 ;  /* 0x0036b01401007387 */ /* 0x0001e60000100a00 */
[----:B0-----:R-:W3:Y:S01]  /*26df0*/  LDL.LU.64 R20, [R1+0x6e0] ;  /* 0x0006e00001147983 */ /* 0x001ee20000300a00 */
[----:B------:R-:W3:Y:S02]  /*26e00*/  LDL.LU.64 R22, [R1+0x6e8] ;  /* 0x0006e80001167983 */ /* 0x000ee40000300a00 */
[----:B------:R-:W-:-:S02]  /*26e10*/  IMAD.MOV.U32 R8, RZ, RZ, R2 ;  /* 0x000000ffff087224 */ /* 0x000fc400078e0002 */
[----:B------:R-:W-:Y:S02]  /*26e20*/  IMAD.MOV.U32 R9, RZ, RZ, R0 ;  /* 0x000000ffff097224 */ /* 0x000fe400078e0000 */
[----:B------:R-:W-:Y:S02]  /*26e30*/  IMAD.MOV.U32 R3, RZ, RZ, R26 ;  /* 0x000000ffff037224 */ /* 0x000fe400078e001a */
[----:B------:R-:W-:Y:S02]  /*26e40*/  IMAD.MOV.U32 R29, RZ, RZ, R27 ;  /* 0x000000ffff1d7224 */ /* 0x000fe400078e001b */
[----:B------:R-:W0:Y:S04]  /*26e50*/  LDSM.16.M88.4 R24, [R28+0x16000] ;  /* 0x016000001c18783b */ /* 0x000e280000000200 */
[----:B------:R1:W-:Y:S01]  /*26e60*/  STL [R1+0x3384], R3 ;  /* 0x0033840301007387 */ /* 0x0003e20000100800 */
[----:B------:R4:W-:Y:S01]  /*26e70*/  STL [R1+0x3380], R29 ;  /* 0x0033801d01007387 */ /* 0x0009e20000100800 */
[----:B---3--:R-:W-:Y:S11]  /*26e80*/  HMMA.16816.F32 R8, R4, R8, R20 ;  /* 0x000000080408723c */ /* 0x008ff60000001814 */
[----:B------:R-:W-:Y:S11]  /*26e90*/  @!UPT UIADD3 URZ, URZ, URZ, URZ ;  /* 0x0000003f3f3ff290 */ /* 0x000ff6000fffe03f */
[----:B------:R-:W-:Y:S01]  /*26ea0*/  @!UPT UIADD3 URZ, URZ, URZ, URZ ;  /* 0x0000003f3f3ff290 */ /* 0x000fe2000fffe03f */
[----:B------:R-:W-:Y:S01]  /*26eb0*/  STL [R1+0x310], R8 ;  /* 0x0003100801007387 */ /* 0x000fe20000100800 */
[----:B-1----:R-:W-:Y:S02]  /*26ec0*/  IMAD.MOV.U32 R3, RZ, RZ, R9 ;  /* 0x000000ffff037224 */ /* 0x002fe400078e0009 */
[----:B------:R-:W-:Y:S02]  /*26ed0*/  STL [R1+0x31c], R11 ;  /* 0x00031c0b01007387 */ /* 0x000fe40000100800 */
[----:B----4-:R-:W-:Y:S01]  /*26ee0*/  IMAD.MOV.U32 R29, RZ, RZ, R10 ;  /* 0x000000ffff1d7224 */ /* 0x010fe200078e000a */
[----:B------:R-:W3:Y:S04]  /*26ef0*/  LDL.LU.64 R20, [R1+0x740] ;  /* 0x0007400001147983 */ /* 0x000ee80000300a00 */
[----:B------:R-:W1:Y:S01]  /*26f00*/  LDSM.16.M88.4 R8, [R28+0x17000] ;  /* 0x017000001c08783b */ /* 0x000e620000000200 */
[----:B------:R-:W3:Y:S02]  /*26f10*/  LDL.LU.64 R22, [R1+0x748] ;  /* 0x0007480001167983 */ /* 0x000ee40000300a00 */
[----:B0-----:R-:W-:Y:S02]  /*26f20*/  STL.64 [R1+0x60], R24 ;  /* 0x0000601801007387 */ /* 0x001fe40000100a00 */
[----:B------:R-:W-:Y:S01]  /*26f30*/  STL.64 [R1+0x68], R26 ;  /* 0x0000681a01007387 */ /* 0x000fe20000100a00 */
[----:B------:R-:W-:Y:S01]  /*26f40*/  STL [R1+0x3414], R29 ;  /* 0x0034141d01007387 */ /* 0x000fe20000100800 */
[----:B------:R-:W-:Y:S03]  /*26f50*/  STL [R1+0x3410], R3 ;  /* 0x0034100301007387 */ /* 0x000fe60000100800 */
[----:B-1----:R0:W-:Y:S01]  /*26f60*/  STL.64 [R1+0x70], R8 ;  /* 0x0000700801007387 */ /* 0x0021e20000100a00 */
[----:B------:R-:W-:Y:S03]  /*26f70*/  STL.64 [R1+0x78], R10 ;  /* 0x0000780a01007387 */ /* 0x000fe60000100a00 */
[----:B0-----:R-:W2:Y:S01]  /*26f80*/  LDL.LU.64 R8, [R1+0x36c8] ;  /* 0x0036c80001087983 */ /* 0x001ea20000300a00 */
[----:B------:R-:W-:-:S02]  /*26f90*/  IMAD.MOV.U32 R0, RZ, RZ, R11 ;  /* 0x000000ffff007224 */ /* 0x000fc400078e000b */
[----:B------:R-:W-:-:S03]  /*26fa0*/  IMAD.MOV.U32 R2, RZ, RZ, R10 ;  /* 0x000000ffff027224 */ /* 0x000fc600078e000a */
[----:B------:R-:W-:Y:S02]  /*26fb0*/  STL [R1+0x352c], R0 ;  /* 0x00352c0001007387 */ /* 0x000fe40000100800 */
[----:B------:R0:W-:Y:S02]  /*26fc0*/  STL [R1+0x3528], R2 ;  /* 0x0035280201007387 */ /* 0x0001e40000100800 */
[----:B------:R1:W-:Y:S01]  /*26fd0*/  STL [R1+0x2728], R28 ;  /* 0x0027281c01007387 */ /* 0x0003e20000100800 */
[----:B--2---:R-:W-:Y:S01]  /*26fe0*/  HMMA.16816.F32 R16, R4, R8, R16 ;  /* 0x000000080410723c */ /* 0x004fe20000001810 */
[----:B0-----:R-:W-:Y:S02]  /*26ff0*/  IMAD.MOV.U32 R2, RZ, RZ, R8 ;  /* 0x000000ffff027224 */ /* 0x001fe400078e0008 */
[----:B------:R-:W-:Y:S02]  /*27000*/  IMAD.MOV.U32 R0, RZ, RZ, R9 ;  /* 0x000000ffff007224 */ /* 0x000fe400078e0009 */
[----:B------:R-:W3:Y:S11]  /*27010*/  LDL.LU.64 R8, [R1+0x36c0] ;  /* 0x0036c00001087983 */ /* 0x000ef60000300a00 */
[----:B------:R-:W-:Y:S08]  /*27020*/  @!UPT UIADD3 URZ, URZ, URZ, URZ ;  /* 0x0000003f3f3ff290 */ /* 0x000ff0000fffe03f */
[----:B-1----:R-:W-:Y:S02]  /*27030*/  IMAD.MOV.U32 R28, RZ, RZ, R19 ;  /* 0x000000ffff1c7224 */ /* 0x002fe400078e0013 */
[----:B------:R-:W-:Y:S01]  /*27040*/  IMAD.MOV.U32 R10, RZ, RZ, R17 ;  /* 0x000000ffff0a7224 */ /* 0x000fe200078e0011 */
[----:B------:R0:W-:Y:S01]  /*27050*/  STL [R1+0x300], R16 ;  /* 0x0003001001007387 */ /* 0x0001e20000100800 */
[----:B------:R-:W-:-:S03]  /*27060*/  IMAD.MOV.U32 R11, RZ, RZ, R18 ;  /* 0x000000ffff0b7224 */ /* 0x000fc600078e0012 */
[----:B0-----:R-:W2:Y:S01]  /*27070*/  LDL.LU.64 R16, [R1+0x36b8] ;  /* 0x0036b80001107983 */ /* 0x001ea20000300a00 */
[----:B------:R0:W-:Y:S03]  /*27080*/  STL [R1+0x3418], R28 ;  /* 0x0034181c01007387 */ /* 0x0001e60000100800 */
[----:B0-----:R-:W4:Y:S01]  /*27090*/  LDL R28, [R1+0x5d4] ;  /* 0x0005d400011c7983 */ /* 0x001f220000100800 */
[----:B---3--:R-:W-:Y:S11]  /*270a0*/  HMMA.16816.F32 R20, R4, R8, R20 ;  /* 0x000000080414723c */ /* 0x008ff60000001814 */
[----:B------:R-:W-:Y:S11]  /*270b0*/  @!UPT UIADD3 URZ, URZ, URZ, URZ ;  /* 0x0000003f3f3ff290 */ /* 0x000ff6000fffe03f */
[----:B------:R-:W-:Y:S01]  /*270c0*/  @!UPT UIADD3 URZ, URZ, URZ, URZ ;  /* 0x0000003f3f3ff290 */ /* 0x000fe2000fffe03f */
[----:B------:R0:W-:Y:S01]  /*270d0*/  STL.64 [R1+0x2f0], R20 ;  /* 0x0002f01401007387 */ /* 0x0001e20000100a00 */
[----:B------:R-:W-:Y:S02]  /*270e0*/  IMAD.MOV.U32 R29, RZ, RZ, R22 ;  /* 0x000000ffff1d7224 */ /* 0x000fe400078e0016 */
[----:B------:R-:W-:Y:S01]  /*270f0*/  IMAD.MOV.U32 R3, RZ, RZ, R23 ;  /* 0x000000ffff037224 */ /* 0x000fe200078e0017 */
[----:B0-----:R-:W2:Y:S01]  /*27100*/  LDL.LU.64 R20, [R1+0x540] ;  /* 0x0005400001147983 */ /* 0x001ea20000300a00 */
[----:B------:R-:W2:Y:S02]  /*27110*/  LDL.LU.64 R22, [R1+0x548] ;  /* 0x0005480001167983 */ /* 0x000ea40000300a00 */
[----:B------:R-:W-:Y:S02]  /*27120*/  STL.64 [R1+0x3670], R10 ;  /* 0x0036700a01007387 */ /* 0x000fe40000100a00 */
[----:B------:R0:W-:Y:S02]  /*27130*/  STL.64 [R1+0x3668], R8 ;  /* 0x0036680801007387 */ /* 0x0001e40000100a00 */
[----:B0-----:R-:W3:Y:S04]  /*27140*/  LDL.64 R8, [R1+0x10] ;  /* 0x0000100001087983 */ /* 0x001ee80000100a00 */
[----:B---3--:R0:W-:Y:S02]  /*27150*/  STL.64 [R1+0x3680], R8 ;  /* 0x0036800801007387 */ /* 0x0081e40000100a00 */
[----:B0-----:R-:W-:-:S02]  /*27160*/  IMAD.MOV.U32 R8, RZ, RZ, R13 ;  /* 0x000000ffff087224 */ /* 0x001fc400078e000d */
[----:B------:R-:W-:Y:S02]  /*27170*/  IMAD.MOV.U32 R9, RZ, RZ, R12 ;  /* 0x000000ffff097224 */ /* 0x000fe400078e000c */
[----:B----4-:R-:W0:Y:S04]  /*27180*/  LDSM.16.MT88.4 R12, [R28+0x80] ;  /* 0x000080001c0c783b */ /* 0x010e280000004200 */
[----:B------:R1:W-:Y:S01]  /*27190*/  STL.64 [R1+0x3698], R8 ;  /* 0x0036980801007387 */ /* 0x0003e20000100a00 */
[C---:B--2---:R-:W-:Y:S03]  /*271a0*/  HMMA.16816.F32 R16, R4.reuse, R16, R20 ;  /* 0x000000100410723c */ /* 0x044fe60000001814 */
[----:B-1----:R-:W2:Y:S01]  /*271b0*/  LDL.64 R8, [R1+0x70] ;  /* 0x0000700001087983 */ /* 0x002ea20000100a00 */
[----:B------:R-:W-:Y:S02]  /*271c0*/  STL [R1+0x3540], R3 ;  /* 0x0035400301007387 */ /* 0x000fe40000100800 */
[----:B------:R1:W-:Y:S02]  /*271d0*/  STL [R1+0x341c], R29 ;  /* 0x00341c1d01007387 */ /* 0x0003e40000100800 */
[----:B-1----:R-:W3:Y:S04]  /*271e0*/  LDL R29, [R1+0x13dc] ;  /* 0x0013dc00011d7983 */ /* 0x002ee80000100800 */
[----:B0-----:R-:W-:Y:S01]  /*271f0*/  STL.64 [R1+0x36a8], R14 ;  /* 0x0036a80e01007387 */ /* 0x001fe20000100a00 */
[----:B------:R0:W-:Y:S03]  /*27200*/  STL.64 [R1+0x36a0], R12 ;  /* 0x0036a00c01007387 */ /* 0x0001e60000100a00 */
[----:B0-----:R-:W4:Y:S01]  /*27210*/  LDL.LU.64 R12, [R1+0x530] ;  /* 0x00053000010c7983 */ /* 0x001f220000300a00 */
[----:B------:R-:W4:Y:S02]  /*27220*/  LDL.LU.64 R14, [R1+0x538] ;  /* 0x00053800010e7983 */ /* 0x000f240000300a00 */
[----:B------:R-:W4:Y:S04]  /*27230*/  LDL.LU.64 R20, [R1+0x36b0] ;  /* 0x0036b00001147983 */ /* 0x000f280000300a00 */
[----:B------:R-:W-:Y:S01]  /*27240*/  STL.64 [R1+0x2e0], R16 ;  /* 0x0002e01001007387 */ /* 0x000fe20000100a00 */
[----:B------:R-:W-:Y:S02]  /*27250*/  STL.64 [R1+0x2e8], R18 ;  /* 0x0002e81201007387 */ /* 0x000fe40000100a00 */
[----:B------:R-:W0:Y:S02]  /*27260*/  LDSM.16.MT88.4 R16, [R28+0x100] ;  /* 0x000100001c10783b */ /* 0x000e240000004200 */
[----:B0-----:R-:W-:Y:S02]  /*27270*/  STL.64 [R1+0x3630], R18 ;  /* 0x0036301201007387 */ /* 0x001fe40000100a00 */
[----:B------:R0:W-:Y:S02]  /*27280*/  STL.64 [R1+0x3628], R16 ;  /* 0x0036281001007387 */ /* 0x0001e40000100a00 */
[----:B0-----:R-:W2:Y:S01]  /*27290*/  LDL.LU.64 R16, [R1+0x570] ;  /* 0x0005700001107983 */ /* 0x001ea20000300a00 */
[----:B------:R-:W2:Y:S01]  /*272a0*/  LDL.LU.64 R18, [R1+0x578] ;  /* 0x0005780001127983 */ /* 0x000ea20000300a00 */
[----:B----4-:R-:W-:Y:S02]  /*272b0*/  HMMA.16816.F32 R20, R4, R20, R12 ;  /* 0x000000140414723c */ /* 0x010fe4000000180c */
[----:B------:R-:W4:Y:S01]  /*272c0*/  LDL.LU.64 R12, [R1+0x560] ;  /* 0x00056000010c7983 */ /* 0x000f220000300a00 */
[----:B------:R-:W4:Y:S11]  /*272d0*/  LDL.LU.64 R14, [R1+0x568] ;  /* 0x00056800010e7983 */ /* 0x000f360000300a00 */
[----:B------:R-:W-:Y:S09]  /*272e0*/  @!UPT UIADD3 URZ, URZ, URZ, URZ ;  /* 0x0000003f3f3ff290 */ /* 0x000ff2000fffe03f */
[----:B------:R-:W-:Y:S01]  /*272f0*/  STL.64 [R1+0x2d0], R20 ;  /* 0x0002d01401007387 */ /* 0x000fe20000100a00 */
[----:B------:R-:W-:Y:S02]  /*27300*/  STL.64 [R1+0x2d8], R22 ;  /* 0x0002d81601007387 */ /* 0x000fe40000100a00 */
[----:B------:R-:W0:Y:S02]  /*27310*/  LDSM.16.MT88.4 R20, [R28+0x180] ;  /* 0x000180001c14783b */ /* 0x000e240000004200 */
[----:B0-----:R-:W-:Y:S02]  /*27320*/  STL.64 [R1+0x35c0], R22 ;  /* 0x0035c01601007387 */ /* 0x001fe40000100a00 */
[----:B------:R0:W-:Y:S02]  /*27330*/  STL.64 [R1+0x35b8], R20 ;  /* 0x0035b81401007387 */ /* 0x0001e40000100a00 */
[----:B0-----:R-:W-:Y:S02]  /*27340*/  IMAD.MOV.U32 R20, RZ, RZ, R2 ;  /* 0x000000ffff147224 */ /* 0x001fe400078e0002 */
[----:B------:R-:W-:-:S05]  /*27350*/  IMAD.MOV.U32 R21, RZ, RZ, R0 ;  /* 0x000000ffff157224 */ /* 0x000fca00078e0000 */
[----:B------:R0:W-:Y:S01]  /*27360*/  STL.64 [R1+0x3678], R20 ;  /* 0x0036781401007387 */ /* 0x0001e20000100a00 */
[----:B------:R-:W-:Y:S03]  /*27370*/  STL [R1+0x3544], R28 ;  /* 0x0035441c01007387 */ /* 0x000fe60000100800 */
[----:B0-----:R-:W4:Y:S01]  /*27380*/  LDL.LU.64 R20, [R1+0x720] ;  /* 0x0007200001147983 */ /* 0x001f220000300a00 */
[----:B------:R-:W4:Y:S01]  /*27390*/  LDL.LU.64 R22, [R1+0x728] ;  /* 0x0007280001167983 */ /* 0x000f220000300a00 */
[----:B--2---:R-:W-:Y:S01]  /*273a0*/  HMMA.16816.F32 R16, R4, R24, R16 ;  /* 0x000000180410723c */ /* 0x004fe20000001810 */
[----:B---3--:R-:W0:Y:S04]  /*273b0*/  LDSM.16.MT88.4 R24, [R29] ;  /* 0x000000001d18783b */ /* 0x008e280000004200 */
[----:B------:R-:W-:-:S02]  /*273c0*/  IMAD.MOV.U32 R2, RZ, RZ, R8 ;  /* 0x000000ffff027224 */ /* 0x000fc400078e0008 */
[----:B------:R-:W-:Y:S11]  /*273d0*/  IMAD.MOV.U32 R0, RZ, RZ, R9 ;  /* 0x000000ffff007224 */ /* 0x000ff600078e0009 */
[----:B------:R-:W-:Y:S05]  /*273e0*/  @!UPT UIADD3 URZ, URZ, URZ, URZ ;  /* 0x0000003f3f3ff290 */ /* 0x000fea000fffe03f */
[----:B------:R-:W-:Y:S01]  /*273f0*/  STL.64 [R1+0x2c0], R16 ;  /* 0x0002c01001007387 */ /* 0x000fe20000100a00 */
[----:B------:R-:W-:Y:S01]  /*27400*/  STL.64 [R1+0x2c8], R18 ;  /* 0x0002c81201007387 */ /* 0x000fe20000100a00 */
[----:B----4-:R-:W-:Y:S02]  /*27410*/  HMMA.16816.F32 R4, R4, R8, R12 ;  /* 0x000000080404723c */ /* 0x010fe4000000180c */
[----:B------:R-:W-:Y:S01]  /*27420*/  STL.64 [R1+0x3690], R22 ;  /* 0x0036901601007387 */ /* 0x000fe20000100a00 */
[----:B------:R1:W-:Y:S03]  /*27430*/  STL.64 [R1+0x3688], R20 ;  /* 0x0036881401007387 */ /* 0x0003e60000100a00 */
[----:B-1----:R-:W2:Y:S01]  /*27440*/  LDL.LU.64 R20, [R1+0x760] ;  /* 0x0007600001147983 */ /* 0x002ea20000300a00 */
[----:B------:R-:W2:Y:S02]  /*27450*/  LDL.LU.64 R22, [R1+0x768] ;  /* 0x0007680001167983 */ /* 0x000ea40000300a00 */
[----:B------:R-:W3:Y:S02]  /*27460*/  LDL.LU.64 R16, [R1+0x700] ;  /* 0x0007000001107983 */ /* 0x000ee40000300a00 */
[----:B------:R-:W3:Y:S01]  /*27470*/  LDL.LU.64 R18, [R1+0x708] ;  /* 0x0007080001127983 */ /* 0x000ee20000300a00 */
[----:B0-----:R-:W-:Y:S01]  /*27480*/  STL.64 [R1+0x3550], R26 ;  /* 0x0035501a01007387 */ /* 0x001fe20000100a00 */
[----:B------:R0:W-:Y:S03]  /*27490*/  STL.64 [R1+0x3548], R24 ;  /* 0x0035481801007387 */ /* 0x0001e60000100a00 */
[----:B0-----:R-:W4:Y:S01]  /*274a0*/  LDL.64 R24, [R1+0x30] ;  /* 0x0000300001187983 */ /* 0x001f220000100a00 */
[----:B------:R-:W2:Y:S02]  /*274b0*/  LDL.LU.64 R14, [R1+0x36a8] ;  /* 0x0036a800010e7983 */ /* 0x000ea40000300a00 */
[----:B------:R-:W2:Y:S04]  /*274c0*/  LDL.LU.64 R12, [R1+0x36a0] ;  /* 0x0036a000010c7983 */ /* 0x000ea80000300a00 */
[----:B------:R-:W-:Y:S01]  /*274d0*/  STL.64 [R1+0x210], R4 ;  /* 0x0002100401007387 */ /* 0x000fe20000100a00 */
[----:B------:R-:W-:Y:S01]  /*274e0*/  STL.64 [R1+0x218], R6 ;  /* 0x0002180601007387 */ /* 0x000fe20000100a00 */
[----:B------:R-:W2:Y:S02]  /*274f0*/  LDL.LU.64 R8, [R1+0x3698] ;  /* 0x0036980001087983 */ /* 0x000ea40000300a00 */
[----:B------:R-:W0:Y:S02]  /*27500*/  LDSM.16.MT88.4 R4, [R29+0x80] ;  /* 0x000080001d04783b */ /* 0x000e240000004200 */
[----:B0-----:R-:W-:Y:S02]  /*27510*/  STL.64 [R1+0x34e0], R6 ;  /* 0x0034e00601007387 */ /* 0x001fe40000100a00 */
[----:B------:R0:W-:Y:S02]  /*27520*/  STL.64 [R1+0x34d8], R4 ;  /* 0x0034d80401007387 */ /* 0x0001e40000100a00 */
[----:B0-----:R-:W-:-:S02]  /*27530*/  IMAD.MOV.U32 R4, RZ, RZ, R2 ;  /* 0x000000ffff047224 */ /* 0x001fc400078e0002 */
[----:B------:R-:W-:-:S05]  /*27540*/  IMAD.MOV.U32 R5, RZ, RZ, R0 ;  /* 0x000000ffff057224 */ /* 0x000fca00078e0000 */
[----:B------:R0:W-:Y:S04]  /*27550*/  STL.64 [R1+0x3648], R4 ;  /* 0x0036480401007387 */ /* 0x0001e80000100a00 */
[----:B0-----:R-:W3:Y:S01]  /*27560*/  LDL.LU.64 R4, [R1+0x710] ;  /* 0x0007100001047983 */ /* 0x001ee20000300a00 */
[----:B------:R-:W3:Y:S01]  /*27570*/  LDL.LU.64 R6, [R1+0x718] ;  /* 0x0007180001067983 */ /* 0x000ee20000300a00 */
[C---:B--2---:R-:W-:Y:S02]  /*27580*/  HMMA.16816.F32 R8, R12.reuse, R8, R20 ;  /* 0x000000080c08723c */ /* 0x044fe40000001814 */
[----:B------:R-:W2:Y:S01]  /*27590*/  LDL.LU.64 R22, [R1+0x3690] ;  /* 0x0036900001167983 */ /* 0x000ea20000300a00 */
[----:B------:R-:W2:Y:S11]  /*275a0*/  LDL.LU.64 R20, [R1+0x3688] ;  /* 0x0036880001147983 */ /* 0x000eb60000300a00 */
[----:B------:R-:W-:Y:S09]  /*275b0*/  @!UPT UIADD3 URZ, URZ, URZ, URZ ;  /* 0x0000003f3f3ff290 */ /* 0x000ff2000fffe03f */
[----:B------:R0:W-:Y:S01]  /*275c0*/  STL.64 [R1+0x200], R8 ;  /* 0x0002000801007387 */ /* 0x0001e20000100a00 */
[----:B------:R-:W-:Y:S03]  /*275d0*/  STL.64 [R1+0x208], R10 ;  /* 0x0002080a01007387 */ /* 0x000fe60000100a00 */
[----:B0-----:R-:W2:Y:S02]  /*275e0*/  LDL.LU.64 R8, [R1+0x3680] ;  /* 0x0036800001087983 */ /* 0x001ea40000300a00 */
[C---:B--2---:R-:W-:Y:S01]  /*275f0*/  HMMA.16816.F32 R20, R12.reuse, R8, R20 ;  /* 0x000000080c14723c */ /* 0x044fe20000001814 */
[----:B------:R-:W-:Y:S02]  /*27600*/  IMAD.MOV.U32 R2, RZ, RZ, R8 ;  /* 0x000000ffff027224 */ /* 0x000fe400078e0008 */
[----:B------:R-:W-:Y:S11]  /*27610*/  IMAD.MOV.U32 R0, RZ, RZ, R9 ;  /* 0x000000ffff007224 */ /* 0x000ff600078e0009 */
[----:B------:R-:W-:Y:S09]  /*27620*/  @!UPT UIADD3 URZ, URZ, URZ, URZ ;  /* 0x0000003f3f3ff290 */ /* 0x000ff2000fffe03f */
[----:B------:R0:W-:Y:S01]  /*27630*/  STL.64 [R1+0x1f0], R20 ;  /* 0x0001f01401007387 */ /* 0x0001e20000100a00 */
[----:B------:R3:W-:Y:S03]  /*27640*/  STL.64 [R1+0x1f8], R22 ;  /* 0x0001f81601007387 */ /* 0x0007e60000100a00 */
[----:B0-----:R-:W3:Y:S01]  /*27650*/  LDL.LU.64 R20, [R1+0x3678] ;  /* 0x0036780001147983 */ /* 0x001ee20000300a00 */
[----:B------:R-:W2:Y:S02]  /*27660*/  LDL.LU.64 R10, [R1+0x3670] ;  /* 0x00367000010a7983 */ /* 0x000ea40000300a00 */
[----:B------:R-:W2:Y:S01]  /*27670*/  LDL.LU.64 R8, [R1+0x3668] ;  /* 0x0036680001087983 */ /* 0x000ea20000300a00 */
[C---:B---3--:R-:W-:Y:S08]  /*27680*/  HMMA.16816.F32 R20, R12.reuse, R20, R4 ;  /* 0x000000140c14723c */ /* 0x048ff00000001804 */
[C---:B--2---:R-:W-:Y:S11]  /*27690*/  HMMA.16816.F32 R4, R12.reuse, R8, R16 ;  /* 0x000000080c04723c */ /* 0x044ff60000001810 */
[----:B------:R-:W-:Y:S04]  /*276a0*/  @!UPT UIADD3 URZ, URZ, URZ, URZ ;  /* 0x0000003f3f3ff290 */ /* 0x000fe8000fffe03f */
[----:B------:R0:W-:Y:S01]  /*276b0*/  STL.64 [R1+0x1e0], R20 ;  /* 0x0001e01401007387 */ /* 0x0001e20000100a00 */
[----:B------:R1:W-:Y:S03]  /*276c0*/  STL.64 [R1+0x1e8], R22 ;  /* 0x0001e81601007387 */ /* 0x0003e60000100a00 */
[----:B0-----:R-:W4:Y:S01]  /*276d0*/  LDL.LU.64 R20, [R1+0x510] ;  /* 0x0005100001147983 */ /* 0x001f220000300a00 */
[----:B-1----:R-:W4:Y:S03]  /*276e0*/  LDL.LU.64 R22, [R1+0x518] ;  /* 0x0005180001167983 */ /* 0x002f260000300a00 */
[----:B------:R0:W-:Y:S02]  /*276f0*/  STL.64 [R1+0x1d0], R4 ;  /* 0x0001d00401007387 */ /* 0x0001e40000100a00 */
[----:B------:R1:W-:Y:S01]  /*27700*/  STL.64 [R1+0x1d8], R6 ;  /* 0x0001d80601007387 */ /* 0x0003e20000100a00 */
[----:B0-----:R-:W2:Y:S01]  /*27710*/  LDL.LU.64 R4, [R1+0x360] ;  /* 0x0003600001047983 */ /* 0x001ea20000300a00 */
[----:B-1----:R-:W3:Y:S03]  /*27720*/  LDL.LU.64 R6, [R1+0x368] ;  /* 0x0003680001067983 */ /* 0x002ee60000300a00 */
[----:B---3--:R-:W-:Y:S01]  /*27730*/  STL.64 [R1+0x3658], R6 ;  /* 0x0036580601007387 */ /* 0x008fe20000100a00 */
[----:B--2---:R0:W-:Y:S03]  /*27740*/  STL.64 [R1+0x3650], R4 ;  /* 0x0036500401007387 */ /* 0x0041e60000100a00 */
[----:B0-----:R-:W2:Y:S01]  /*27750*/  LDL.64 R4, [R1+0x50] ;  /* 0x0000500001047983 */ /* 0x001ea20000100a00 */
[----:B------:R-:W3:Y:S02]  /*27760*/  LDL.LU.64 R16, [R1+0x350] ;  /* 0x0003500001107983 */ /* 0x000ee40000300a00 */
[----:B------:R-:W2:Y:S01]  /*27770*/  LDL.LU.64 R18, [R1+0x358] ;  /* 0x0003580001127983 */ /* 0x000ea20000300a00 */
[C---:B----4-:R-:W-:Y:S01]  /*27780*/  HMMA.16816.F32 R20, R12.reuse, R24, R20 ;  /* 0x000000180c14723c */ /* 0x050fe20000001814 */
[----:B--2---:R-:W-:Y:S01]  /*27790*/  STL.64 [R1+0x3640], R18 ;  /* 0x0036401201007387 */ /* 0x004fe20000100a00 */
[----:B---3--:R0:W-:Y:S03]  /*277a0*/  STL.64 [R1+0x3638], R16 ;  /* 0x0036381001007387 */ /* 0x0081e60000100a00 */
[----:B0-----:R-:W2:Y:S04]  /*277b0*/  LDL.64 R16, [R1+0x60] ;  /* 0x0000600001107983 */ /* 0x001ea80000100a00 */
[----:B--2---:R0:W-:Y:S04]  /*277c0*/  STL.64 [R1+0x3660], R16 ;  /* 0x0036601001007387 */ /* 0x0041e80000100a00 */
[----:B0-----:R-:W2:Y:S01]  /*277d0*/  LDL.LU.64 R16, [R1+0x4f0] ;  /* 0x0004f00001107983 */ /* 0x001ea20000300a00 */
[----:B------:R-:W2:Y:S02]  /*277e0*/  LDL.LU.64 R18, [R1+0x4f8] ;  /* 0x0004f80001127983 */ /* 0x000ea40000300a00 */
[----:B------:R-:W-:Y:S02]  /*277f0*/  STL.64 [R1+0x3610], R10 ;  /* 0x0036100a01007387 */ /* 0x000fe40000100a00 */
[----:B------:R0:W-:Y:S02]  /*27800*/  STL.64 [R1+0x3608], R8 ;  /* 0x0036080801007387 */ /* 0x0001e40000100a00 */
[----:B0-----:R-:W3:Y:S03]  /*27810*/  LDL.64 R8, [R1+0x20] ;  /* 0x0000200001087983 */ /* 0x001ee60000100a00 */
[----:B------:R0:W-:Y:S02]  /*27820*/  STL.64 [R1+0x1c0], R20 ;  /* 0x0001c01401007387 */ /* 0x0001e40000100a00 */
[----:B------:R1:W-:Y:S01]  /*27830*/  STL.64 [R1+0x1c8], R22 ;  /* 0x0001c81601007387 */ /* 0x0003e20000100a00 */
[----:B0-----:R-:W4:Y:S01]  /*27840*/  LDL.LU.64 R20, [R1+0x670] ;  /* 0x0006700001147983 */ /* 0x001f220000300a00 */
[----:B-1----:R-:W3:Y:S01]  /*27850*/  LDL.LU.64 R22, [R1+0x678] ;  /* 0x0006780001167983 */ /* 0x002ee20000300a00 */
[C---:B--2---:R-:W-:Y:S02]  /*27860*/  HMMA.16816.F32 R16, R12.reuse, R4, R16 ;  /* 0x000000040c10723c */ /* 0x044fe40000001810 */
[----:B---3--:R-:W-:Y:S01]  /*27870*/  STL.64 [R1+0x3620], R22 ;  /* 0x0036201601007387 */ /* 0x008fe20000100a00 */
[----:B----4-:R0:W-:Y:S03]  /*27880*/  STL.64 [R1+0x3618], R20 ;  /* 0x0036181401007387 */ /* 0x0101e60000100a00 */
[----:B0-----:R-:W2:Y:S01]  /*27890*/  LDL.LU.64 R20, [R1+0x6a0] ;  /* 0x0006a00001147983 */ /* 0x001ea20000300a00 */
[----:B------:R-:W2:Y:S02]  /*278a0*/  LDL.LU.64 R22, [R1+0x6a8] ;  /* 0x0006a80001167983 */ /* 0x000ea40000300a00 */
[----:B------:R0:W-:Y:S11]  /*278b0*/  STL.64 [R1+0x3600], R24 ;  /* 0x0036001801007387 */ /* 0x0001f60000100a00 */
[----:B------:R-:W-:Y:S03]  /*278c0*/  @!UPT UIADD3 URZ, URZ, URZ, URZ ;  /* 0x0000003f3f3ff290 */ /* 0x000fe6000fffe03f */
[----:B------:R1:W-:Y:S01]  /*278d0*/  STL.64 [R1+0x1b0], R16 ;  /* 0x0001b01001007387 */ /* 0x0003e20000100a00 */
[----:B------:R-:W-:Y:S01]  /*278e0*/  STL.64 [R1+0x1b8], R18 ;  /* 0x0001b81201007387 */ /* 0x000fe20000100a00 */
[----:B0-----:R-:W-:Y:S02]  /*278f0*/  IMAD.MOV.U32 R24, RZ, RZ, R2 ;  /* 0x000000ffff187224 */ /* 0x001fe400078e0002 */
[----:B------:R-:W-:Y:S01]  /*27900*/  IMAD.MOV.U32 R25, RZ, RZ, R0 ;  /* 0x000000ffff197224 */ /* 0x000fe200078e0000 */
[----:B-1----:R-:W3:Y:S01]  /*27910*/  LDL.LU.64 R16, [R1+0x3660] ;  /* 0x0036600001107983 */ /* 0x002ee20000300a00 */
[----:B------:R-:W-:Y:S02]  /*27920*/  IMAD.MOV.U32 R2, RZ, RZ, R4 ;  /* 0x000000ffff027224 */ /* 0x000fe400078e0004 */
[----:B------:R-:W-:Y:S02]  /*27930*/  IMAD.MOV.U32 R0, RZ, RZ, R5 ;  /* 0x000000ffff007224 */ /* 0x000fe400078e0005 */
[----:B------:R-:W3:Y:S01]  /*27940*/  LDL.LU.64 R6, [R1+0x3658] ;  /* 0x0036580001067983 */ /* 0x000ee20000300a00 */
[----:B------:R-:W3:Y:S02]  /*27950*/  LDL.LU.64 R4, [R1+0x3650] ;  /* 0x0036500001047983 */ /* 0x000ee40000300a00 */
[C---:B---3--:R-:W-:Y:S01]  /*27960*/  HMMA.16816.F32 R4, R12.reuse, R16, R4 ;  /* 0x000000100c04723c */ /* 0x048fe20000001804 */
[----:B------:R-:W-:Y:S11]  /*27970*/  IMAD.MOV.U32 R3, RZ, RZ, R17 ;  /* 0x000000ffff037224 */ /* 0x000ff600078e0011 */
[----:B------:R-:W-:Y:S11]  /*27980*/  @!UPT UIADD3 URZ, URZ, URZ, URZ ;  /* 0x0000003f3f3ff290 */ /* 0x000ff6000fffe03f */
[----:B------:R0:W-:Y:S01]  /*27990*/  STL.64 [R1+0x1a0], R4 ;  /* 0x0001a00401007387 */ /* 0x0001e20000100a00 */
[----:B------:R1:W-:Y:S03]  /*279a0*/  STL.64 [R1+0x1a8], R6 ;  /* 0x0001a80601007387 */ /* 0x0003e60000100a00 */
[----:B0-----:R-:W3:Y:S01]  /*279b0*/  LDL.LU.64 R4, [R1+0x3648] ;  /* 0x0036480001047983 */ /* 0x001ee20000300a00 */
[----:B-1----:R-:W-:Y:S02]  /*279c0*/  IMAD.MOV.U32 R6, RZ, RZ, R16 ;  /* 0x000000ffff067224 */ /* 0x002fe400078e0010 */
[----:B------:R-:W3:Y:S02]  /*279d0*/  LDL.LU.64 R18, [R1+0x3640] ;  /* 0x0036400001127983 */ /* 0x000ee40000300a00 */
[----:B------:R-:W3:Y:S02]  /*279e0*/  LDL.LU.64 R16, [R1+0x3638] ;  /* 0x0036380001107983 */ /* 0x000ee40000300a00 */
[----:B---3--:R-:W-:Y:S01]  /*279f0*/  HMMA.16816.F32 R12, R12, R4, R16 ;  /* 0x000000040c0c723c */ /* 0x008fe20000001810 */
[----:B------:R-:W2:Y:S01]  /*27a00*/  LDL.LU.64 R18, [R1+0x3630] ;  /* 0x0036300001127983 */ /* 0x000ea20000300a00 */
[----:B------:R-:W2:Y:S02]  /*27a10*/  LDL.LU.64 R16, [R1+0x3628] ;  /* 0x0036280001107983 */ /* 0x000ea40000300a00 */
[----:B------:R0:W-:Y:S03]  /*27a20*/  STL.64 [R1+0x35c8], R4 ;  /* 0x0035c80401007387 */ /* 0x0001e60000100a00 */
[----:B0-----:R-:W-:-:S02]  /*27a30*/  IMAD.MOV.U32 R4, RZ, RZ, R6 ;  /* 0x000000ffff047224 */ /* 0x001fc400078e0006 */
[----:B------:R-:W-:Y:S11]  /*27a40*/  IMAD.MOV.U32 R5, RZ, RZ, R3 ;  /* 0x000000ffff057224 */ /* 0x000ff600078e0003 */
[----:B------:R-:W-:Y:S03]  /*27a50*/  @!UPT UIADD3 URZ, URZ, URZ, URZ ;  /* 0x0000003f3f3ff290 */ /* 0x000fe6000fffe03f */
[----:B------:R-:W-:Y:S01]  /*27a60*/  STL.64 [R1+0x100], R12 ;  /* 0x0001000c01007387 */ /* 0x000fe20000100a00 */
[----:B------:R-:W-:Y:S02]  /*27a70*/  STL.64 [R1+0x108], R14 ;  /* 0x0001080e01007387 */ /* 0x000fe40000100a00 */
[----:B------:R0:W-:Y:S02]  /*27a80*/  STL.64 [R1+0x35e0], R4 ;  /* 0x0035e00401007387 */ /* 0x0001e40000100a00 */
[----:B0-----:R-:W-:Y:S02]  /*27a90*/  IMAD.MOV.U32 R4, RZ, RZ, R2 ;  /* 0x000000ffff047224 */ /* 0x001fe400078e0002 */
[----:B------:R-:W-:-:S05]  /*27aa0*/  IMAD.MOV.U32 R5, RZ, RZ, R0 ;  /* 0x000000ffff057224 */ /* 0x000fca00078e0000 */
[----:B------:R0:W-:Y:S04]  /*27ab0*/  STL.64 [R1+0x35f8], R4 ;  /* 0x0035f80401007387 */ /* 0x0001e80000100a00 */
[----:B0-----:R-:W3:Y:S01]  /*27ac0*/  LDL.LU.64 R4, [R1+0x680] ;  /* 0x0006800001047983 */ /* 0x001ee20000300a00 */
[----:B------:R-:W3:Y:S02]  /*27ad0*/  LDL.LU.64 R6, [R1+0x688] ;  /* 0x0006880001067983 */ /* 0x000ee40000300a00 */
[----:B------:R-:W4:Y:S01]  /*27ae0*/  LDL.64 R12, [R1] ;  /* 0x00000000010c7983 */ /* 0x000f220000100a00 */
[C---:B--2---:R-:W-:Y:S11]  /*27af0*/  HMMA.16816.F32 R20, R16.reuse, R8, R20 ;  /* 0x000000081014723c */ /* 0x044ff60000001814 */
[----:B------:R-:W-:Y:S11]  /*27b00*/  @!UPT UIADD3 URZ, URZ, URZ, URZ ;  /* 0x0000003f3f3ff290 */ /* 0x000ff6000fffe03f */
[----:B------:R-:W-:Y:S01]  /*27b10*/  @!UPT UIADD3 URZ, URZ, URZ, URZ ;  /* 0x0000003f3f3ff290 */ /* 0x000fe2000fffe03f */
[----:B------:R-:W-:Y:S01]  /*27b20*/  STL.64 [R1+0xf0], R20 ;  /* 0x0000f01401007387 */ /* 0x000fe20000100a00 */
[----:B------:R0:W-:Y:S03]  /*27b30*/  STL.64 [R1+0xf8], R22 ;  /* 0x0000f81601007387 */ /* 0x0001e60000100a00 */
[----:B0-----:R-:W4:Y:S01]  /*27b40*/  LDL.LU.64 R22, [R1+0x3620] ;  /* 0x0036200001167983 */ /* 0x001f220000300a00 */
[----:B------:R-:W4:Y:S02]  /*27b50*/  LDL.LU.64 R20, [R1+0x3618] ;  /* 0x0036180001147983 */ /* 0x000f240000300a00 */
[----:B------:R-:W-:Y:S02]  /*27b60*/  IMAD.MOV.U32 R2, RZ, RZ, R8 ;  /* 0x000000ffff027224 */ /* 0x000fe400078e0008 */
[----:B------:R-:W-:Y:S01]  /*27b70*/  IMAD.MOV.U32 R0, RZ, RZ, R9 ;  /* 0x000000ffff007224 */ /* 0x000fe200078e0009 */
[----:B------:R-:W2:Y:S01]  /*27b80*/  LDL.LU.64 R10, [R1+0x3610] ;  /* 0x00361000010a7983 */ /* 0x000ea20000300a00 */
[----:B------:R-:W2:Y:S01]  /*27b90*/  LDL.LU.64 R8, [R1+0x3608] ;  /* 0x0036080001087983 */ /* 0x000ea20000300a00 */
[C---:B---3--:R-:W-:Y:S11]  /*27ba0*/  HMMA.16816.F32 R24, R16.reuse, R24, R4 ;  /* 0x000000181018723c */ /* 0x048ff60000001804 */
[----:B------:R-:W-:Y:S11]  /*27bb0*/  @!UPT UIADD3 URZ, URZ, URZ, URZ ;  /* 0x0000003f3f3ff290 */ /* 0x000ff6000fffe03f */
[----:B------:R-:W-:Y:S01]  /*27bc0*/  @!UPT UIADD3 URZ, URZ, URZ, URZ ;  /* 0x0000003f3f3ff290 */ /* 0x000fe2000fffe03f */
[----:B------:R0:W-:Y:S01]  /*27bd0*/  STL.64 [R1+0xe0], R24 ;  /* 0x0000e01801007387 */ /* 0x0001e20000100a00 */
[----:B------:R1:W-:Y:S03]  /*27be0*/  STL.64 [R1+0xe8], R26 ;  /* 0x0000e81a01007387 */ /* 0x0003e60000100a00 */
[----:B0-----:R-:W2:Y:S01]  /*27bf0*/  LDL.LU.64 R24, [R1+0x660] ;  /* 0x0006600001187983 */ /* 0x001ea20000300a00 */
[----:B-1----:R-:W2:Y:S01]  /*27c00*/  LDL.LU.64 R26, [R1+0x668] ;  /* 0x00066800011a7983 */ /* 0x002ea20000300a00 */
[C---:B----4-:R-:W-:Y:S11]  /*27c10*/  HMMA.16816.F32 R4, R16.reuse, R12, R20 ;  /* 0x0000000c1004723c */ /* 0x050ff60000001814 */
[----:B------:R-:W-:Y:S11]  /*27c20*/  @!UPT UIADD3 URZ, URZ, URZ, URZ ;  /* 0x0000003f3f3ff290 */ /* 0x000ff6000fffe03f */
[----:B------:R-:W-:Y:S01]  /*27c30*/  @!UPT UIADD3 URZ, URZ, URZ, URZ ;  /* 0x0000003f3f3ff290 */ /* 0x000fe2000fffe03f */
[----:B------:R0:W-:Y:S01]  /*27c40*/  STL.64 [R1+0xd0], R4 ;  /* 0x0000d00401007387 */ /* 0x0001e20000100a00 */
[----:B------:R1:W-:Y:S03]  /*27c50*/  STL.64 [R1+0xd8], R6 ;  /* 0x0000d80601007387 */ /* 0x0003e60000100a00 */
[----:B0-----:R-:W3:Y:S01]  /*27c60*/  LDL.LU.64 R4, [R1+0x340] ;  /* 0x0003400001047983 */ /* 0x001ee20000300a00 */
[----:B-1----:R-:W3:Y:S02]  /*27c70*/  LDL.LU.64 R6, [R1+0x348] ;  /* 0x0003480001067983 */ /* 0x002ee40000300a00 */
[----:B------:R-:W4:Y:S02]  /*27c80*/  LDL.LU.64 R20, [R1+0x240] ;  /* 0x0002400001147983 */ /* 0x000f240000300a00 */
[----:B------:R-:W2:Y:S02]  /*27c90*/  LDL.LU.64 R22, [R1+0x248] ;  /* 0x0002480001167983 */ /* 0x000ea40000300a00 */
[----:B--2---:R-:W-:Y:S01]  /*27ca0*/  STL.64 [R1+0x35d8], R22 ;  /* 0x0035d81601007387 */ /* 0x004fe20000100a00 */
[----:B----4-:R0:W-:Y:S03]  /*27cb0*/  STL.64 [R1+0x35d0], R20 ;  /* 0x0035d01401007387 */ /* 0x0101e60000100a00 */
[----:B0-----:R-:W2:Y:S01]  /*27cc0*/  LDL.LU.64 R20, [R1+0x250] ;  /* 0x0002500001147983 */ /* 0x001ea20000300a00 */
[----:B------:R-:W4:Y:S01]  /*27cd0*/  LDL.LU.64 R22, [R1+0x258] ;  /* 0x0002580001167983 */ /* 0x000f220000300a00 */
[C---:B------:R-:W-:Y:S02]  /*27ce0*/  HMMA.16816.F32 R24, R16.reuse, R8, R24 ;  /* 0x000000081018723c */ /* 0x040fe40000001818 */
[----:B----4-:R-:W-:Y:S01]  /*27cf0*/  STL.64 [R1+0x35f0], R22 ;  /* 0x0035f01601007387 */ /* 0x010fe20000100a00 */
[----:B--2---:R0:W-:Y:S03]  /*27d00*/  STL.64 [R1+0x35e8], R20 ;  /* 0x0035e81401007387 */ /* 0x0041e60000100a00 */
[----:B0-----:R-:W2:Y:S01]  /*27d10*/  LDL.LU.64 R20, [R1+0x230] ;  /* 0x0002300001147983 */ /* 0x001ea20000300a00 */
[----:B------:R-:W2:Y:S02]  /*27d20*/  LDL.LU.64 R22, [R1+0x238] ;  /* 0x0002380001167983 */ /* 0x000ea40000300a00 */
[----:B------:R0:W-:Y:S02]  /*27d30*/  STL.64 [R1+0x3590], R12 ;  /* 0x0035900c01007387 */ /* 0x0001e40000100a00 */
[----:B0-----:R-:W4:Y:S01]  /*27d40*/  LDL.LU.64 R12, [R1+0x5b0] ;  /* 0x0005b000010c7983 */ /* 0x001f220000300a00 */
[----:B------:R-:W2:Y:S03]  /*27d50*/  LDL.LU.64 R14, [R1+0x5b8] ;  /* 0x0005b800010e7983 */ /* 0x000ea60000300a00 */
[----:B--2---:R-:W-:Y:S01]  /*27d60*/  STL.64 [R1+0x35a0], R14 ;  /* 0x0035a00e01007387 */ /* 0x004fe20000100a00 */
[----:B----4-:R-:W-:Y:S07]  /*27d70*/  STL.64 [R1+0x3598], R12 ;  /* 0x0035980c01007387 */ /* 0x010fee0000100a00 */
[----:B------:R0:W-:Y:S02]  /*27d80*/  STL.64 [R1+0xc0], R24 ;  /* 0x0000c01801007387 */ /* 0x0001e40000100a00 */
[----:B------:R-:W-:Y:S01]  /*27d90*/  STL.64 [R1+0xc8], R26 ;  /* 0x0000c81a01007387 */ /* 0x000fe20000100a00 */
[----:B0-----:R-:W3:Y:S01]  /*27da0*/  LDL.LU.64 R24, [R1+0x3600] ;  /* 0x0036000001187983 */ /* 0x001ee20000300a00 */
[----:B------:R-:W-:Y:S02]  /*27db0*/  STL.64 [R1+0x35b0], R10 ;  /* 0x0035b00a01007387 */ /* 0x000fe40000100a00 */
[----:B------:R0:W-:Y:S02]  /*27dc0*/  STL.64 [R1+0x35a8], R8 ;  /* 0x0035a80801007387 */ /* 0x0001e40000100a00 */
[----:B0-----:R-:W2:Y:S01]  /*27dd0*/  LDL.LU.64 R8, [R1+0x5c0] ;  /* 0x0005c00001087983 */ /* 0x001ea20000300a00 */
[----:B------:R-:W2:Y:S01]  /*27de0*/  LDL.LU.64 R10, [R1+0x5c8] ;  /* 0x0005c800010a7983 */ /* 0x000ea20000300a00 */
[----:B---3--:R-:W-:Y:S11]  /*27df0*/  HMMA.16816.F32 R4, R16, R24, R4 ;  /* 0x000000181004723c */ /* 0x008ff60000001804 */
[----:B------:R-:W-:Y:S11]  /*27e00*/  @!UPT UIADD3 URZ, URZ, URZ, URZ ;  /* 0x0000003f3f3ff290 */ /* 0x000ff6000fffe03f */
[----:B------:R-:W-:Y:S01]  /*27e10*/  @!UPT UIADD3 URZ, URZ, URZ, URZ ;  /* 0x0000003f3f3ff290 */ /* 0x000fe2000fffe03f */
[----:B------:R0:W-:Y:S01]  /*27e20*/  STL.64 [R1+0x180], R4 ;  /* 0x0001800401007387 */ /* 0x0001e20000100a00 */
[----:B------:R1:W-:Y:S03]  /*27e30*/  STL.64 [R1+0x188], R6 ;  /* 0x0001880601007387 */ /* 0x0003e60000100a00 */
[----:B0-----:R-:W1:Y:S01]  /*27e40*/  LDL.LU.64 R4, [R1+0x35f8] ;  /* 0x0035f80001047983 */ /* 0x001e620000300a00 */
[----:B------:R-:W-:Y:S02]  /*27e50*/  IMAD.MOV.U32 R12, RZ, RZ, R2 ;  /* 0x000000ffff0c7224 */ /* 0x000fe400078e0002 */
[----:B------:R-:W-:Y:S02]  /*27e60*/  IMAD.MOV.U32 R13, RZ, RZ, R0 ;  /* 0x000000ffff0d7224 */ /* 0x000fe400078e0000 */
[----:B------:R-:W-:Y:S02]  /*27e70*/  IMAD.MOV.U32 R2, RZ, RZ, R24 ;  /* 0x000000ffff027224 */ /* 0x000fe400078e0018 */
[----:B------:R-:W-:-:S02]  /*27e80*/  IMAD.MOV.U32 R0, RZ, RZ, R25 ;  /* 0x000000ffff007224 */ /* 0x000fc400078e0019 */
[----:B------:R-:W3:Y:S01]  /*27e90*/  LDL.LU.64 R24, [R1+0x5a0] ;  /* 0x0005a00001187983 */ /* 0x000ee20000300a00 */
[----:B------:R-:W3:Y:S01]  /*27ea0*/  LDL.LU.64 R26, [R1+0x5a8] ;  /* 0x0005a800011a7983 */ /* 0x000ee20000300a00 */
[C---:B-1----:R-:W-:Y:S02]  /*27eb0*/  HMMA.16816.F32 R4, R16.reuse, R4, R20 ;  /* 0x000000041004723c */ /* 0x042fe40000001814 */
[----:B------:R-:W4:Y:S01]  /*27ec0*/  LDL.LU.64 R22, [R1+0x35f0] ;  /* 0x0035f00001167983 */ /* 0x000f220000300a00 */
[----:B------:R-:W4:Y:S11]  /*27ed0*/  LDL.LU.64 R20, [R1+0x35e8] ;  /* 0x0035e80001147983 */ /* 0x000f360000300a00 */
[----:B------:R-:W-:Y:S09]  /*27ee0*/  @!UPT UIADD3 URZ, URZ, URZ, URZ ;  /* 0x0000003f3f3ff290 */ /* 0x000ff2000fffe03f */
[----:B------:R0:W-:Y:S01]  /*27ef0*/  STL.64 [R1+0x230], R4 ;  /* 0x0002300401007387 */ /* 0x0001e20000100a00 */
[----:B------:R4:W-:Y:S03]  /*27f00*/  STL.64 [R1+0x238], R6 ;  /* 0x0002380601007387 */ /* 0x0009e60000100a00 */
[----:B0-----:R-:W4:Y:S02]  /*27f10*/  LDL.LU.64 R4, [R1+0x35e0] ;  /* 0x0035e00001047983 */ /* 0x001f240000300a00 */
[C---:B----4-:R-:W-:Y:S02]  /*27f20*/  HMMA.16816.F32 R4, R16.reuse, R4, R20 ;  /* 0x000000041004723c */ /* 0x050fe40000001814 */
[----:B------:R-:W4:Y:S01]  /*27f30*/  LDL.LU.64 R22, [R1+0x35d8] ;  /* 0x0035d80001167983 */ /* 0x000f220000300a00 */
[----:B------:R-:W4:Y:S11]  /*27f40*/  LDL.LU.64 R20, [R1+0x35d0] ;  /* 0x0035d00001147983 */ /* 0x000f360000300a00 */
[----:B------:R-:W-:Y:S09]  /*27f50*/  @!UPT UIADD3 URZ, URZ, URZ, URZ ;  /* 0x0000003f3f3ff290 */ /* 0x000ff2000fffe03f */
[----:B------:R0:W-:Y:S01]  /*27f60*/  STL.64 [R1+0x360], R4 ;  /* 0x0003600401007387 */ /* 0x0001e20000100a00 */
[----:B------:R-:W-:Y:S03]  /*27f70*/  STL.64 [R1+0x368], R6 ;  /* 0x0003680601007387 */ /* 0x000fe60000100a00 */
[----:B0-----:R-:W4:Y:S02]  /*27f80*/  LDL.LU.64 R4, [R1+0x35c8] ;  /* 0x0035c80001047983 */ /* 0x001f240000300a00 */
[----:B----4-:R-:W-:Y:S02]  /*27f90*/  HMMA.16816.F32 R16, R16, R4, R20 ;  /* 0x000000041010723c */ /* 0x010fe40000001814 */
[----:B------:R-:W2:Y:S01]  /*27fa0*/  LDL.LU.64 R22, [R1+0x35c0] ;  /* 0x0035c00001167983 */ /* 0x000ea20000300a00 */
[----:B------:R-:W2:Y:S02]  /*27fb0*/  LDL.LU.64 R20, [R1+0x35b8] ;  /* 0x0035b80001147983 */ /* 0x000ea40000300a00 */
[----:B------:R0:W-:Y:S02]  /*27fc0*/  STL.64 [R1+0x3558], R4 ;  /* 0x0035580401007387 */ /* 0x0001e40000100a00 */
[----:B0-----:R-:W4:Y:S11]  /*27fd0*/  LDL.64 R4, [R1+0x60] ;  /* 0x0000600001047983 */ /* 0x001f360000100a00 */
[----:B------:R-:W-:Y:S05]  /*27fe0*/  @!UPT UIADD3 URZ, URZ, URZ, URZ ;  /* 0x0000003f3f3ff290 */ /* 0x000fea000fffe03f */
[----:B------:R-:W-:Y:S01]  /*27ff0*/  STL.64 [R1+0x350], R16 ;  /* 0x0003501001007387 */ /* 0x000fe20000100a00 */
[----:B------:R-:W-:Y:S03]  /*28000*/  STL.64 [R1+0x358], R18 ;  /* 0x0003581201007387 */ /* 0x000fe60000100a00 */
[----:B----4-:R0:W-:Y:S04]  /*28010*/  STL.64 [R1+0x3570], R4 ;  /* 0x0035700401007387 */ /* 0x0101e80000100a00 */
[----:B0-----:R-:W4:Y:S01]  /*28020*/  LDL.64 R4, [R1+0x50] ;  /* 0x0000500001047983 */ /* 0x001f220000100a00 */
[C---:B--2---:R-:W-:Y:S03]  /*28030*/  HMMA.16816.F32 R12, R20.reuse, R12, R8 ;  /* 0x0000000c140c723c */ /* 0x044fe60000001808 */
[----:B----4-:R0:W-:Y:S04]  /*28040*/  STL.64 [R1+0x3588], R4 ;  /* 0x0035880401007387 */ /* 0x0101e80000100a00 */
[----:B0-----:R-:W2:Y:S01]  /*28050*/  LDL.64 R4, [R1+0x10] ;  /* 0x0000100001047983 */ /* 0x001ea20000100a00 */
[----:B------:R-:W4:Y:S02]  /*28060*/  LDL.LU.64 R10, [R1+0x35b0] ;  /* 0x0035b000010a7983 */ /* 0x000f240000300a00 */
[----:B------:R-:W2:Y:S11]  /*28070*/  LDL.LU.64 R8, [R1+0x35a8] ;  /* 0x0035a80001087983 */ /* 0x000eb60000300a00 */
[----:B------:R-:W-:Y:S02]  /*28080*/  @!UPT UIADD3 URZ, URZ, URZ, URZ ;  /* 0x0000003f3f3ff290 */ /* 0x000fe4000fffe03f */
[----:B------:R-:W-:Y:S01]  /*28090*/  STL.64 [R1+0x440], R12 ;  /* 0x0004400c01007387 */ /* 0x000fe20000100a00 */
[----:B------:R0:W-:Y:S04]  /*280a0*/  STL.64 [R1+0x448], R14 ;  /* 0x0004480e01007387 */ /* 0x0001e80000100a00 */
[----:B0-----:R-:W2:Y:S01]  /*280b0*/  LDL.LU.64 R14, [R1+0x35a0] ;  /* 0x0035a000010e7983 */ /* 0x001ea20000300a00 */
[----:B------:R-:W2:Y:S02]  /*280c0*/  LDL.LU.64 R12, [R1+0x3598] ;  /* 0x00359800010c7983 */ /* 0x000ea40000300a00 */
[C---:B--2---:R-:W-:Y:S11]  /*280d0*/  HMMA.16816.F32 R12, R20.reuse, R4, R12 ;  /* 0x00000004140c723c */ /* 0x044ff6000000180c */
[----:B------:R-:W-:Y:S11]  /*280e0*/  @!UPT UIADD3 URZ, URZ, URZ, URZ ;  /* 0x0000003f3f3ff290 */ /* 0x000ff6000fffe03f */
[----:B------:R-:W-:Y:S01]  /*280f0*/  @!UPT UIADD3 URZ, URZ, URZ, URZ ;  /* 0x0000003f3f3ff290 */ /* 0x000fe2000fffe03f */
[----:B------:R0:W-:Y:S01]  /*28100*/  STL.64 [R1+0x430], R12 ;  /* 0x0004300c01007387 */ /* 0x0001e20000100a00 */
[----:B------:R-:W-:Y:S03]  /*28110*/  STL.64 [R1+0x438], R14 ;  /* 0x0004380e01007387 */ /* 0x000fe60000100a00 */
[----:B0-----:R-:W3:Y:S01]  /*28120*/  LDL.LU.64 R12, [R1+0x3590] ;  /* 0x00359000010c7983 */ /* 0x001ee20000300a00 */
[----:B------:R-:W-:Y:S02]  /*28130*/  IMAD.MOV.U32 R28, RZ, RZ, R4 ;  /* 0x000000ffff1c7224 */ /* 0x000fe400078e0004 */
[----:B------:R-:W-:Y:S02]  /*28140*/  IMAD.MOV.U32 R3, RZ, RZ, R5 ;  /* 0x000000ffff037224 */ /* 0x000fe400078e0005 */
[----:B------:R-:W2:Y:S01]  /*28150*/  LDL.LU.64 R4, [R1+0x590] ;  /* 0x0005900001047983 */ /* 0x000ea20000300a00 */
[----:B------:R-:W2:Y:S01]  /*28160*/  LDL.LU.64 R6, [R1+0x598] ;  /* 0x0005980001067983 */ /* 0x000ea20000300a00 */
[C---:B---3--:R-:W-:Y:S11]  /*28170*/  HMMA.16816.F32 R24, R20.reuse, R12, R24 ;  /* 0x0000000c1418723c */ /* 0x048ff60000001818 */
[----:B------:R-:W-:Y:S11]  /*28180*/  @!UPT UIADD3 URZ, URZ, URZ, URZ ;  /* 0x0000003f3f3ff290 */ /* 0x000ff6000fffe03f */
[----:B------:R-:W-:Y:S01]  /*28190*/  @!UPT UIADD3 URZ, URZ, URZ, URZ ;  /* 0x0000003f3f3ff290 */ /* 0x000fe2000fffe03f */
[----:B------:R0:W-:Y:S01]  /*281a0*/  STL.64 [R1+0x420], R24 ;  /* 0x0004201801007387 */ /* 0x0001e20000100a00 */
[----:B------:R1:W-:Y:S03]  /*281b0*/  STL.64 [R1+0x428], R26 ;  /* 0x0004281a01007387 */ /* 0x0003e60000100a00 */
[----:B0-----:R-:W3:Y:S01]  /*281c0*/  LDL.LU.64 R24, [R1+0x110] ;  /* 0x0001100001187983 */ /* 0x001ee20000300a00 */
[----:B-1----:R-:W3:Y:S01]  /*281d0*/  LDL.LU.64 R26, [R1+0x118] ;  /* 0x00011800011a7983 */ /* 0x002ee20000300a00 */
[----:B--2---:R-:W-:Y:S02]  /*281e0*/  HMMA.16816.F32 R4, R20, R8, R4 ;  /* 0x000000081404723c */ /* 0x004fe40000001804 */
[----:B---3--:R-:W-:Y:S01]  /*281f0*/  STL.64 [R1+0x3568], R26 ;  /* 0x0035681a01007387 */ /* 0x008fe20000100a00 */
[----:B------:R0:W-:Y:S03]  /*28200*/  STL.64 [R1+0x3560], R24 ;  /* 0x0035601801007387 */ /* 0x0001e60000100a00 */
[----:B0-----:R-:W2:Y:S01]  /*28210*/  LDL.LU.64 R24, [R1+0x120] ;  /* 0x0001200001187983 */ /* 0x001ea20000300a00 */
[----:B------:R-:W3:Y:S02]  /*28220*/  LDL.LU.64 R26, [R1+0x128] ;  /* 0x00012800011a7983 */ /* 0x000ee40000300a00 */
[----:B------:R-:W-:Y:S01]  /*28230*/  IMAD.MOV.U32 R16, RZ, RZ, R2 ;  /* 0x000000ffff107224 */ /* 0x000fe200078e0002 */
[----:B---3--:R-:W-:Y:S01]  /*28240*/  STL.64 [R1+0x3580], R26 ;  /* 0x0035801a01007387 */ /* 0x008fe20000100a00 */
[----:B--2---:R0:W-:Y:S03]  /*28250*/  STL.64 [R1+0x3578], R24 ;  /* 0x0035781801007387 */ /* 0x0041e60000100a00 */
[----:B0-----:R-:W2:Y:S01]  /*28260*/  LDL.LU.64 R24, [R1+0x130] ;  /* 0x0001300001187983 */ /* 0x001ea20000300a00 */
[----:B------:R-:W2:Y:S02]  /*28270*/  LDL.LU.64 R26, [R1+0x138] ;  /* 0x00013800011a7983 */ /* 0x000ea40000300a00 */
[----:B------:R0:W-:Y:S02]  /*28280*/  STL.64 [R1+0x3520], R12 ;  /* 0x0035200c01007387 */ /* 0x0001e40000100a00 */
[----:B0-----:R-:W3:Y:S01]  /*28290*/  LDL.LU.64 R12, [R1+0x140] ;  /* 0x00014000010c7983 */ /* 0x001ee20000300a00 */
[----:B------:R-:W3:Y:S03]  /*282a0*/  LDL.LU.64 R14, [R1+0x148] ;  /* 0x00014800010e7983 */ /* 0x000ee60000300a00 */
[----:B------:R0:W-:Y:S02]  /*282b0*/  STL.64 [R1+0x410], R4 ;  /* 0x0004100401007387 */ /* 0x0001e40000100a00 */
[----:B------:R-:W-:Y:S01]  /*282c0*/  STL.64 [R1+0x418], R6 ;  /* 0x0004180601007387 */ /* 0x000fe20000100a00 */
[----:B0-----:R-:W2:Y:S01]  /*282d0*/  LDL.LU.64 R4, [R1+0x3588] ;  /* 0x0035880001047983 */ /* 0x001ea20000300a00 */
[----:B------:R-:W-:-:S02]  /*282e0*/  IMAD.MOV.U32 R17, RZ, RZ, R0 ;  /* 0x000000ffff117224 */ /* 0x000fc400078e0000 */
[----:B----4-:R-:W-:Y:S02]  /*282f0*/  STL.64 [R1+0x3538], R10 ;  /* 0x0035380a01007387 */ /* 0x010fe40000100a00 */
[----:B------:R0:W-:Y:S02]  /*28300*/  STL.64 [R1+0x3530], R8 ;  /* 0x0035300801007387 */ /* 0x0001e40000100a00 */
[----:B0-----:R-:W4:Y:S01]  /*28310*/  LDL.64 R8, [R1+0x20] ;  /* 0x0000200001087983 */ /* 0x001f220000100a00 */
[C---:B---3--:R-:W-:Y:S08]  /*28320*/  HMMA.16816.F32 R12, R20.reuse, R16, R12 ;  /* 0x00000010140c723c */ /* 0x048ff0000000180c */
[C---:B--2---:R-:W-:Y:S11]  /*28330*/  HMMA.16816.F32 R24, R20.reuse, R4, R24 ;  /* 0x000000041418723c */ /* 0x044ff60000001818 */
[----:B------:R-:W-:Y:S04]  /*28340*/  @!UPT UIADD3 URZ, URZ, URZ, URZ ;  /* 0x0000003f3f3ff290 */ /* 0x000fe8000fffe03f */
[----:B------:R0:W-:Y:S01]  /*28350*/  STL.64 [R1+0x400], R12 ;  /* 0x0004000c01007387 */ /* 0x0001e20000100a00 */
[----:B------:R1:W-:Y:S02]  /*28360*/  STL.64 [R1+0x408], R14 ;  /* 0x0004080e01007387 */ /* 0x0003e40000100a00 */
[----:B------:R-:W-:Y:S02]  /*28370*/  IMAD.MOV.U32 R11, RZ, RZ, R4 ;  /* 0x000000ffff0b7224 */ /* 0x000fe400078e0004 */
[----:B------:R-:W-:Y:S01]  /*28380*/  IMAD.MOV.U32 R10, RZ, RZ, R5 ;  /* 0x000000ffff0a7224 */ /* 0x000fe200078e0005 */
[----:B0-----:R-:W2:Y:S01]  /*28390*/  LDL.LU.64 R12, [R1+0x6d0] ;  /* 0x0006d000010c7983 */ /* 0x001ea20000300a00 */
[----:B-1----:R-:W2:Y:S02]  /*283a0*/  LDL.LU.64 R14, [R1+0x6d8] ;  /* 0x0006d800010e7983 */ /* 0x002ea40000300a00 */
[----:B------:R0:W-:Y:S02]  /*283b0*/  STL.64 [R1+0x3518], R16 ;  /* 0x0035181001007387 */ /* 0x0001e40000100a00 */
[----:B0-----:R-:W3:Y:S01]  /*283c0*/  LDL.LU.64 R16, [R1+0x6c0] ;  /* 0x0006c00001107983 */ /* 0x001ee20000300a00 */
[----:B------:R-:W3:Y:S02]  /*283d0*/  LDL.LU.64 R18, [R1+0x6c8] ;  /* 0x0006c80001127983 */ /* 0x000ee40000300a00 */
[----:B------:R-:W-:Y:S02]  /*283e0*/  STL.64 [R1+0x3f0], R24 ;  /* 0x0003f01801007387 */ /* 0x000fe40000100a00 */
[----:B------:R0:W-:Y:S02]  /*283f0*/  STL.64 [R1+0x3f8], R26 ;  /* 0x0003f81a01007387 */ /* 0x0001e40000100a00 */
[----:B0-----:R-:W2:Y:S01]  /*28400*/  LDL.LU.64 R26, [R1+0x3580] ;  /* 0x00358000011a7983 */ /* 0x001ea20000300a00 */
[----:B------:R-:W2:Y:S02]  /*28410*/  LDL.LU.64 R24, [R1+0x3578] ;  /* 0x0035780001187983 */ /* 0x000ea40000300a00 */
[----:B------:R-:W2:Y:S02]  /*28420*/  LDL.LU.64 R4, [R1+0x3570] ;  /* 0x0035700001047983 */ /* 0x000ea40000300a00 */
[----:B--2---:R-:W-:Y:S01]  /*28430*/  HMMA.16816.F32 R24, R20, R4, R24 ;  /* 0x000000041418723c */ /* 0x004fe20000001818 */
[----:B------:R-:W-:-:S02]  /*28440*/  IMAD.MOV.U32 R0, RZ, RZ, R4 ;  /* 0x000000ffff007224 */ /* 0x000fc400078e0004 */
[----:B------:R-:W-:Y:S11]  /*28450*/  IMAD.MOV.U32 R2, RZ, RZ, R5 ;  /* 0x000000ffff027224 */ /* 0x000ff600078e0005 */
[----:B------:R-:W-:Y:S09]  /*28460*/  @!UPT UIADD3 URZ, URZ, URZ, URZ ;  /* 0x0000003f3f3ff290 */ /* 0x000ff2000fffe03f */
[----:B------:R-:W-:Y:S01]  /*28470*/  STL.64 [R1+0x3e0], R24 ;  /* 0x0003e01801007387 */ /* 0x000fe20000100a00 */
[----:B------:R0:W-:Y:S03]  /*28480*/  STL.64 [R1+0x3e8], R26 ;  /* 0x0003e81a01007387 */ /* 0x0001e60000100a00 */
[----:B0-----:R-:W2:Y:S01]  /*28490*/  LDL.LU.64 R26, [R1+0x3568] ;  /* 0x00356800011a7983 */ /* 0x001ea20000300a00 */
[----:B------:R-:W2:Y:S02]  /*284a0*/  LDL.LU.64 R24, [R1+0x3560] ;  /* 0x0035600001187983 */ /* 0x000ea40000300a00 */
[----:B------:R-:W2:Y:S02]  /*284b0*/  LDL.LU.64 R4, [R1+0x3558] ;  /* 0x0035580001047983 */ /* 0x000ea40000300a00 */
[----:B--2---:R-:W-:Y:S01]  /*284c0*/  HMMA.16816.F32 R20, R20, R4, R24 ;  /* 0x000000041414723c */ /* 0x004fe20000001818 */
[----:B------:R-:W4:Y:S01]  /*284d0*/  LDL.LU.64 R26, [R1+0x3550] ;  /* 0x00355000011a7983 */ /* 0x000f220000300a00 */
[----:B------:R-:W4:Y:S02]  /*284e0*/  LDL.LU.64 R24, [R1+0x3548] ;  /* 0x0035480001187983 */ /* 0x000f240000300a00 */
[----:B------:R0:W-:Y:S02]  /*284f0*/  STL.64 [R1+0x34f0], R4 ;  /* 0x0034f00401007387 */ /* 0x0001e40000100a00 */
[----:B0-----:R-:W4:Y:S11]  /*28500*/  LDL.LU.64 R4, [R1+0x730] ;  /* 0x0007300001047983 */ /* 0x001f360000300a00 */
[----:B------:R-:W-:Y:S06]  /*28510*/  @!UPT UIADD3 URZ, URZ, URZ, URZ ;  /* 0x0000003f3f3ff290 */ /* 0x000fec000fffe03f */
[----:B------:R0:W-:Y:S01]  /*28520*/  STL.64 [R1+0x340], R20 ;  /* 0x0003401401007387 */ /* 0x0001e20000100a00 */
[----:B------:R-:W-:Y:S02]  /*28530*/  STL.64 [R1+0x348], R22 ;  /* 0x0003481601007387 */ /* 0x000fe40000100a00 */
[----:B------:R-:W4:Y:S02]  /*28540*/  LDL.LU.64 R6, [R1+0x738] ;  /* 0x0007380001067983 */ /* 0x000f240000300a00 */
[----:B0-----:R-:W-:Y:S02]  /*28550*/  IMAD.MOV.U32 R20, RZ, RZ, R11 ;  /* 0x000000ffff147224 */ /* 0x001fe400078e000b */
[----:B------:R-:W-:-:S05]  /*28560*/  IMAD.MOV.U32 R21, RZ, RZ, R10 ;  /* 0x000000ffff157224 */ /* 0x000fca00078e000a */
[----:B------:R0:W-:Y:S02]  /*28570*/  STL.64 [R1+0x3510], R20 ;  /* 0x0035101401007387 */ /* 0x0001e40000100a00 */
[----:B0-----:R-:W-:Y:S02]  /*28580*/  IMAD.MOV.U32 R20, RZ, RZ, R28 ;  /* 0x000000ffff147224 */ /* 0x001fe400078e001c */
[----:B------:R-:W-:Y:S01]  /*28590*/  IMAD.MOV.U32 R21, RZ, RZ, R3 ;  /* 0x000000ffff157224 */ /* 0x000fe200078e0003 */
[----:B------:R-:W2:Y:S01]  /*285a0*/  LDL.LU R28, [R1+0x3544] ;  /* 0x00354400011c7983 */ /* 0x000ea20000300800 */
[----:B------:R-:W2:Y:S01]  /*285b0*/  LDL.LU R3, [R1+0x3540] ;  /* 0x0035400001037983 */ /* 0x000ea20000300800 */
[C---:B----4-:R-:W-:Y:S08]  /*285c0*/  HMMA.16816.F32 R4, R24.reuse, R8, R4 ;  /* 0x000000081804723c */ /* 0x050ff00000001804 */
[----:B------:R-:W-:Y:S11]  /*285d0*/  HMMA.16816.F32 R20, R24, R20, R12 ;  /* 0x000000141814723c */ /* 0x000ff6000000180c */
[----:B------:R-:W-:Y:S04]  /*285e0*/  @!UPT UIADD3 URZ, URZ, URZ, URZ ;  /* 0x0000003f3f3ff290 */ /* 0x000fe8000fffe03f */
[----:B------:R0:W-:Y:S01]  /*285f0*/  STL.64 [R1+0x3d0], R4 ;  /* 0x0003d00401007387 */ /* 0x0001e20000100a00 */
[----:B------:R1:W-:Y:S02]  /*28600*/  STL.64 [R1+0x3d8], R6 ;  /* 0x0003d80601007387 */ /* 0x0003e40000100a00 */
[----:B------:R-:W4:Y:S02]  /*28610*/  LDL.LU.64 R10, [R1+0x3538] ;  /* 0x00353800010a7983 */ /* 0x000f240000300a00 */
[----:B0-----:R-:W-:Y:S02]  /*28620*/  IMAD.MOV.U32 R4, RZ, RZ, R0 ;  /* 0x000000ffff047224 */ /* 0x001fe400078e0000 */
[----:B------:R-:W-:Y:S02]  /*28630*/  IMAD.MOV.U32 R5, RZ, RZ, R2 ;  /* 0x000000ffff057224 */ /* 0x000fe400078e0002 */
[----:B-1----:R-:W-:Y:S02]  /*28640*/  IMAD.MOV.U32 R7, RZ, RZ, R8 ;  /* 0x000000ffff077224 */ /* 0x002fe400078e0008 */
[----:B------:R-:W-:-:S02]  /*28650*/  IMAD.MOV.U32 R6, RZ, RZ, R9 ;  /* 0x000000ffff067224 */ /* 0x000fc400078e0009 */
[----:B------:R-:W2:Y:S01]  /*28660*/  LDL.LU.64 R8, [R1+0x3530] ;  /* 0x0035300001087983 */ /* 0x000ea20000300a00 */
[----:B------:R-:W2:Y:S02]  /*28670*/  LDL.LU R0, [R1+0x352c] ;  /* 0x00352c0001007983 */ /* 0x000ea40000300800 */
[----:B------:R-:W2:Y:S02]  /*28680*/  LDL.LU R2, [R1+0x3528] ;  /* 0x0035280001027983 */ /* 0x000ea40000300800 */
[----:B------:R0:W-:Y:S01]  /*28690*/  STL.64 [R1+0x3508], R4 ;  /* 0x0035080401007387 */ /* 0x0001e20000100a00 */
[----:B------:R-:W3:Y:S01]  /*286a0*/  LDL.LU.64 R12, [R1+0x3520] ;  /* 0x00352000010c7983 */ /* 0x000ee20000300a00 */
[----:B------:R-:W-:Y:S02]  /*286b0*/  STL.64 [R1+0x3c0], R20 ;  /* 0x0003c01401007387 */ /* 0x000fe40000100a00 */
[----:B------:R-:W-:Y:S01]  /*286c0*/  STL.64 [R1+0x3c8], R22 ;  /* 0x0003c81601007387 */ /* 0x000fe20000100a00 */
[----:B---3--:R-:W-:Y:S01]  /*286d0*/  HMMA.16816.F32 R16, R24, R12, R16 ;  /* 0x0000000c1810723c */ /* 0x008fe20000001810 */
[----:B0-----:R-:W-:-:S02]  /*286e0*/  IMAD.MOV.U32 R5, RZ, RZ, R12 ;  /* 0x000000ffff057224 */ /* 0x001fc400078e000c */
[----:B------:R-:W-:Y:S11]  /*286f0*/  IMAD.MOV.U32 R4, RZ, RZ, R13 ;  /* 0x000000ffff047224 */ /* 0x000ff600078e000d */
[----:B------:R-:W-:Y:S09]  /*28700*/  @!UPT UIADD3 URZ, URZ, URZ, URZ ;  /* 0x0000003f3f3ff290 */ /* 0x000ff2000fffe03f */
[----:B------:R0:W-:Y:S01]  /*28710*/  STL.64 [R1+0x3b0], R16 ;  /* 0x0003b01001007387 */ /* 0x0001e20000100a00 */
[----:B------:R1:W-:Y:S03]  /*28720*/  STL.64 [R1+0x3b8], R18 ;  /* 0x0003b81201007387 */ /* 0x0003e60000100a00 */
[----:B0-----:R-:W2:Y:S01]  /*28730*/  LDL.LU.64 R16, [R1+0x6b0] ;  /* 0x0006b00001107983 */ /* 0x001ea20000300a00 */
[----:B-1----:R-:W2:Y:S02]  /*28740*/  LDL.LU.64 R18, [R1+0x6b8] ;  /* 0x0006b80001127983 */ /* 0x002ea40000300a00 */
[----:B------:R-:W3:Y:S02]  /*28750*/  LDL.LU.64 R12, [R1+0x620] ;  /* 0x00062000010c7983 */ /* 0x000ee40000300a00 */
[----:B------:R-:W2:Y:S02]  /*28760*/  LDL.LU.64 R14, [R1+0x628] ;  /* 0x00062800010e7983 */ /* 0x000ea40000300a00 */
[----:B--2---:R-:W-:Y:S01]  /*28770*/  STL.64 [R1+0x34a0], R14 ;  /* 0x0034a00e01007387 */ /* 0x004fe20000100a00 */
[----:B---3--:R0:W-:Y:S02]  /*28780*/  STL.64 [R1+0x3498], R12 ;  /* 0x0034980c01007387 */ /* 0x0081e40000100a00 */
[----:B0-----:R-:W-:-:S02]  /*28790*/  IMAD.MOV.U32 R12, RZ, RZ, R5 ;  /* 0x000000ffff0c7224 */ /* 0x001fc400078e0005 */
[----:B------:R-:W-:-:S05]  /*287a0*/  IMAD.MOV.U32 R13, RZ, RZ, R4 ;  /* 0x000000ffff0d7224 */ /* 0x000fca00078e0004 */
[----:B------:R0:W-:Y:S04]  /*287b0*/  STL.64 [R1+0x34b8], R12 ;  /* 0x0034b80c01007387 */ /* 0x0001e80000100a00 */
[----:B0-----:R-:W2:Y:S01]  /*287c0*/  LDL.64 R12, [R1+0x10] ;  /* 0x00001000010c7983 */ /* 0x001ea20000100a00 */
[----:B------:R-:W-:Y:S03]  /*287d0*/  HMMA.16816.F32 R16, R24, R8, R16 ;  /* 0x000000081810723c */ /* 0x000fe60000001810 */
[----:B--2---:R0:W-:Y:S01]  /*287e0*/  STL.64 [R1+0x34c0], R12 ;  /* 0x0034c00c01007387 */ /* 0x0041e20000100a00 */
[----:B------:R-:W2:Y:S02]  /*287f0*/  LDL.LU.64 R20, [R1+0x390] ;  /* 0x0003900001147983 */ /* 0x000ea40000300a00 */
[----:B------:R-:W2:Y:S02]  /*28800*/  LDL.LU.64 R22, [R1+0x398] ;  /* 0x0003980001167983 */ /* 0x000ea40000300a00 */
[----:B------:R-:W3:Y:S02]  /*28810*/  LDL.LU.64 R4, [R1+0x380] ;  /* 0x0003800001047983 */ /* 0x000ee40000300a00 */
[----:B0-----:R-:W-:-:S02]  /*28820*/  IMAD.MOV.U32 R12, RZ, RZ, R7 ;  /* 0x000000ffff0c7224 */ /* 0x001fc400078e0007 */
[----:B------:R-:W-:Y:S02]  /*28830*/  IMAD.MOV.U32 R13, RZ, RZ, R6 ;  /* 0x000000ffff0d7224 */ /* 0x000fe400078e0006 */
[----:B------:R-:W3:Y:S03]  /*28840*/  LDL.LU.64 R6, [R1+0x388] ;  /* 0x0003880001067983 */ /* 0x000ee60000300a00 */
[----:B------:R0:W-:Y:S02]  /*28850*/  STL.64 [R1+0x34e8], R12 ;  /* 0x0034e80c01007387 */ /* 0x0001e40000100a00 */
[----:B0-----:R-:W2:Y:S01]  /*28860*/  LDL.LU.64 R12, [R1+0x4e0] ;  /* 0x0004e000010c7983 */ /* 0x001ea20000300a00 */
[----:B------:R-:W2:Y:S03]  /*28870*/  LDL.LU.64 R14, [R1+0x4e8] ;  /* 0x0004e800010e7983 */ /* 0x000ea60000300a00 */
[----:B--2---:R-:W-:Y:S01]  /*28880*/  STL.64 [R1+0x3500], R14 ;  /* 0x0035000e01007387 */ /* 0x004fe20000100a00 */
[----:B------:R0:W-:Y:S03]  /*28890*/  STL.64 [R1+0x34f8], R12 ;  /* 0x0034f80c01007387 */ /* 0x0001e60000100a00 */
[----:B0-----:R-:W2:Y:S01]  /*288a0*/  LDL.LU.64 R12, [R1+0x370] ;  /* 0x00037000010c7983 */ /* 0x001ea20000300a00 */
[----:B------:R-:W2:Y:S02]  /*288b0*/  LDL.LU.64 R14, [R1+0x378] ;  /* 0x00037800010e7983 */ /* 0x000ea40000300a00 */
[----:B------:R0:W-:Y:S02]  /*288c0*/  STL.64 [R1+0x3a0], R16 ;  /* 0x0003a01001007387 */ /* 0x0001e40000100a00 */
[----:B------:R-:W-:Y:S01]  /*288d0*/  STL.64 [R1+0x3a8], R18 ;  /* 0x0003a81201007387 */ /* 0x000fe20000100a00 */
[----:B0-----:R-:W2:Y:S01]  /*288e0*/  LDL.LU.64 R16, [R1+0x3518] ;  /* 0x0035180001107983 */ /* 0x001ea20000300a00 */
[----:B----4-:R-:W-:Y:S02]  /*288f0*/  STL.64 [R1+0x34b0], R10 ;  /* 0x0034b00a01007387 */ /* 0x010fe40000100a00 */
[----:B------:R0:W-:Y:S02]  /*28900*/  STL.64 [R1+0x34a8], R8 ;  /* 0x0034a80801007387 */ /* 0x0001e40000100a00 */
[----:B0-----:R-:W4:Y:S01]  /*28910*/  LDL.LU.64 R8, [R1+0x630] ;  /* 0x0006300001087983 */ /* 0x001f220000300a00 */
[----:B------:R-:W3:Y:S01]  /*28920*/  LDL.LU.64 R10, [R1+0x638] ;  /* 0x00063800010a7983 */ /* 0x000ee20000300a00 */
[C---:B--2---:R-:W-:Y:S02]  /*28930*/  HMMA.16816.F32 R20, R24.reuse, R16, R20 ;  /* 0x000000101814723c */ /* 0x044fe40000001814 */
[----:B---3--:R-:W-:Y:S01]  /*28940*/  STL.64 [R1+0x34d0], R10 ;  /* 0x0034d00a01007387 */ /* 0x008fe20000100a00 */
[----:B----4-:R0:W-:Y:S03]  /*28950*/  STL.64 [R1+0x34c8], R8 ;  /* 0x0034c80801007387 */ /* 0x0101e60000100a00 */
[----:B0-----:R-:W2:Y:S01]  /*28960*/  LDL.LU.64 R8, [R1+0x690] ;  /* 0x0006900001087983 */ /* 0x001ea20000300a00 */
[----:B------:R-:W2:Y:S11]  /*28970*/  LDL.LU.64 R10, [R1+0x698] ;  /* 0x00069800010a7983 */ /* 0x000eb60000300a00 */
[----:B------:R-:W-:Y:S05]  /*28980*/  @!UPT UIADD3 URZ, URZ, URZ, URZ ;  /* 0x0000003f3f3ff290 */ /* 0x000fea000fffe03f */
[----:B------:R0:W-:Y:S02]  /*28990*/  STL.64 [R1+0x390], R20 ;  /* 0x0003901401007387 */ /* 0x0001e40000100a00 */
[----:B------:R-:W-:Y:S01]  /*289a0*/  STL.64 [R1+0x398], R22 ;  /* 0x0003981601007387 */ /* 0x000fe20000100a00 */
[----:B0-----:R-:W3:Y:S02]  /*289b0*/  LDL.LU.64 R20, [R1+0x3510] ;  /* 0x0035100001147983 */ /* 0x001ee40000300a00 */
[C---:B---3--:R-:W-:Y:S11]  /*289c0*/  HMMA.16816.F32 R4, R24.reuse, R20, R4 ;  /* 0x000000141804723c */ /* 0x048ff60000001804 */
[----:B------:R-:W-:Y:S11]  /*289d0*/  @!UPT UIADD3 URZ, URZ, URZ, URZ ;  /* 0x0000003f3f3ff290 */ /* 0x000ff6000fffe03f */
[----:B------:R-:W-:Y:S01]  /*289e0*/  @!UPT UIADD3 URZ, URZ, URZ, URZ ;  /* 0x0000003f3f3ff290 */ /* 0x000fe2000fffe03f */
[----:B------:R0:W-:Y:S01]  /*289f0*/  STL.64 [R1+0x380], R4 ;  /* 0x0003800401007387 */ /* 0x0001e20000100a00 */
[----:B------:R-:W-:Y:S03]  /*28a00*/  STL.64 [R1+0x388], R6 ;  /* 0x0003880601007387 */ /* 0x000fe60000100a00 */
[----:B0-----:R-:W3:Y:S01]  /*28a10*/  LDL.LU.64 R4, [R1+0x3508] ;  /* 0x0035080001047983 */ /* 0x001ee20000300a00 */
[----:B------:R0:W-:Y:S03]  /*28a20*/  STL.64 [R1+0x3490], R20 ;  /* 0x0034901401007387 */ /* 0x0001e60000100a00 */
[----:B0-----:R-:W4:Y:S01]  /*28a30*/  LDL.LU.64 R20, [R1+0x260] ;  /* 0x0002600001147983 */ /* 0x001f220000300a00 */
[----:B------:R-:W4:Y:S01]  /*28a40*/  LDL.LU.64 R22, [R1+0x268] ;  /* 0x0002680001167983 */ /* 0x000f220000300a00 */
[C---:B---3--:R-:W-:Y:S02]  /*28a50*/  HMMA.16816.F32 R4, R24.reuse, R4, R12 ;  /* 0x000000041804723c */ /* 0x048fe4000000180c */
[----:B------:R-:W3:Y:S01]  /*28a60*/  LDL.LU.64 R14, [R1+0x3500] ;  /* 0x00350000010e7983 */ /* 0x000ee20000300a00 */
[----:B------:R-:W3:Y:S11]  /*28a70*/  LDL.LU.64 R12, [R1+0x34f8] ;  /* 0x0034f800010c7983 */ /* 0x000ef60000300a00 */
[----:B------:R-:W-:Y:S09]  /*28a80*/  @!UPT UIADD3 URZ, URZ, URZ, URZ ;  /* 0x0000003f3f3ff290 */ /* 0x000ff2000fffe03f */
[----:B------:R0:W-:Y:S01]  /*28a90*/  STL.64 [R1+0x370], R4 ;  /* 0x0003700401007387 */ /* 0x0001e20000100a00 */
[----:B------:R1:W-:Y:S03]  /*28aa0*/  STL.64 [R1+0x378], R6 ;  /* 0x0003780601007387 */ /* 0x0003e60000100a00 */
[----:B0-----:R-:W3:Y:S02]  /*28ab0*/  LDL.LU.64 R4, [R1+0x34f0] ;  /* 0x0034f00001047983 */ /* 0x001ee40000300a00 */
[----:B---3--:R-:W-:Y:S02]  /*28ac0*/  HMMA.16816.F32 R24, R24, R4, R12 ;  /* 0x000000041818723c */ /* 0x008fe4000000180c */
[----:B------:R-:W2:Y:S01]  /*28ad0*/  LDL.LU.64 R12, [R1+0x34e8] ;  /* 0x0034e800010c7983 */ /* 0x000ea20000300a00 */
[----:B-1----:R-:W2:Y:S02]  /*28ae0*/  LDL.LU.64 R6, [R1+0x34e0] ;  /* 0x0034e00001067983 */ /* 0x002ea40000300a00 */
[----:B------:R-:W2:Y:S11]  /*28af0*/  LDL.LU.64 R4, [R1+0x34d8] ;  /* 0x0034d80001047983 */ /* 0x000eb60000300a00 */
[----:B------:R-:W-:Y:S07]  /*28b00*/  @!UPT UIADD3 URZ, URZ, URZ, URZ ;  /* 0x0000003f3f3ff290 */ /* 0x000fee000fffe03f */
[----:B------:R0:W-:Y:S01]  /*28b10*/  STL.64 [R1+0x2b0], R24 ;  /* 0x0002b01801007387 */ /* 0x0001e20000100a00 */
[----:B------:R1:W-:Y:S03]  /*28b20*/  STL.64 [R1+0x2b8], R26 ;  /* 0x0002b81a01007387 */ /* 0x0003e60000100a00 */
[----:B0-----:R-:W3:Y:S01]  /*28b30*/  LDL.LU.64 R24, [R1+0x640] ;  /* 0x0006400001187983 */ /* 0x001ee20000300a00 */
[----:B-1----:R-:W3:Y:S01]  /*28b40*/  LDL.LU.64 R26, [R1+0x648] ;  /* 0x00064800011a7983 */ /* 0x002ee20000300a00 */
[C---:B--2---:R-:W-:Y:S02]  /*28b50*/  HMMA.16816.F32 R12, R4.reuse, R12, R8 ;  /* 0x0000000c040c723c */ /* 0x044fe40000001808 */
[----:B------:R-:W2:Y:S01]  /*28b60*/  LDL.LU.64 R10, [R1+0x34d0] ;  /* 0x0034d000010a7983 */ /* 0x000ea20000300a00 */
[----:B------:R-:W2:Y:S11]  /*28b70*/  LDL.LU.64 R8, [R1+0x34c8] ;  /* 0x0034c80001087983 */ /* 0x000eb60000300a00 */
[----:B------:R-:W-:Y:S09]  /*28b80*/  @!UPT UIADD3 URZ, URZ, URZ, URZ ;  /* 0x0000003f3f3ff290 */ /* 0x000ff2000fffe03f */
[----:B------:R0:W-:Y:S01]  /*28b90*/  STL.64 [R1+0x2a0], R12 ;  /* 0x0002a00c01007387 */ /* 0x0001e20000100a00 */
[----:B------:R-:W-:Y:S03]  /*28ba0*/  STL.64 [R1+0x2a8], R14 ;  /* 0x0002a80e01007387 */ /* 0x000fe60000100a00 */
[----:B0-----:R-:W3:Y:S02]  /*28bb0*/  LDL.LU.64 R12, [R1+0x34c0] ;  /* 0x0034c000010c7983 */ /* 0x001ee40000300a00 */
[C---:B---3--:R-:W-:Y:S11]  /*28bc0*/  HMMA.16816.F32 R24, R4.reuse, R12, R24 ;  /* 0x0000000c0418723c */ /* 0x048ff60000001818 */
[----:B------:R-:W-:Y:S11]  /*28bd0*/  @!UPT UIADD3 URZ, URZ, URZ, URZ ;  /* 0x0000003f3f3ff290 */ /* 0x000ff6000fffe03f */
[----:B------:R-:W-:Y:S01]  /*28be0*/  @!UPT UIADD3 URZ, URZ, URZ, URZ ;  /* 0x0000003f3f3ff290 */ /* 0x000fe2000fffe03f */
[----:B------:R0:W-:Y:S01]  /*28bf0*/  STL.64 [R1+0x290], R24 ;  /* 0x0002901801007387 */ /* 0x0001e20000100a00 */
[----:B------:R-:W-:Y:S02]  /*28c00*/  STL.64 [R1+0x298], R26 ;  /* 0x0002981a01007387 */ /* 0x000fe40000100a00 */
[----:B0-----:R-:W-:Y:S02]  /*28c10*/  IMAD.MOV.U32 R25, RZ, RZ, R12 ;  /* 0x000000ffff197224 */ /* 0x001fe400078e000c */
[----:B------:R-:W-:Y:S02]  /*28c20*/  IMAD.MOV.U32 R24, RZ, RZ, R13 ;  /* 0x000000ffff187224 */ /* 0x000fe400078e000d */
[----:B------:R-:W2:Y:S03]  /*28c30*/  LDL.LU.64 R12, [R1+0x34b8] ;  /* 0x0034b800010c7983 */ /* 0x000ea60000300a00 */
[----:B------:R0:W-:Y:S02]  /*28c40*/  STL.64 [R1+0x3488], R24 ;  /* 0x0034881801007387 */ /* 0x0001e40000100a00 */
[----:B0-----:R-:W3:Y:S01]  /*28c50*/  LDL.LU.64 R24, [R1+0x4b0] ;  /* 0x0004b00001187983 */ /* 0x001ee20000300a00 */
[----:B------:R-:W3:Y:S01]  /*28c60*/  LDL.LU.64 R26, [R1+0x4b8] ;  /* 0x0004b800011a7983 */ /* 0x000ee20000300a00 */
[C---:B--2---:R-:W-:Y:S02]  /*28c70*/  HMMA.16816.F32 R12, R4.reuse, R12, R8 ;  /* 0x0000000c040c723c */ /* 0x044fe40000001808 */
[----:B------:R-:W2:Y:S01]  /*28c80*/  LDL.LU.64 R10, [R1+0x34b0] ;  /* 0x0034b000010a7983 */ /* 0x000ea20000300a00 */
[----:B------:R-:W3:Y:S11]  /*28c90*/  LDL.LU.64 R8, [R1+0x34a8] ;  /* 0x0034a80001087983 */ /* 0x000ef60000300a00 */
[----:B------:R-:W-:Y:S09]  /*28ca0*/  @!UPT UIADD3 URZ, URZ, URZ, URZ ;  /* 0x0000003f3f3ff290 */ /* 0x000ff2000fffe03f */
[----:B------:R-:W-:Y:S01]  /*28cb0*/  STL.64 [R1+0x280], R12 ;  /* 0x0002800c01007387 */ /* 0x000fe20000100a00 */
[----:B------:R0:W-:Y:S03]  /*28cc0*/  STL.64 [R1+0x288], R14 ;  /* 0x0002880e01007387 */ /* 0x0001e60000100a00 */
[----:B0-----:R-:W3:Y:S01]  /*28cd0*/  LDL.LU.64 R14, [R1+0x34a0] ;  /* 0x0034a000010e7983 */ /* 0x001ee20000300a00 */
[----:B------:R-:W3:Y:S01]  /*28ce0*/  LDL.LU.64 R12, [R1+0x3498] ;  /* 0x00349800010c7983 */ /* 0x000ee20000300a00 */
[C---:B----4-:R-:W-:Y:S02]  /*28cf0*/  HMMA.16816.F32 R16, R4.reuse, R16, R20 ;  /* 0x000000100410723c */ /* 0x050fe40000001814 */
[----:B--2---:R-:W-:Y:S01]  /*28d00*/  STL.64 [R1+0x3468], R10 ;  /* 0x0034680a01007387 */ /* 0x004fe20000100a00 */
[----:B---3--:R0:W-:Y:S05]  /*28d10*/  STL.64 [R1+0x3460], R8 ;  /* 0x0034600801007387 */ /* 0x0081ea0000100a00 */
[C---:B------:R-:W-:Y:S11]  /*28d20*/  HMMA.16816.F32 R12, R4.reuse, R8, R12 ;  /* 0x00000008040c723c */ /* 0x040ff6000000180c */
[----:B------:R-:W-:Y:S11]  /*28d30*/  @!UPT UIADD3 URZ, URZ, URZ, URZ ;  /* 0x0000003f3f3ff290 */ /* 0x000ff6000fffe03f */
[----:B------:R-:W-:Y:S01]  /*28d40*/  @!UPT UIADD3 URZ, URZ, URZ, URZ ;  /* 0x0000003f3f3ff290 */ /* 0x000fe2000fffe03f */
[----:B------:R-:W-:Y:S01]  /*28d50*/  STL.64 [R1+0x270], R12 ;  /* 0x0002700c01007387 */ /* 0x000fe20000100a00 */
[----:B------:R-:W-:Y:S02]  /*28d60*/  STL.64 [R1+0x278], R14 ;  /* 0x0002780e01007387 */ /* 0x000fe40000100a00 */
[----:B0-----:R-:W2:Y:S02]  /*28d70*/  LDL.LU.64 R8, [R1+0x4d0] ;  /* 0x0004d00001087983 */ /* 0x001ea40000300a00 */
[----:B------:R-:W2:Y:S01]  /*28d80*/  LDL.LU.64 R10, [R1+0x4d8] ;  /* 0x0004d800010a7983 */ /* 0x000ea20000300a00 */
[----:B------:R-:W3:Y:S01]  /*28d90*/  LDL.LU.64 R20, [R1+0x3490] ;  /* 0x0034900001147983 */ /* 0x000ee20000300a00 */
[----:B------:R-:W-:Y:S02]  /*28da0*/  STL.64 [R1+0x260], R16 ;  /* 0x0002601001007387 */ /* 0x000fe40000100a00 */
[----:B------:R-:W-:Y:S02]  /*28db0*/  STL.64 [R1+0x268], R18 ;  /* 0x0002681201007387 */ /* 0x000fe40000100a00 */
[----:B------:R-:W0:Y:S04]  /*28dc0*/  LDSM.16.MT88.4 R16, [R29+0x180] ;  /* 0x000180001d10783b */ /* 0x000e280000004200 */
[----:B------:R-:W-:Y:S04]  /*28dd0*/  LDSM.16.MT88.4 R12, [R29+0x100] ;  /* 0x000100001d0c783b */ /* 0x000fe80000004200 */
[----:B0-----:R-:W-:Y:S01]  /*28de0*/  STL.64 [R1+0x3428], R18 ;  /* 0x0034281201007387 */ /* 0x001fe20000100a00 */
[----:B------:R0:W-:Y:S03]  /*28df0*/  STL.64 [R1+0x3420], R16 ;  /* 0x0034201001007387 */ /* 0x0001e60000100a00 */
[----:B0-----:R-:W2:Y:S01]  /*28e00*/  LDL.LU.64 R16, [R1+0x60] ;  /* 0x0000600001107983 */ /* 0x001ea20000300a00 */
[C---:B---3--:R-:W-:Y:S03]  /*28e10*/  HMMA.16816.F32 R20, R4.reuse, R20, R24 ;  /* 0x000000140414723c */ /* 0x048fe60000001818 */
[----:B------:R-:W3:Y:S11]  /*28e20*/  LDL.LU.64 R24, [R1+0x3488] ;  /* 0x0034880001187983 */ /* 0x000ef60000300a00 */
[----:B------:R-:W-:Y:S09]  /*28e30*/  @!UPT UIADD3 URZ, URZ, URZ, URZ ;  /* 0x0000003f3f3ff290 */ /* 0x000ff2000fffe03f */
[----:B------:R-:W-:Y:S01]  /*28e40*/  STL.64 [R1+0x250], R20 ;  /* 0x0002501401007387 */ /* 0x000fe20000100a00 */
[----:B------:R-:W-:Y:S02]  /*28e50*/  STL.64 [R1+0x258], R22 ;  /* 0x0002581601007387 */ /* 0x000fe40000100a00 */
[----:B------:R-:W0:Y:S01]  /*28e60*/  LDSM.16.MT88.4 R20, [R28+0x2000] ;  /* 0x002000001c14783b */ /* 0x000e220000004200 */
[----:B--2---:R-:W-:Y:S01]  /*28e70*/  HMMA.16816.F32 R8, R4, R16, R8 ;  /* 0x000000100408723c */ /* 0x004fe20000001808 */
[----:B0-----:R-:W-:Y:S02]  /*28e80*/  STL.64 [R1+0x3370], R22 ;  /* 0x0033701601007387 */ /* 0x001fe40000100a00 */
[----:B------:R0:W-:Y:S02]  /*28e90*/  STL.64 [R1+0x3368], R20 ;  /* 0x0033681401007387 */ /* 0x0001e40000100a00 */
[----:B0-----:R-:W2:Y:S11]  /*28ea0*/  LDL.LU.64 R20, [R1+0x70] ;  /* 0x0000700001147983 */ /* 0x001eb60000300a00 */
[----:B------:R-:W-:Y:S07]  /*28eb0*/  @!UPT UIADD3 URZ, URZ, URZ, URZ ;  /* 0x0000003f3f3ff290 */ /* 0x000fee000fffe03f */
[----:B------:R0:W-:Y:S02]  /*28ec0*/  STL.64 [R1+0x240], R8 ;  /* 0x0002400801007387 */ /* 0x0001e40000100a00 */
[----:B0-----:R-:W-:Y:S02]  /*28ed0*/  IMAD.MOV.U32 R9, RZ, RZ, R16 ;  /* 0x000000ffff097224 */ /* 0x001fe400078e0010 */
[----:B------:R-:W-:Y:S01]  /*28ee0*/  IMAD.MOV.U32 R8, RZ, RZ, R17 ;  /* 0x000000ffff087224 */ /* 0x000fe200078e0011 */
[----:B------:R-:W-:Y:S01]  /*28ef0*/  STL.64 [R1+0x248], R10 ;  /* 0x0002480a01007387 */ /* 0x000fe20000100a00 */
[----:B---3--:R-:W-:Y:S02]  /*28f00*/  IMAD.MOV.U32 R16, RZ, RZ, R25 ;  /* 0x000000ffff107224 */ /* 0x008fe400078e0019 */
[----:B------:R-:W-:Y:S02]  /*28f10*/  IMAD.MOV.U32 R17, RZ, RZ, R24 ;  /* 0x000000ffff117224 */ /* 0x000fe400078e0018 */
[----:B------:R-:W0:Y:S04]  /*28f20*/  LDSM.16.MT88.4 R24, [R28+0x2080] ;  /* 0x002080001c18783b */ /* 0x000e280000004200 */
[----:B0-----:R0:W-:Y:S01]  /*28f30*/  STL.64 [R1+0x32f8], R26 ;  /* 0x0032f81a01007387 */ /* 0x0011e20000100a00 */
[----:B------:R1:W-:Y:S03]  /*28f40*/  STL.64 [R1+0x32f0], R24 ;  /* 0x0032f01801007387 */ /* 0x0003e60000100a00 */
[----:B0-----:R-:W3:Y:S01]  /*28f50*/  LDL R26, [R1+0x68] ;  /* 0x00006800011a7983 */ /* 0x001ee20000100800 */
[----:B-1----:R-:W-:-:S02]  /*28f60*/  IMAD.MOV.U32 R24, RZ, RZ, R9 ;  /* 0x000000ffff187224 */ /* 0x002fc400078e0009 */
[----:B------:R-:W-:Y:S01]  /*28f70*/  IMAD.MOV.U32 R25, RZ, RZ, R8 ;  /* 0x000000ffff197224 */ /* 0x000fe200078e0008 */
[----:B------:R-:W3:Y:S01]  /*28f80*/  LDL R27, [R1+0x6c] ;  /* 0x00006c00011b7983 */ /* 0x000ee20000100800 */
[----:B------:R-:W4:Y:S03]  /*28f90*/  LDL.LU.64 R8, [R1] ;  /* 0x0000000001087983 */ /* 0x000f260000300a00 */
[----:B----4-:R0:W-:Y:S04]  /*28fa0*/  STL.64 [R1+0x3480], R8 ;  /* 0x0034800801007387 */ /* 0x0101e80000100a00 */
[----:B0-----:R-:W4:Y:S01]  /*28fb0*/  LDL.LU.64 R8, [R1+0x4c0] ;  /* 0x0004c00001087983 */ /* 0x001f220000300a00 */
[----:B------:R-:W4:Y:S02]  /*28fc0*/  LDL.LU.64 R10, [R1+0x4c8] ;  /* 0x0004c800010a7983 */ /* 0x000f240000300a00 */
[----:B---3--:R-:W-:Y:S02]  /*28fd0*/  STL.64 [R1+0x3438], R26 ;  /* 0x0034381a01007387 */ /* 0x008fe40000100a00 */
[----:B------:R0:W-:Y:S02]  /*28fe0*/  STL.64 [R1+0x3430], R24 ;  /* 0x0034301801007387 */ /* 0x0001e40000100a00 */
[----:B--2---:R-:W-:-:S02]  /*28ff0*/  IMAD.MOV.U32 R19, RZ, RZ, R20 ;  /* 0x000000ffff137224 */ /* 0x004fc400078e0014 */
[----:B------:R-:W-:Y:S01]  /*29000*/  IMAD.MOV.U32 R18, RZ, RZ, R21 ;  /* 0x000000ffff127224 */ /* 0x000fe200078e0015 */
[----:B----4-:R-:W-:Y:S11]  /*29010*/  HMMA.16816.F32 R4, R4, R20, R8 ;  /* 0x000000140404723c */ /* 0x010ff60000001808 */
[----:B------:R-:W-:Y:S11]  /*29020*/  @!UPT UIADD3 URZ, URZ, URZ, URZ ;  /* 0x0000003f3f3ff290 */ /* 0x000ff6000fffe03f */
[----:B------:R-:W-:Y:S01]  /*29030*/  @!UPT UIADD3 URZ, URZ, URZ, URZ ;  /* 0x0000003f3f3ff290 */ /* 0x000fe2000fffe03f */
[----:B------:R-:W-:Y:S01]  /*29040*/  STL.64 [R1+0x190], R4 ;  /* 0x0001900401007387 */ /* 0x000fe20000100a00 */
[----:B------:R-:W-:Y:S02]  /*29050*/  STL.64 [R1+0x198], R6 ;  /* 0x0001980601007387 */ /* 0x000fe40000100a00 */
[----:B------:R-:W2:Y:S02]  /*29060*/  LDL.LU.64 R20, [R1+0x650] ;  /* 0x0006500001147983 */ /* 0x000ea40000300a00 */
[----:B------:R-:W2:Y:S01]  /*29070*/  LDL.LU.64 R22, [R1+0x658] ;  /* 0x0006580001167983 */ /* 0x000ea20000300a00 */
[----:B0-----:R-:W3:Y:S04]  /*29080*/  LDL.LU.64 R24, [R1+0x50] ;  /* 0x0000500001187983 */ /* 0x001ee80000300a00 */
[----:B------:R-:W0:Y:S04]  /*29090*/  LDSM.16.MT88.4 R4, [R28+0x2100] ;  /* 0x002100001c04783b */ /* 0x000e280000004200 */
[----:B---3--:R1:W-:Y:S04]  /*290a0*/  STL.64 [R1+0x3440], R24 ;  /* 0x0034401801007387 */ /* 0x0083e80000100a00 */
[----:B-1----:R-:W2:Y:S01]  /*290b0*/  LDL.LU.64 R24, [R1+0x20] ;  /* 0x0000200001187983 */ /* 0x002ea20000300a00 */
[----:B------:R-:W3:Y:S02]  /*290c0*/  LDL.LU.64 R8, [R1+0x610] ;  /* 0x0006100001087983 */ /* 0x000ee40000300a00 */
[----:B------:R-:W3:Y:S02]  /*290d0*/  LDL.LU.64 R10, [R1+0x618] ;  /* 0x00061800010a7983 */ /* 0x000ee40000300a00 */
[----:B0-----:R0:W-:Y:S01]  /*290e0*/  STL.64 [R1+0x3280], R6 ;  /* 0x0032800601007387 */ /* 0x0011e20000100a00 */
[----:B------:R1:W-:Y:S01]  /*290f0*/  STL.64 [R1+0x3278], R4 ;  /* 0x0032780401007387 */ /* 0x0003e20000100a00 */
[----:B0-----:R-:W-:-:S02]  /*29100*/  IMAD.MOV.U32 R6, RZ, RZ, R2 ;  /* 0x000000ffff067224 */ /* 0x001fc400078e0002 */
[----:B------:R-:W-:Y:S02]  /*29110*/  IMAD.MOV.U32 R7, RZ, RZ, R0 ;  /* 0x000000ffff077224 */ /* 0x000fe400078e0000 */
[----:B-1----:R-:W-:Y:S02]  /*29120*/  IMAD.MOV.U32 R4, RZ, RZ, R19 ;  /* 0x000000ffff047224 */ /* 0x002fe400078e0013 */
[----:B------:R-:W-:Y:S01]  /*29130*/  IMAD.MOV.U32 R5, RZ, RZ, R18 ;  /* 0x000000ffff057224 */ /* 0x000fe200078e0012 */
[----:B------:R-:W-:Y:S04]  /*29140*/  STL.64 [R1+0x3450], R6 ;  /* 0x0034500601007387 */ /* 0x000fe80000100a00 */
[----:B------:R0:W-:Y:S02]  /*29150*/  STL.64 [R1+0x3448], R4 ;  /* 0x0034480401007387 */ /* 0x0001e40000100a00 */
[----:B0-----:R-:W4:Y:S04]  /*29160*/  LDL.LU.64 R4, [R1+0x30] ;  /* 0x0000300001047983 */ /* 0x001f280000300a00 */
[----:B----4-:R0:W-:Y:S04]  /*29170*/  STL.64 [R1+0x3458], R4 ;  /* 0x0034580401007387 */ /* 0x0101e80000100a00 */
[----:B0-----:R-:W4:Y:S01]  /*29180*/  LDL.LU.64 R4, [R1+0x5f0] ;  /* 0x0005f00001047983 */ /* 0x001f220000300a00 */
[----:B------:R-:W4:Y:S01]  /*29190*/  LDL.LU.64 R6, [R1+0x5f8] ;  /* 0x0005f80001067983 */ /* 0x000f220000300a00 */
[C---:B--2---:R-:W-:Y:S08]  /*291a0*/  HMMA.16816.F32 R20, R12.reuse, R24, R20 ;  /* 0x000000180c14723c */ /* 0x044ff00000001814 */
[----:B---3--:R-:W-:Y:S01]  /*291b0*/  HMMA.16816.F32 R16, R12, R16, R8 ;  /* 0x000000100c10723c */ /* 0x008fe20000001808 */
[----:B----4-:R-:W-:Y:S01]  /*291c0*/  STL.64 [R1+0x3478], R6 ;  /* 0x0034780601007387 */ /* 0x010fe20000100a00 */
[----:B------:R0:W-:Y:S03]  /*291d0*/  STL.64 [R1+0x3470], R4 ;  /* 0x0034700401007387 */ /* 0x0001e60000100a00 */
[----:B0-----:R-:W2:Y:S01]  /*291e0*/  LDL.LU.64 R4, [R1+0x600] ;  /* 0x0006000001047983 */ /* 0x001ea20000300a00 */
[----:B------:R-:W2:Y:S09]  /*291f0*/  LDL.LU.64 R6, [R1+0x608] ;  /* 0x0006080001067983 */ /* 0x000eb20000300a00 */
[----:B------:R0:W-:Y:S02]  /*29200*/  STL.64 [R1+0x170], R20 ;  /* 0x0001701401007387 */ /* 0x0001e40000100a00 */
[----:B------:R-:W-:Y:S02]  /*29210*/  STL.64 [R1+0x178], R22 ;  /* 0x0001781601007387 */ /* 0x000fe40000100a00 */
[----:B0-----:R-:W-:-:S02]  /*29220*/  IMAD.MOV.U32 R21, RZ, RZ, R24 ;  /* 0x000000ffff157224 */ /* 0x001fc400078e0018 */
[----:B------:R-:W-:Y:S02]  /*29230*/  IMAD.MOV.U32 R20, RZ, RZ, R25 ;  /* 0x000000ffff147224 */ /* 0x000fe400078e0019 */
[----:B------:R-:W3:Y:S01]  /*29240*/  LDL.LU.64 R24, [R1+0x4a0] ;  /* 0x0004a00001187983 */ /* 0x000ee20000300a00 */
[----:B------:R-:W3:Y:S02]  /*29250*/  LDL.LU.64 R26, [R1+0x4a8] ;  /* 0x0004a800011a7983 */ /* 0x000ee40000300a00 */
[----:B------:R-:W2:Y:S02]  /*29260*/  LDL.LU.64 R8, [R1+0x3480] ;  /* 0x0034800001087983 */ /* 0x000ea40000300a00 */
[----:B------:R-:W-:Y:S02]  /*29270*/  IMAD.MOV.U32 R0, RZ, RZ, R19 ;  /* 0x000000ffff007224 */ /* 0x000fe400078e0013 */
[----:B------:R-:W-:Y:S01]  /*29280*/  IMAD.MOV.U32 R2, RZ, RZ, R18 ;  /* 0x000000ffff027224 */ /* 0x000fe200078e0012 */
[----:B------:R0:W-:Y:S04]  /*29290*/  STL.64 [R1+0x160], R16 ;  /* 0x0001601001007387 */ /* 0x0001e80000100a00 */
[----:B0-----:R-:W4:Y:S01]  /*292a0*/  LDL.LU.64 R16, [R1+0x480] ;  /* 0x0004800001107983 */ /* 0x001f220000300a00 */
[----:B------:R-:W4:Y:S02]  /*292b0*/  LDL.LU.64 R18, [R1+0x488] ;  /* 0x0004880001127983 */ /* 0x000f240000300a00 */
[----:B------:R-:W-:Y:S02]  /*292c0*/  STL [R1+0x30cc], R0 ;  /* 0x0030cc0001007387 */ /* 0x000fe40000100800 */
[----:B------:R-:W-:Y:S01]  /*292d0*/  STL [R1+0x30c8], R2 ;  /* 0x0030c80201007387 */ /* 0x000fe20000100800 */
        /* <DEDUP_REMOVED lines=9> */
[----:B------:R-:W2:Y:S02]  /*29370*/  LDL.LU.64 R8, [R1+0x3460] ;  /* 0x0034600001087983 */ /* 0x000ea40000300a00 */
[C---:B--2---:R-:W-:Y:S11]  /*29380*/  HMMA.16816.F32 R4, R12.reuse, R8, R4 ;  /* 0x000000080c04723c */ /* 0x044ff60000001804 */
[----:B------:R-:W-:Y:S11]  /*29390*/  @!UPT UIADD3 URZ, URZ, URZ, URZ ;  /* 0x0000003f3f3ff290 */ /* 0x000ff6000fffe03f */
[----:B------:R-:W-:Y:S01]  /*293a0*/  @!UPT UIADD3 URZ, URZ, URZ, URZ ;  /* 0x0000003f3f3ff290 */ /* 0x000fe2000fffe03f */
[----:B------:R0:W-:Y:S01]  /*293b0*/  STL.64 [R1+0x140], R4 ;  /* 0x0001400401007387 */ /* 0x0001e20000100a00 */
[----:B------:R-:W-:Y:S03]  /*293c0*/  STL.64 [R1+0x148], R6 ;  /* 0x0001480601007387 */ /* 0x000fe60000100a00 */
[----:B0-----:R-:W3:Y:S01]  /*293d0*/  LDL.LU.64 R4, [R1+0x3458] ;  /* 0x0034580001047983 */ /* 0x001ee20000300a00 */
[----:B------:R-:W-:Y:S02]  /*293e0*/  STL.64 [R1+0x33d0], R10 ;  /* 0x0033d00a01007387 */ /* 0x000fe40000100a00 */
[----:B------:R0:W-:Y:S02]  /*293f0*/  STL.64 [R1+0x33c8], R8 ;  /* 0x0033c80801007387 */ /* 0x0001e40000100a00 */
[----:B0-----:R-:W2:Y:S01]  /*29400*/  LDL.LU.64 R8, [R1+0x490] ;  /* 0x0004900001087983 */ /* 0x001ea20000300a00 */
[----:B------:R-:W2:Y:S02]  /*29410*/  LDL.LU.64 R10, [R1+0x498] ;  /* 0x00049800010a7983 */ /* 0x000ea40000300a00 */
[----:B------:R-:W2:Y:S01]  /*29420*/  LDL.LU.64 R6, [R1+0x3450] ;  /* 0x0034500001067983 */ /* 0x000ea20000300a00 */
[----:B---3--:R-:W-:Y:S01]  /*29430*/  HMMA.16816.F32 R24, R12, R4, R24 ;  /* 0x000000040c18723c */ /* 0x008fe20000001818 */
[----:B------:R-:W-:-:S02]  /*29440*/  IMAD.MOV.U32 R23, RZ, RZ, R4 ;  /* 0x000000ffff177224 */ /* 0x000fc400078e0004 */
[----:B------:R-:W-:Y:S02]  /*29450*/  IMAD.MOV.U32 R22, RZ, RZ, R5 ;  /* 0x000000ffff167224 */ /* 0x000fe400078e0005 */
[----:B------:R-:W3:Y:S11]  /*29460*/  LDL.LU.64 R4, [R1+0x3448] ;  /* 0x0034480001047983 */ /* 0x000ef60000300a00 */
[----:B------:R-:W-:Y:S07]  /*29470*/  @!UPT UIADD3 URZ, URZ, URZ, URZ ;  /* 0x0000003f3f3ff290 */ /* 0x000fee000fffe03f */
[----:B------:R0:W-:Y:S04]  /*29480*/  STL.64 [R1+0x130], R24 ;  /* 0x0001301801007387 */ /* 0x0001e80000100a00 */
[----:B0-----:R-:W2:Y:S01]  /*29490*/  LDL.LU.64 R24, [R1+0x3440] ;  /* 0x0034400001187983 */ /* 0x001ea20000300a00 */
[----:B------:R-:W-:Y:S02]  /*294a0*/  IMAD.MOV.U32 R2, RZ, RZ, R27 ;  /* 0x000000ffff027224 */ /* 0x000fe400078e001b */
[----:B------:R-:W-:-:S03]  /*294b0*/  IMAD.MOV.U32 R0, RZ, RZ, R26 ;  /* 0x000000ffff007224 */ /* 0x000fc600078e001a */
[----:B------:R-:W-:Y:S02]  /*294c0*/  STL [R1+0x311c], R2 ;  /* 0x00311c0201007387 */ /* 0x000fe40000100800 */
[----:B------:R-:W-:Y:S01]  /*294d0*/  STL [R1+0x3118], R0 ;  /* 0x0031180001007387 */ /* 0x000fe20000100800 */
[C---:B--2---:R-:W-:Y:S11]  /*294e0*/  HMMA.16816.F32 R8, R12.reuse, R24, R8 ;  /* 0x000000180c08723c */ /* 0x044ff60000001808 */
[----:B------:R-:W-:Y:S11]  /*294f0*/  @!UPT UIADD3 URZ, URZ, URZ, URZ ;  /* 0x0000003f3f3ff290 */ /* 0x000ff6000fffe03f */
[----:B------:R-:W-:Y:S01]  /*29500*/  @!UPT UIADD3 URZ, URZ, URZ, URZ ;  /* 0x0000003f3f3ff290 */ /* 0x000fe2000fffe03f */
[----:B------:R0:W-:Y:S01]  /*29510*/  STL.64 [R1+0x120], R8 ;  /* 0x0001200801007387 */ /* 0x0001e20000100a00 */
[----:B------:R-:W-:Y:S02]  /*29520*/  STL.64 [R1+0x128], R10 ;  /* 0x0001280a01007387 */ /* 0x000fe40000100a00 */
[----:B------:R-:W2:Y:S02]  /*29530*/  LDL.LU.64 R26, [R1+0x3438] ;  /* 0x00343800011a7983 */ /* 0x000ea40000300a00 */
[----:B0-----:R-:W-:Y:S02]  /*29540*/  IMAD.MOV.U32 R9, RZ, RZ, R24 ;  /* 0x000000ffff097224 */ /* 0x001fe400078e0018 */
[----:B------:R-:W-:Y:S02]  /*29550*/  IMAD.MOV.U32 R8, RZ, RZ, R25 ;  /* 0x000000ffff087224 */ /* 0x000fe400078e0019 */
[----:B------:R-:W4:Y:S02]  /*29560*/  LDL.LU.64 R24, [R1+0x3430] ;  /* 0x0034300001187983 */ /* 0x000f240000300a00 */
[----:B----4-:R-:W-:Y:S11]  /*29570*/  HMMA.16816.F32 R16, R12, R24, R16 ;  /* 0x000000180c10723c */ /* 0x010ff60000001810 */
[----:B------:R-:W-:Y:S11]  /*29580*/  @!UPT UIADD3 URZ, URZ, URZ, URZ ;  /* 0x0000003f3f3ff290 */ /* 0x000ff6000fffe03f */
[----:B------:R-:W-:Y:S01]  /*29590*/  @!UPT UIADD3 URZ, URZ, URZ, URZ ;  /* 0x0000003f3f3ff290 */ /* 0x000fe2000fffe03f */
[----:B------:R0:W-:Y:S01]  /*295a0*/  STL.64 [R1+0x110], R16 ;  /* 0x0001101001007387 */ /* 0x0001e20000100a00 */
[----:B------:R-:W-:Y:S02]  /*295b0*/  IMAD.MOV.U32 R2, RZ, RZ, R18 ;  /* 0x000000ffff027224 */ /* 0x000fe400078e0012 */
[----:B------:R-:W-:Y:S02]  /*295c0*/  IMAD.MOV.U32 R0, RZ, RZ, R19 ;  /* 0x000000ffff007224 */ /* 0x000fe400078e0013 */
[----:B------:R-:W4:Y:S04]  /*295d0*/  LDL.LU.64 R18, [R1+0x3428] ;  /* 0x0034280001127983 */ /* 0x000f280000300a00 */
[----:B0-----:R-:W4:Y:S01]  /*295e0*/  LDL.LU.64 R16, [R1+0x3420] ;  /* 0x0034200001107983 */ /* 0x001f220000300a00 */
[----:B--2---:R-:W-:Y:S02]  /*295f0*/  STL.64 [R1+0x3390], R26 ;  /* 0x0033901a01007387 */ /* 0x004fe40000100a00 */
[----:B------:R0:W-:Y:S02]  /*29600*/  STL.64 [R1+0x3388], R24 ;  /* 0x0033881801007387 */ /* 0x0001e40000100a00 */
[----:B0-----:R-:W-:-:S02]  /*29610*/  IMAD.MOV.U32 R24, RZ, RZ, R9 ;  /* 0x000000ffff187224 */ /* 0x001fc400078e0009 */
[----:B------:R-:W-:Y:S02]  /*29620*/  IMAD.MOV.U32 R25, RZ, RZ, R8 ;  /* 0x000000ffff197224 */ /* 0x000fe400078e0008 */
[----:B------:R-:W-:Y:S02]  /*29630*/  IMAD.MOV.U32 R8, RZ, RZ, R29 ;  /* 0x000000ffff087224 */ /* 0x000fe400078e001d */
[----:B------:R-:W-:Y:S01]  /*29640*/  IMAD.MOV.U32 R9, RZ, RZ, R28 ;  /* 0x000000ffff097224 */ /* 0x000fe200078e001c */
[----:B------:R-:W2:Y:S01]  /*29650*/  LDL.LU R29, [R1+0x341c] ;  /* 0x00341c00011d7983 */ /* 0x000ea20000300800 */
[----:B------:R-:W2:Y:S03]  /*29660*/  LDL.LU R28, [R1+0x3418] ;  /* 0x00341800011c7983 */ /* 0x000ea60000300800 */
[----:B------:R0:W-:Y:S04]  /*29670*/  STL.64 [R1+0x33e8], R8 ;  /* 0x0033e80801007387 */ /* 0x0001e80000100a00 */
[----:B0-----:R-:W2:Y:S01]  /*29680*/  LDL.LU.64 R8, [R1+0x470] ;  /* 0x0004700001087983 */ /* 0x001ea20000300a00 */
[----:B------:R-:W2:Y:S02]  /*29690*/  LDL.LU.64 R10, [R1+0x478] ;  /* 0x00047800010a7983 */ /* 0x000ea40000300a00 */
[----:B------:R0:W-:Y:S02]  /*296a0*/  STL.64 [R1+0x33a8], R24 ;  /* 0x0033a81801007387 */ /* 0x0001e40000100a00 */
[----:B0-----:R-:W-:-:S02]  /*296b0*/  IMAD.MOV.U32 R24, RZ, RZ, R23 ;  /* 0x000000ffff187224 */ /* 0x001fc400078e0017 */
[----:B------:R-:W-:-:S05]  /*296c0*/  IMAD.MOV.U32 R25, RZ, RZ, R22 ;  /* 0x000000ffff197224 */ /* 0x000fca00078e0016 */
[----:B------:R-:W-:Y:S01]  /*296d0*/  STL.64 [R1+0x33c0], R24 ;  /* 0x0033c01801007387 */ /* 0x000fe20000100a00 */
[----:B------:R-:W-:Y:S02]  /*296e0*/  STL [R1+0x32ec], R0 ;  /* 0x0032ec0001007387 */ /* 0x000fe40000100800 */
[----:B------:R-:W-:Y:S02]  /*296f0*/  STL [R1+0x32e8], R2 ;  /* 0x0032e80201007387 */ /* 0x000fe40000100800 */
[----:B------:R-:W-:Y:S01]  /*29700*/  STL.64 [R1+0x33a0], R6 ;  /* 0x0033a00601007387 */ /* 0x000fe20000100a00 */
[----:B---3--:R-:W-:Y:S01]  /*29710*/  STL.64 [R1+0x3398], R4 ;  /* 0x0033980401007387 */ /* 0x008fe20000100a00 */
[----:B--2---:R-:W-:Y:S07]  /*29720*/  HMMA.16816.F32 R8, R12, R4, R8 ;  /* 0x000000040c08723c */ /* 0x004fee0000001808 */
[----:B------:R-:W-:-:S02]  /*29730*/  IMAD.MOV.U32 R14, RZ, RZ, R29 ;  /* 0x000000ffff0e7224 */ /* 0x000fc400078e001d */
[----:B------:R-:W-:Y:S11]  /*29740*/  IMAD.MOV.U32 R15, RZ, RZ, R3 ;  /* 0x000000ffff0f7224 */ /* 0x000ff600078e0003 */
[----:B------:R-:W-:Y:S03]  /*29750*/  @!UPT UIADD3 URZ, URZ, URZ, URZ ;  /* 0x0000003f3f3ff290 */ /* 0x000fe6000fffe03f */
[----:B------:R0:W-:Y:S01]  /*29760*/  STL.64 [R1+0xb0], R8 ;  /* 0x0000b00801007387 */ /* 0x0001e20000100a00 */
[----:B------:R1:W-:Y:S02]  /*29770*/  STL.64 [R1+0xb8], R10 ;  /* 0x0000b80a01007387 */ /* 0x0003e40000100a00 */
[----:B------:R-:W2:Y:S02]  /*29780*/  LDL.LU R12, [R1+0x2f0] ;  /* 0x0002f000010c7983 */ /* 0x000ea40000300800 */
[----:B------:R-:W2:Y:S01]  /*29790*/  LDL.LU R13, [R1+0x2f4] ;  /* 0x0002f400010d7983 */ /* 0x000ea20000300800 */
[----:B------:R-:W3:Y:S01]  /*297a0*/  LDL.LU R29, [R1+0x3414] ;  /* 0x00341400011d7983 */ /* 0x000ee20000300800 */
[----:B------:R-:W2:Y:S03]  /*297b0*/  LDL.LU R3, [R1+0x3410] ;  /* 0x0034100001037983 */ /* 0x000ea60000300800 */
[----:B0-----:R-:W2:Y:S01]  /*297c0*/  LDL.LU.64 R8, [R1+0x550] ;  /* 0x0005500001087983 */ /* 0x001ea20000300a00 */
[----:B-1----:R-:W2:Y:S03]  /*297d0*/  LDL.LU.64 R10, [R1+0x558] ;  /* 0x00055800010a7983 */ /* 0x002ea60000300a00 */
[----:B--2---:R-:W-:Y:S01]  /*297e0*/  STL.64 [R1+0x33f8], R10 ;  /* 0x0033f80a01007387 */ /* 0x004fe20000100a00 */
[----:B------:R-:W-:Y:S02]  /*297f0*/  STL.64 [R1+0x33f0], R8 ;  /* 0x0033f00801007387 */ /* 0x000fe40000100a00 */
[----:B------:R-:W2:Y:S02]  /*29800*/  LDL.LU.64 R24, [R1+0x500] ;  /* 0x0005000001187983 */ /* 0x000ea40000300a00 */
[----:B------:R-:W2:Y:S02]  /*29810*/  LDL.LU.64 R26, [R1+0x508] ;  /* 0x00050800011a7983 */ /* 0x000ea40000300a00 */
[----:B--2---:R-:W-:Y:S01]  /*29820*/  STL.64 [R1+0x33e0], R26 ;  /* 0x0033e01a01007387 */ /* 0x004fe20000100a00 */
[----:B------:R0:W-:Y:S03]  /*29830*/  STL.64 [R1+0x33d8], R24 ;  /* 0x0033d81801007387 */ /* 0x0001e60000100a00 */
[----:B0-----:R-:W2:Y:S01]  /*29840*/  LDL.LU.64 R24, [R1+0x520] ;  /* 0x0005200001187983 */ /* 0x001ea20000300a00 */
[----:B------:R-:W2:Y:S02]  /*29850*/  LDL.LU.64 R26, [R1+0x528] ;  /* 0x00052800011a7983 */ /* 0x000ea40000300a00 */
[----:B------:R-:W-:-:S02]  /*29860*/  IMAD.MOV.U32 R8, RZ, RZ, R21 ;  /* 0x000000ffff087224 */ /* 0x000fc400078e0015 */
[----:B------:R-:W-:Y:S01]  /*29870*/  IMAD.MOV.U32 R9, RZ, RZ, R20 ;  /* 0x000000ffff097224 */ /* 0x000fe200078e0014 */
[----:B--2---:R-:W-:Y:S01]  /*29880*/  STL.64 [R1+0x3408], R26 ;  /* 0x0034081a01007387 */ /* 0x004fe20000100a00 */
[----:B------:R0:W-:Y:S03]  /*29890*/  STL.64 [R1+0x3400], R24 ;  /* 0x0034001801007387 */ /* 0x0001e60000100a00 */
[----:B0-----:R-:W4:Y:S01]  /*298a0*/  LDL.LU.64 R24, [R1+0x580] ;  /* 0x0005800001187983 */ /* 0x001f220000300a00 */
[----:B------:R-:W4:Y:S02]  /*298b0*/  LDL.LU.64 R26, [R1+0x588] ;  /* 0x00058800011a7983 */ /* 0x000f240000300a00 */
[----:B------:R-:W2:Y:S02]  /*298c0*/  LDL.LU.64 R4, [R1+0x330] ;  /* 0x0003300001047983 */ /* 0x000ea40000300a00 */
[----:B------:R-:W2:Y:S01]  /*298d0*/  LDL.LU.64 R6, [R1+0x338] ;  /* 0x0003380001067983 */ /* 0x000ea20000300a00 */
[C---:B----4-:R-:W-:Y:S01]  /*298e0*/  HMMA.16816.F32 R8, R16.reuse, R8, R24 ;  /* 0x000000081008723c */ /* 0x050fe20000001818 */
[----:B--2---:R-:W-:Y:S01]  /*298f0*/  STL.64 [R1+0x33b8], R6 ;  /* 0x0033b80601007387 */ /* 0x004fe20000100a00 */
[----:B------:R0:W-:Y:S03]  /*29900*/  STL.64 [R1+0x33b0], R4 ;  /* 0x0033b00401007387 */ /* 0x0001e60000100a00 */
[----:B0-----:R-:W2:Y:S01]  /*29910*/  LDL.LU.64 R4, [R1+0x220] ;  /* 0x0002200001047983 */ /* 0x001ea20000300a00 */
[----:B------:R-:W2:Y:S02]  /*29920*/  LDL.LU.64 R6, [R1+0x228] ;  /* 0x0002280001067983 */ /* 0x000ea40000300a00 */
[----:B------:R-:W4:Y:S02]  /*29930*/  LDL.LU.64 R20, [R1+0x450] ;  /* 0x0004500001147983 */ /* 0x000f240000300a00 */
[----:B------:R-:W4:Y:S01]  /*29940*/  LDL.LU.64 R22, [R1+0x458] ;  /* 0x0004580001167983 */ /* 0x000f220000300a00 */
[----:B------:R-:W-:Y:S01]  /*29950*/  STL.64 [R1+0x3338], R14 ;  /* 0x0033380e01007387 */ /* 0x000fe20000100a00 */
[----:B------:R0:W-:Y:S03]  /*29960*/  STL.64 [R1+0x3330], R12 ;  /* 0x0033300c01007387 */ /* 0x0001e60000100a00 */
[----:B0-----:R-:W2:Y:S01]  /*29970*/  LDL.LU.64 R12, [R1+0x10] ;  /* 0x00001000010c7983 */ /* 0x001ea20000300a00 */
[----:B------:R-:W2:Y:S02]  /*29980*/  LDL.64 R14, [R1+0x18] ;  /* 0x00001800010e7983 */ /* 0x000ea40000100a00 */
[----:B------:R-:W2:Y:S02]  /*29990*/  LDL.LU.64 R26, [R1+0x3408] ;  /* 0x00340800011a7983 */ /* 0x000ea40000300a00 */
[----:B------:R-:W2:Y:S03]  /*299a0*/  LDL.LU.64 R24, [R1+0x3400] ;  /* 0x0034000001187983 */ /* 0x000ea60000300a00 */
[----:B------:R-:W-:Y:S01]  /*299b0*/  STL.64 [R1+0xa0], R8 ;  /* 0x0000a00801007387 */ /* 0x000fe20000100a00 */
[----:B------:R0:W-:Y:S03]  /*299c0*/  STL.64 [R1+0xa8], R10 ;  /* 0x0000a80a01007387 */ /* 0x0001e60000100a00 */
[----:B0-----:R-:W2:Y:S01]  /*299d0*/  LDL.LU.64 R10, [R1+0x33f8] ;  /* 0x0033f800010a7983 */ /* 0x001ea20000300a00 */
[----:B------:R-:W2:Y:S02]  /*299e0*/  LDL.LU.64 R8, [R1+0x33f0] ;  /* 0x0033f00001087983 */ /* 0x000ea40000300a00 */
[C---:B--2---:R-:W-:Y:S11]  /*299f0*/  HMMA.16816.F32 R8, R16.reuse, R12, R8 ;  /* 0x0000000c1008723c */ /* 0x044ff60000001808 */
[----:B------:R-:W-:Y:S11]  /*29a00*/  @!UPT UIADD3 URZ, URZ, URZ, URZ ;  /* 0x0000003f3f3ff290 */ /* 0x000ff6000fffe03f */
[----:B------:R-:W-:Y:S01]  /*29a10*/  @!UPT UIADD3 URZ, URZ, URZ, URZ ;  /* 0x0000003f3f3ff290 */ /* 0x000fe2000fffe03f */
[----:B------:R0:W-:Y:S01]  /*29a20*/  STL.64 [R1+0x90], R8 ;  /* 0x0000900801007387 */ /* 0x0001e20000100a00 */
[----:B------:R-:W-:Y:S03]  /*29a30*/  STL.64 [R1+0x98], R10 ;  /* 0x0000980a01007387 */ /* 0x000fe60000100a00 */
[----:B0-----:R-:W2:Y:S01]  /*29a40*/  LDL.LU.64 R8, [R1+0x33e8] ;  /* 0x0033e80001087983 */ /* 0x001ea20000300a00 */
[----:B------:R0:W-:Y:S03]  /*29a50*/  STL.64 [R1+0x3348], R14 ;  /* 0x0033480e01007387 */ /* 0x0001e60000100a00 */
[----:B0-----:R-:W3:Y:S04]  /*29a60*/  LDL R14, [R1+0x28] ;  /* 0x00002800010e7983 */ /* 0x001ee80000100800 */
[----:B------:R-:W3:Y:S01]  /*29a70*/  LDL R15, [R1+0x2c] ;  /* 0x00002c00010f7983 */ /* 0x000ee20000100800 */
[C---:B--2---:R-:W-:Y:S03]  /*29a80*/  HMMA.16816.F32 R8, R16.reuse, R8, R24 ;  /* 0x000000081008723c */ /* 0x044fe60000001818 */
[----:B------:R-:W2:Y:S01]  /*29a90*/  LDL.LU.64 R26, [R1+0x33e0] ;  /* 0x0033e000011a7983 */ /* 0x000ea20000300a00 */
[----:B------:R-:W2:Y:S11]  /*29aa0*/  LDL.LU.64 R24, [R1+0x33d8] ;  /* 0x0033d80001187983 */ /* 0x000eb60000300a00 */
[----:B------:R-:W-:Y:S08]  /*29ab0*/  @!UPT UIADD3 URZ, URZ, URZ, URZ ;  /* 0x0000003f3f3ff290 */ /* 0x000ff0000fffe03f */
        /* <DEDUP_REMOVED lines=8> */
[----:B------:R1:W-:Y:S03]  /*29b40*/  STL.64 [R1+0x48], R26 ;  /* 0x0000481a01007387 */ /* 0x0003e60000100a00 */
[----:B0-----:R-:W1:Y:S01]  /*29b50*/  LDL.LU.64 R24, [R1+0x33c0] ;  /* 0x0033c00001187983 */ /* 0x001e620000300a00 */
[----:B------:R-:W2:Y:S01]  /*29b60*/  LDL R9, [R1+0x5d4] ;  /* 0x0005d40001097983 */ /* 0x000ea20000100800 */
[----:B-1----:R-:W-:Y:S02]  /*29b70*/  HMMA.16816.F32 R24, R16, R24, R4 ;  /* 0x000000181018723c */ /* 0x002fe40000001804 */
[----:B------:R-:W2:Y:S01]  /*29b80*/  LDL.LU.64 R6, [R1+0x33b8] ;  /* 0x0033b80001067983 */ /* 0x000ea20000300a00 */
[----:B------:R-:W2:Y:S11]  /*29b90*/  LDL.LU.64 R4, [R1+0x33b0] ;  /* 0x0033b00001047983 */ /* 0x000eb60000300a00 */
[----:B------:R-:W-:Y:S09]  /*29ba0*/  @!UPT UIADD3 URZ, URZ, URZ, URZ ;  /* 0x0000003f3f3ff290 */ /* 0x000ff2000fffe03f */
[----:B------:R0:W-:Y:S01]  /*29bb0*/  STL.64 [R1+0x220], R24 ;  /* 0x0002201801007387 */ /* 0x0001e20000100a00 */
[----:B------:R2:W-:Y:S03]  /*29bc0*/  STL [R1+0x228], R26 ;  /* 0x0002281a01007387 */ /* 0x0005e60000100800 */
[----:B0-----:R-:W2:Y:S01]  /*29bd0*/  LDL.LU.64 R24, [R1+0x33a8] ;  /* 0x0033a80001187983 */ /* 0x001ea20000300a00 */
[----:B------:R-:W-:-:S05]  /*29be0*/  IMAD.MOV.U32 R8, RZ, RZ, R27 ;  /* 0x000000ffff087224 */ /* 0x000fca00078e001b */
[----:B------:R-:W-:Y:S01]  /*29bf0*/  STL [R1+0x3010], R8 ;  /* 0x0030100801007387 */ /* 0x000fe20000100800 */
[C---:B--2---:R-:W-:Y:S03]  /*29c00*/  HMMA.16816.F32 R24, R16.reuse, R24, R4 ;  /* 0x000000181018723c */ /* 0x044fe60000001804 */
[----:B------:R-:W2:Y:S01]  /*29c10*/  LDL.LU.64 R6, [R1+0x33a0] ;  /* 0x0033a00001067983 */ /* 0x000ea20000300a00 */
[----:B------:R-:W2:Y:S11]  /*29c20*/  LDL.LU.64 R4, [R1+0x3398] ;  /* 0x0033980001047983 */ /* 0x000eb60000300a00 */
[----:B------:R-:W-:Y:S08]  /*29c30*/  @!UPT UIADD3 URZ, URZ, URZ, URZ ;  /* 0x0000003f3f3ff290 */ /* 0x000ff0000fffe03f */
[----:B------:R-:W-:Y:S01]  /*29c40*/  STL.64 [R1+0x330], R24 ;  /* 0x0003301801007387 */ /* 0x000fe20000100a00 */
[----:B------:R0:W-:Y:S03]  /*29c50*/  STL.64 [R1+0x338], R26 ;  /* 0x0003381a01007387 */ /* 0x0001e60000100a00 */
[----:B0-----:R-:W2:Y:S01]  /*29c60*/  LDL.LU.64 R26, [R1+0x3390] ;  /* 0x00339000011a7983 */ /* 0x001ea20000300a00 */
[----:B------:R-:W4:Y:S02]  /*29c70*/  LDL.LU.64 R24, [R1+0x3388] ;  /* 0x0033880001187983 */ /* 0x000f240000300a00 */
[----:B----4-:R-:W-:Y:S11]  /*29c80*/  HMMA.16816.F32 R20, R16, R24, R20 ;  /* 0x000000181014723c */ /* 0x010ff60000001814 */
[----:B------:R-:W-:Y:S11]  /*29c90*/  @!UPT UIADD3 URZ, URZ, URZ, URZ ;  /* 0x0000003f3f3ff290 */ /* 0x000ff6000fffe03f */
[----:B------:R-:W-:Y:S01]  /*29ca0*/  @!UPT UIADD3 URZ, URZ, URZ, URZ ;  /* 0x0000003f3f3ff290 */ /* 0x000fe2000fffe03f */
[----:B------:R0:W-:Y:S01]  /*29cb0*/  STL.64 [R1+0x450], R20 ;  /* 0x0004501401007387 */ /* 0x0001e20000100a00 */
[----:B------:R1:W-:Y:S02]  /*29cc0*/  STL [R1+0x45c], R23 ;  /* 0x00045c1701007387 */ /* 0x0003e40000100800 */
[----:B------:R-:W-:Y:S01]  /*29cd0*/  IMAD.MOV.U32 R8, RZ, RZ, R22 ;  /* 0x000000ffff087224 */ /* 0x000fe200078e0016 */
[----:B0-----:R-:W4:Y:S01]  /*29ce0*/  LDL.LU.64 R20, [R1+0x460] ;  /* 0x0004600001147983 */ /* 0x001f220000300a00 */
[----:B-1----:R-:W4:Y:S02]  /*29cf0*/  LDL.LU.64 R22, [R1+0x468] ;  /* 0x0004680001167983 */ /* 0x002f240000300a00 */
[----:B--2---:R0:W-:Y:S02]  /*29d00*/  STL.64 [R1+0x3308], R26 ;  /* 0x0033081a01007387 */ /* 0x0041e40000100a00 */
[----:B0-----:R-:W2:Y:S04]  /*29d10*/  LDL R26, [R1+0x8] ;  /* 0x00000800011a7983 */ /* 0x001ea80000100800 */
[----:B------:R-:W2:Y:S01]  /*29d20*/  LDL R27, [R1+0xc] ;  /* 0x00000c00011b7983 */ /* 0x000ea20000100800 */
[----:B------:R-:W-:-:S03]  /*29d30*/  IMAD.MOV.U32 R25, RZ, RZ, R3 ;  /* 0x000000ffff197224 */ /* 0x000fc600078e0003 */
[----:B--2---:R3:W-:Y:S01]  /*29d40*/  STL.64 [R1+0x3340], R26 ;  /* 0x0033401a01007387 */ /* 0x0047e20000100a00 */
[----:B------:R-:W2:Y:S02]  /*29d50*/  LDL.LU R24, [R1+0x310] ;  /* 0x0003100001187983 */ /* 0x000ea40000300800 */
[----:B------:R-:W2:Y:S02]  /*29d60*/  LDL.LU R3, [R1+0x3384] ;  /* 0x0033840001037983 */ /* 0x000ea40000300800 */
[----:B---3--:R-:W-:Y:S02]  /*29d70*/  IMAD.MOV.U32 R26, RZ, RZ, R29 ;  /* 0x000000ffff1a7224 */ /* 0x008fe400078e001d */
[----:B------:R-:W3:Y:S01]  /*29d80*/  LDL.LU R29, [R1+0x3380] ;  /* 0x00338000011d7983 */ /* 0x000ee20000300800 */
[----:B------:R-:W2:Y:S01]  /*29d90*/  LDL.LU R27, [R1+0x31c] ;  /* 0x00031c00011b7983 */ /* 0x000ea20000300800 */
[----:B----4-:R-:W-:Y:S02]  /*29da0*/  HMMA.16816.F32 R16, R16, R4, R20 ;  /* 0x000000041010723c */ /* 0x010fe40000001814 */
[----:B--2---:R0:W-:Y:S01]  /*29db0*/  STL.64 [R1+0x3358], R26 ;  /* 0x0033581a01007387 */ /* 0x0041e20000100a00 */
[----:B------:R1:W-:Y:S02]  /*29dc0*/  STL.64 [R1+0x3350], R24 ;  /* 0x0033501801007387 */ /* 0x0003e40000100a00 */
[----:B0-----:R-:W-:Y:S01]  /*29dd0*/  IMAD.MOV.U32 R26, RZ, RZ, R3 ;  /* 0x000000ffff1a7224 */ /* 0x001fe200078e0003 */
[----:B-1----:R-:W2:Y:S01]  /*29de0*/  LDL.LU R24, [R1+0x320] ;  /* 0x0003200001187983 */ /* 0x002ea20000300800 */
[----:B------:R-:W2:Y:S02]  /*29df0*/  LDL.LU R25, [R1+0x324] ;  /* 0x0003240001197983 */ /* 0x000ea40000300800 */
[----:B------:R-:W4:Y:S02]  /*29e00*/  LDL.LU R3, [R1+0x337c] ;  /* 0x00337c0001037983 */ /* 0x000f240000300800 */
[----:B---3--:R-:W-:-:S02]  /*29e10*/  IMAD.MOV.U32 R27, RZ, RZ, R29 ;  /* 0x000000ffff1b7224 */ /* 0x008fc400078e001d */
[----:B------:R-:W3:Y:S01]  /*29e20*/  LDL.LU R29, [R1+0x3378] ;  /* 0x00337800011d7983 */ /* 0x000ee20000300800 */
[----:B------:R-:W-:Y:S02]  /*29e30*/  STL [R1+0x3014], R8 ;  /* 0x0030140801007387 */ /* 0x000fe40000100800 */
[----:B------:R-:W2:Y:S02]  /*29e40*/  LDL.LU.64 R22, [R1+0x3370] ;  /* 0x0033700001167983 */ /* 0x000ea40000300a00 */
[----:B------:R-:W2:Y:S01]  /*29e50*/  LDL.LU.64 R20, [R1+0x3368] ;  /* 0x0033680001147983 */ /* 0x000ea20000300a00 */
[----:B------:R0:W-:Y:S01]  /*29e60*/  STL.64 [R1+0x3300], R6 ;  /* 0x0033000601007387 */ /* 0x0001e20000100a00 */
[----:B------:R-:W3:Y:S03]  /*29e70*/  LDL.LU R4, [R1+0x300] ;  /* 0x0003000001047983 */ /* 0x000ee60000300800 */
[----:B------:R-:W-:Y:S02]  /*29e80*/  STL.64 [R1+0x460], R16 ;  /* 0x0004601001007387 */ /* 0x000fe40000100a00 */
[----:B------:R-:W-:Y:S02]  /*29e90*/  STL.64 [R1+0x468], R18 ;  /* 0x0004681201007387 */ /* 0x000fe40000100a00 */
[----:B------:R-:W-:-:S02]  /*29ea0*/  IMAD.MOV.U32 R5, RZ, RZ, R10 ;  /* 0x000000ffff057224 */ /* 0x000fc400078e000a */
[----:B------:R-:W3:Y:S01]  /*29eb0*/  LDL.LU R10, [R1+0x3364] ;  /* 0x00336400010a7983 */ /* 0x000ee20000300800 */
[----:B0-----:R-:W-:-:S03]  /*29ec0*/  IMAD.MOV.U32 R6, RZ, RZ, R11 ;  /* 0x000000ffff067224 */ /* 0x001fc600078e000b */
[----:B------:R-:W3:Y:S01]  /*29ed0*/  LDL.LU R11, [R1+0x3360] ;  /* 0x00336000010b7983 */ /* 0x000ee20000300800 */
[C---:B--2---:R-:W-:Y:S03]  /*29ee0*/  HMMA.16816.F32 R12, R20.reuse, R14, R24 ;  /* 0x0000000e140c723c */ /* 0x044fe60000001818 */
[----:B------:R-:W2:Y:S01]  /*29ef0*/  LDL.LU.64 R26, [R1+0x3358] ;  /* 0x00335800011a7983 */ /* 0x000ea20000300a00 */
[----:B------:R-:W2:Y:S11]  /*29f00*/  LDL.LU.64 R24, [R1+0x3350] ;  /* 0x0033500001187983 */ /* 0x000eb60000300a00 */
[----:B------:R-:W-:Y:S08]  /*29f10*/  @!UPT UIADD3 URZ, URZ, URZ, URZ ;  /* 0x0000003f3f3ff290 */ /* 0x000ff0000fffe03f */
[----:B------:R-:W-:Y:S01]  /*29f20*/  STL.64 [R1+0x320], R12 ;  /* 0x0003200c01007387 */ /* 0x000fe20000100a00 */
[----:B------:R0:W-:Y:S03]  /*29f30*/  STL.64 [R1+0x328], R14 ;  /* 0x0003280e01007387 */ /* 0x0001e60000100a00 */
[----:B0-----:R-:W2:Y:S02]  /*29f40*/  LDL.LU.64 R14, [R1+0x3348] ;  /* 0x00334800010e7983 */ /* 0x001ea40000300a00 */
[----:B--2---:R-:W-:Y:S01]  /*29f50*/  HMMA.16816.F32 R24, R20, R14, R24 ;  /* 0x0000000e1418723c */ /* 0x004fe20000001818 */
[----:B------:R-:W-:Y:S02]  /*29f60*/  IMAD.MOV.U32 R0, RZ, RZ, R14 ;  /* 0x000000ffff007224 */ /* 0x000fe400078e000e */
[----:B------:R-:W-:Y:S11]  /*29f70*/  IMAD.MOV.U32 R2, RZ, RZ, R15 ;  /* 0x000000ffff027224 */ /* 0x000ff600078e000f */
[----:B------:R-:W-:Y:S09]  /*29f80*/  @!UPT UIADD3 URZ, URZ, URZ, URZ ;  /* 0x0000003f3f3ff290 */ /* 0x000ff2000fffe03f */
[----:B------:R-:W-:Y:S01]  /*29f90*/  STL.64 [R1+0x310], R24 ;  /* 0x0003101801007387 */ /* 0x000fe20000100a00 */
[----:B------:R0:W-:Y:S03]  /*29fa0*/  STL.64 [R1+0x318], R26 ;  /* 0x0003181a01007387 */ /* 0x0001e60000100a00 */
[----:B0-----:R-:W2:Y:S01]  /*29fb0*/  LDL.LU.64 R26, [R1+0x3340] ;  /* 0x00334000011a7983 */ /* 0x001ea20000300a00 */
[----:B------:R-:W2:Y:S02]  /*29fc0*/  LDL.LU.64 R14, [R1+0x3338] ;  /* 0x00333800010e7983 */ /* 0x000ea40000300a00 */
[----:B------:R-:W2:Y:S02]  /*29fd0*/  LDL.LU.64 R12, [R1+0x3330] ;  /* 0x00333000010c7983 */ /* 0x000ea40000300a00 */
[----:B------:R-:W-:Y:S02]  /*29fe0*/  IMAD.MOV.U32 R7, RZ, RZ, R28 ;  /* 0x000000ffff077224 */ /* 0x000fe400078e001c */
[----:B----4-:R-:W-:-:S02]  /*29ff0*/  IMAD.MOV.U32 R19, RZ, RZ, R3 ;  /* 0x000000ffff137224 */ /* 0x010fc400078e0003 */
[----:B---3--:R-:W-:Y:S01]  /*2a000*/  IMAD.MOV.U32 R18, RZ, RZ, R29 ;  /* 0x000000ffff127224 */ /* 0x008fe200078e001d */
[----:B------:R-:W3:Y:S02]  /*2a010*/  LDL R8, [R1+0x13dc] ;  /* 0x0013dc0001087983 */ /* 0x000ee40000100800 */
[C---:B--2---:R-:W-:Y:S08]  /*2a020*/  HMMA.16816.F32 R4, R20.reuse, R26, R4 ;  /* 0x0000001a1404723c */ /* 0x044ff00000001804 */
[C---:B------:R-:W-:Y:S11]  /*2a030*/  HMMA.16816.F32 R12, R20.reuse, R10, R12 ;  /* 0x0000000a140c723c */ /* 0x040ff6000000180c */
[----:B------:R-:W-:Y:S05]  /*2a040*/  @!UPT UIADD3 URZ, URZ, URZ, URZ ;  /* 0x0000003f3f3ff290 */ /* 0x000fea000fffe03f */
[----:B------:R-:W-:Y:S02]  /*2a050*/  IMAD.MOV.U32 R3, RZ, RZ, R7 ;  /* 0x000000ffff037224 */ /* 0x000fe400078e0007 */
[----:B------:R-:W-:Y:S02]  /*2a060*/  IMAD.MOV.U32 R28, RZ, RZ, R6 ;  /* 0x000000ffff1c7224 */ /* 0x000fe400078e0006 */
[----:B------:R-:W-:Y:S01]  /*2a070*/  IMAD.MOV.U32 R29, RZ, RZ, R5 ;  /* 0x000000ffff1d7224 */ /* 0x000fe200078e0005 */
[----:B------:R0:W-:Y:S01]  /*2a080*/  STL [R1+0x300], R4 ;  /* 0x0003000401007387 */ /* 0x0001e20000100800 */
[----:B------:R-:W-:Y:S02]  /*2a090*/  STL [R1+0x2f88], R3 ;  /* 0x002f880301007387 */ /* 0x000fe40000100800 */
[----:B------:R-:W-:Y:S01]  /*2a0a0*/  STL [R1+0x2f84], R28 ;  /* 0x002f841c01007387 */ /* 0x000fe20000100800 */
[----:B------:R-:W-:Y:S04]  /*2a0b0*/  STL [R1+0x2f80], R29 ;  /* 0x002f801d01007387 */ /* 0x000fe80000100800 */
[----:B0-----:R-:W2:Y:S01]  /*2a0c0*/  LDL.LU R4, [R1+0x2c0] ;  /* 0x0002c00001047983 */ /* 0x001ea20000300800 */
[----:B------:R-:W-:Y:S02]  /*2a0d0*/  STL.64 [R1+0x2f0], R12 ;  /* 0x0002f00c01007387 */ /* 0x000fe40000100a00 */
[----:B------:R-:W-:Y:S02]  /*2a0e0*/  STL.64 [R1+0x2f8], R14 ;  /* 0x0002f80e01007387 */ /* 0x000fe40000100a00 */
[----:B------:R-:W2:Y:S01]  /*2a0f0*/  LDL.LU R5, [R1+0x2c4] ;  /* 0x0002c40001057983 */ /* 0x000ea20000300800 */
[----:B------:R-:W4:Y:S01]  /*2a100*/  LDL.LU R6, [R1+0x2c8] ;  /* 0x0002c80001067983 */ /* 0x000f220000300800 */
[----:B------:R-:W4:Y:S03]  /*2a110*/  LDL.LU R7, [R1+0x2cc] ;  /* 0x0002cc0001077983 */ /* 0x000f260000300800 */
[----:B----4-:R-:W-:Y:S01]  /*2a120*/  STL.64 [R1+0x3318], R6 ;  /* 0x0033180601007387 */ /* 0x010fe20000100a00 */
[----:B--2---:R0:W-:Y:S03]  /*2a130*/  STL.64 [R1+0x3310], R4 ;  /* 0x0033100401007387 */ /* 0x0041e60000100a00 */
[----:B0-----:R-:W2:Y:S01]  /*2a140*/  LDL.LU R4, [R1+0x2d0] ;  /* 0x0002d00001047983 */ /* 0x001ea20000300800 */
[----:B------:R-:W2:Y:S02]  /*2a150*/  LDL.LU R5, [R1+0x2d4] ;  /* 0x0002d40001057983 */ /* 0x000ea40000300800 */
[----:B------:R-:W4:Y:S02]  /*2a160*/  LDL.LU R6, [R1+0x2d8] ;  /* 0x0002d80001067983 */ /* 0x000f240000300800 */
[----:B------:R-:W4:Y:S02]  /*2a170*/  LDL.LU R7, [R1+0x2dc] ;  /* 0x0002dc0001077983 */ /* 0x000f240000300800 */
[----:B----4-:R-:W-:Y:S01]  /*2a180*/  STL.64 [R1+0x3328], R6 ;  /* 0x0033280601007387 */ /* 0x010fe20000100a00 */
[----:B--2---:R0:W-:Y:S03]  /*2a190*/  STL.64 [R1+0x3320], R4 ;  /* 0x0033200401007387 */ /* 0x0041e60000100a00 */
[----:B0-----:R-:W2:Y:S01]  /*2a1a0*/  LDL.LU R4, [R1+0x2e0] ;  /* 0x0002e00001047983 */ /* 0x001ea20000300800 */
[----:B------:R-:W2:Y:S02]  /*2a1b0*/  LDL.LU R5, [R1+0x2e4] ;  /* 0x0002e40001057983 */ /* 0x000ea40000300800 */
[----:B------:R-:W2:Y:S02]  /*2a1c0*/  LDL.LU R6, [R1+0x2e8] ;  /* 0x0002e80001067983 */ /* 0x000ea40000300800 */
[----:B------:R-:W2:Y:S01]  /*2a1d0*/  LDL.LU R7, [R1+0x2ec] ;  /* 0x0002ec0001077983 */ /* 0x000ea20000300800 */
[----:B------:R-:W4:Y:S01]  /*2a1e0*/  LDL.64 R26, [R1+0x58] ;  /* 0x00005800011a7983 */ /* 0x000f220000100a00 */
[----:B------:R-:W-:Y:S02]  /*2a1f0*/  STL.64 [R1+0x32c8], R10 ;  /* 0x0032c80a01007387 */ /* 0x000fe40000100a00 */
[----:B---3--:R0:W-:Y:S02]  /*2a200*/  STL.64 [R1+0x32c0], R8 ;  /* 0x0032c00801007387 */ /* 0x0081e40000100a00 */
[----:B------:R-:W3:Y:S01]  /*2a210*/  LDL.LU R12, [R1+0xc0] ;  /* 0x0000c000010c7983 */ /* 0x000ee20000300800 */
[----:B------:R-:W3:Y:S01]  /*2a220*/  LDL.LU R13, [R1+0xc4] ;  /* 0x0000c400010d7983 */ /* 0x000ee20000300800 */
[----:B------:R-:W2:Y:S02]  /*2a230*/  LDL.LU R14, [R1+0xc8] ;  /* 0x0000c800010e7983 */ /* 0x000ea40000300800 */
[----:B------:R-:W2:Y:S01]  /*2a240*/  LDL.LU R15, [R1+0xcc] ;  /* 0x0000cc00010f7983 */ /* 0x000ea20000300800 */
[----:B0-----:R-:W2:Y:S01]  /*2a250*/  LDL.LU R8, [R1+0x1f0] ;  /* 0x0001f00001087983 */ /* 0x001ea20000300800 */
[----:B------:R-:W2:Y:S02]  /*2a260*/  LDL.LU R9, [R1+0x1f4] ;  /* 0x0001f40001097983 */ /* 0x000ea40000300800 */
[----:B------:R-:W2:Y:S02]  /*2a270*/  LDL.LU R10, [R1+0x1f8] ;  /* 0x0001f800010a7983 */ /* 0x000ea40000300800 */
[----:B------:R-:W2:Y:S02]  /*2a280*/  LDL.LU R11, [R1+0x1fc] ;  /* 0x0001fc00010b7983 */ /* 0x000ea40000300800 */
[----:B--2---:R0:W-:Y:S01]  /*2a290*/  STL.64 [R1+0x32d8], R10 ;  /* 0x0032d80a01007387 */ /* 0x0041e20000100a00 */
[----:B------:R-:W-:Y:S03]  /*2a2a0*/  STL.64 [R1+0x32d0], R8 ;  /* 0x0032d00801007387 */ /* 0x000fe60000100a00 */
[----:B0-----:R-:W2:Y:S01]  /*2a2b0*/  LDL.64 R10, [R1+0x28] ;  /* 0x00002800010a7983 */ /* 0x001ea20000100a00 */
[----:B------:R0:W-:Y:S02]  /*2a2c0*/  STL.64 [R1+0x3240], R14 ;  /* 0x0032400e01007387 */ /* 0x0001e40000100a00 */
[----:B---3--:R1:W-:Y:S01]  /*2a2d0*/  STL.64 [R1+0x3238], R12 ;  /* 0x0032380c01007387 */ /* 0x0083e20000100a00 */
[----:B0-----:R-:W3:Y:S01]  /*2a2e0*/  LDL.64 R14, [R1+0x8] ;  /* 0x00000800010e7983 */ /* 0x001ee20000100a00 */
[C---:B------:R-:W-:Y:S11]  /*2a2f0*/  HMMA.16816.F32 R4, R20.reuse, R18, R4 ;  /* 0x000000121404723c */ /* 0x040ff60000001804 */
[----:B------:R-:W-:Y:S11]  /*2a300*/  @!UPT UIADD3 URZ, URZ, URZ, URZ ;  /* 0x0000003f3f3ff290 */ /* 0x000ff6000fffe03f */
[----:B------:R-:W-:Y:S02]  /*2a310*/  @!UPT UIADD3 URZ, URZ, URZ, URZ ;  /* 0x0000003f3f3ff290 */ /* 0x000fe4000fffe03f */
[----:B------:R-:W-:Y:S02]  /*2a320*/  IMAD.MOV.U32 R28, RZ, RZ, R6 ;  /* 0x000000ffff1c7224 */ /* 0x000fe400078e0006 */
[----:B------:R-:W-:Y:S02]  /*2a330*/  IMAD.MOV.U32 R29, RZ, RZ, R7 ;  /* 0x000000ffff1d7224 */ /* 0x000fe400078e0007 */
[----:B------:R-:W-:Y:S01]  /*2a340*/  IMAD.MOV.U32 R3, RZ, RZ, R5 ;  /* 0x000000ffff037224 */ /* 0x000fe200078e0005 */
[----:B---3--:R0:W-:Y:S01]  /*2a350*/  STL.64 [R1+0x32e0], R14 ;  /* 0x0032e00e01007387 */ /* 0x0081e20000100a00 */
[----:B-1----:R-:W2:Y:S02]  /*2a360*/  LDL.LU R12, [R1+0x200] ;  /* 0x00020000010c7983 */ /* 0x002ea40000300800 */
[----:B------:R-:W2:Y:S01]  /*2a370*/  LDL.LU R13, [R1+0x204] ;  /* 0x00020400010d7983 */ /* 0x000ea20000300800 */
[----:B0-----:R-:W2:Y:S01]  /*2a380*/  LDL.LU R14, [R1+0x208] ;  /* 0x00020800010e7983 */ /* 0x001ea20000300800 */
[----:B------:R-:W2:Y:S02]  /*2a390*/  LDL.LU R15, [R1+0x20c] ;  /* 0x00020c00010f7983 */ /* 0x000ea40000300800 */
[----:B------:R0:W-:Y:S02]  /*2a3a0*/  STL [R1+0x2e0], R4 ;  /* 0x0002e00401007387 */ /* 0x0001e40000100800 */
[----:B------:R-:W3:Y:S01]  /*2a3b0*/  LDL.LU.64 R6, [R1+0x3328] ;  /* 0x0033280001067983 */ /* 0x000ee20000300a00 */
[----:B0-----:R-:W3:Y:S01]  /*2a3c0*/  LDL.LU.64 R4, [R1+0x3320] ;  /* 0x0033200001047983 */ /* 0x001ee20000300a00 */
[----:B------:R0:W-:Y:S02]  /*2a3d0*/  STL.64 [R1+0x32b8], R18 ;  /* 0x0032b81201007387 */ /* 0x0001e40000100a00 */
[----:B------:R-:W2:Y:S02]  /*2a3e0*/  LDL.LU R16, [R1+0x210] ;  /* 0x0002100001107983 */ /* 0x000ea40000300800 */
[----:B------:R-:W2:Y:S02]  /*2a3f0*/  LDL.LU R17, [R1+0x214] ;  /* 0x0002140001117983 */ /* 0x000ea40000300800 */
[----:B----4-:R-:W-:Y:S01]  /*2a400*/  IMAD.MOV.U32 R8, RZ, RZ, R26 ;  /* 0x000000ffff087224 */ /* 0x010fe200078e001a */
[----:B0-----:R-:W2:Y:S01]  /*2a410*/  LDL.LU R18, [R1+0x218] ;  /* 0x0002180001127983 */ /* 0x001ea20000300800 */
[----:B------:R-:W2:Y:S02]  /*2a420*/  LDL.LU R19, [R1+0x21c] ;  /* 0x00021c0001137983 */ /* 0x000ea40000300800 */
[----:B------:R-:W-:Y:S02]  /*2a430*/  STL [R1+0x301c], R28 ;  /* 0x00301c1c01007387 */ /* 0x000fe40000100800 */
[----:B------:R0:W-:Y:S02]  /*2a440*/  STL [R1+0x3018], R3 ;  /* 0x0030180301007387 */ /* 0x0001e40000100800 */
[----:B0-----:R-:W-:Y:S01]  /*2a450*/  IMAD.MOV.U32 R3, RZ, RZ, R27 ;  /* 0x000000ffff037224 */ /* 0x001fe200078e001b */
[C---:B---3--:R-:W-:Y:S11]  /*2a460*/  HMMA.16816.F32 R4, R20.reuse, R26, R4 ;  /* 0x0000001a1404723c */ /* 0x048ff60000001804 */
[----:B------:R-:W-:Y:S11]  /*2a470*/  @!UPT UIADD3 URZ, URZ, URZ, URZ ;  /* 0x0000003f3f3ff290 */ /* 0x000ff6000fffe03f */
[----:B------:R-:W-:Y:S01]  /*2a480*/  @!UPT UIADD3 URZ, URZ, URZ, URZ ;  /* 0x0000003f3f3ff290 */ /* 0x000fe2000fffe03f */
[----:B------:R-:W-:Y:S01]  /*2a490*/  STL.64 [R1+0x2d0], R4 ;  /* 0x0002d00401007387 */ /* 0x000fe20000100a00 */
[----:B------:R0:W-:Y:S03]  /*2a4a0*/  STL.64 [R1+0x2d8], R6 ;  /* 0x0002d80601007387 */ /* 0x0001e60000100a00 */
[----:B0-----:R-:W3:Y:S01]  /*2a4b0*/  LDL.LU.64 R6, [R1+0x3318] ;  /* 0x0033180001067983 */ /* 0x001ee20000300a00 */
[----:B------:R-:W3:Y:S02]  /*2a4c0*/  LDL.LU.64 R4, [R1+0x3310] ;  /* 0x0033100001047983 */ /* 0x000ee40000300a00 */
[----:B------:R-:W3:Y:S02]  /*2a4d0*/  LDL.LU.64 R26, [R1+0x3308] ;  /* 0x00330800011a7983 */ /* 0x000ee40000300a00 */
[C---:B---3--:R-:W-:Y:S01]  /*2a4e0*/  HMMA.16816.F32 R24, R20.reuse, R26, R4 ;  /* 0x0000001a1418723c */ /* 0x048fe20000001804 */
[----:B------:R-:W2:Y:S11]  /*2a4f0*/  LDL.LU.64 R6, [R1+0x3300] ;  /* 0x0033000001067983 */ /* 0x000eb60000300a00 */
[----:B------:R-:W-:Y:S11]  /*2a500*/  @!UPT UIADD3 URZ, URZ, URZ, URZ ;  /* 0x0000003f3f3ff290 */ /* 0x000ff6000fffe03f */
[----:B------:R-:W-:Y:S01]  /*2a510*/  STL.64 [R1+0x2c0], R24 ;  /* 0x0002c01801007387 */ /* 0x000fe20000100a00 */
[----:B------:R0:W-:Y:S03]  /*2a520*/  STL.64 [R1+0x2c8], R26 ;  /* 0x0002c81a01007387 */ /* 0x0001e60000100a00 */
[----:B0-----:R-:W3:Y:S01]  /*2a530*/  LDL.LU.64 R26, [R1+0x32f8] ;  /* 0x0032f800011a7983 */ /* 0x001ee20000300a00 */
[----:B------:R-:W3:Y:S01]  /*2a540*/  LDL.LU.64 R24, [R1+0x32f0] ;  /* 0x0032f00001187983 */ /* 0x000ee20000300a00 */
[----:B--2---:R-:W-:Y:S02]  /*2a550*/  HMMA.16816.F32 R16, R20, R6, R16 ;  /* 0x000000061410723c */ /* 0x004fe40000001810 */
[----:B------:R0:W-:Y:S01]  /*2a560*/  STL.64 [R1+0x3290], R6 ;  /* 0x0032900601007387 */ /* 0x0001e20000100a00 */
[----:B------:R-:W2:Y:S04]  /*2a570*/  LDL.LU R4, [R1+0x1e0] ;  /* 0x0001e00001047983 */ /* 0x000ea80000300800 */
[----:B------:R-:W-:-:S02]  /*2a580*/  IMAD.MOV.U32 R22, RZ, RZ, R8 ;  /* 0x000000ffff167224 */ /* 0x000fc400078e0008 */
[----:B------:R-:W-:Y:S11]  /*2a590*/  IMAD.MOV.U32 R23, RZ, RZ, R3 ;  /* 0x000000ffff177224 */ /* 0x000ff600078e0003 */
[----:B------:R-:W-:Y:S03]  /*2a5a0*/  @!UPT UIADD3 URZ, URZ, URZ, URZ ;  /* 0x0000003f3f3ff290 */ /* 0x000fe6000fffe03f */
[----:B------:R1:W-:Y:S01]  /*2a5b0*/  STL.64 [R1+0x210], R16 ;  /* 0x0002101001007387 */ /* 0x0003e20000100a00 */
[----:B------:R4:W-:Y:S02]  /*2a5c0*/  STL.64 [R1+0x218], R18 ;  /* 0x0002181201007387 */ /* 0x0009e40000100a00 */
[----:B------:R-:W2:Y:S02]  /*2a5d0*/  LDL.LU R5, [R1+0x1e4] ;  /* 0x0001e40001057983 */ /* 0x000ea40000300800 */
[----:B0-----:R-:W2:Y:S01]  /*2a5e0*/  LDL.LU R6, [R1+0x1e8] ;  /* 0x0001e80001067983 */ /* 0x001ea20000300800 */
[----:B------:R-:W2:Y:S04]  /*2a5f0*/  LDL.LU R7, [R1+0x1ec] ;  /* 0x0001ec0001077983 */ /* 0x000ea80000300800 */
[----:B-1----:R-:W2:Y:S01]  /*2a600*/  LDL.LU R16, [R1+0x1d0] ;  /* 0x0001d00001107983 */ /* 0x002ea20000300800 */
[----:B---3--:R-:W-:Y:S01]  /*2a610*/  HMMA.16816.F32 R12, R24, R10, R12 ;  /* 0x0000000a180c723c */ /* 0x008fe2000000180c */
[----:B------:R-:W3:Y:S02]  /*2a620*/  LDL.LU R17, [R1+0x1d4] ;  /* 0x0001d40001117983 */ /* 0x000ee40000300800 */
[----:B----4-:R-:W3:Y:S01]  /*2a630*/  LDL.LU R18, [R1+0x1d8] ;  /* 0x0001d80001127983 */ /* 0x010ee20000300800 */
[----:B------:R-:W3:Y:S01]  /*2a640*/  LDL.LU R19, [R1+0x1dc] ;  /* 0x0001dc0001137983 */ /* 0x000ee20000300800 */
[----:B------:R0:W-:Y:S02]  /*2a650*/  STL.64 [R1+0x32b0], R22 ;  /* 0x0032b01601007387 */ /* 0x0001e40000100a00 */
[----:B------:R-:W-:-:S02]  /*2a660*/  IMAD.MOV.U32 R3, RZ, RZ, R11 ;  /* 0x000000ffff037224 */ /* 0x000fc400078e000b */
[----:B0-----:R-:W-:Y:S02]  /*2a670*/  IMAD.MOV.U32 R22, RZ, RZ, R0 ;  /* 0x000000ffff167224 */ /* 0x001fe400078e0000 */
[----:B------:R-:W-:Y:S01]  /*2a680*/  IMAD.MOV.U32 R23, RZ, RZ, R2 ;  /* 0x000000ffff177224 */ /* 0x000fe200078e0002 */
[----:B------:R-:W4:Y:S01]  /*2a690*/  LDL.LU R0, [R1+0x32ec] ;  /* 0x0032ec0001007983 */ /* 0x000f220000300800 */
[----:B------:R-:W2:Y:S10]  /*2a6a0*/  LDL.LU R2, [R1+0x32e8] ;  /* 0x0032e80001027983 */ /* 0x000eb40000300800 */
[----:B------:R0:W-:Y:S01]  /*2a6b0*/  STL.64 [R1+0x200], R12 ;  /* 0x0002000c01007387 */ /* 0x0001e20000100a00 */
[----:B------:R1:W-:Y:S02]  /*2a6c0*/  STL.64 [R1+0x208], R14 ;  /* 0x0002080e01007387 */ /* 0x0003e40000100a00 */
[----:B0-----:R-:W-:Y:S01]  /*2a6d0*/  IMAD.MOV.U32 R12, RZ, RZ, R10 ;  /* 0x000000ffff0c7224 */ /* 0x001fe200078e000a */
[----:B-1----:R-:W2:Y:S01]  /*2a6e0*/  LDL.LU.64 R14, [R1+0x32e0] ;  /* 0x0032e000010e7983 */ /* 0x002ea20000300a00 */
[----:B------:R-:W2:Y:S02]  /*2a6f0*/  LDL.LU.64 R10, [R1+0x32d8] ;  /* 0x0032d800010a7983 */ /* 0x000ea40000300a00 */
[----:B------:R-:W2:Y:S02]  /*2a700*/  LDL.LU.64 R8, [R1+0x32d0] ;  /* 0x0032d00001087983 */ /* 0x000ea40000300a00 */
[C---:B--2---:R-:W-:Y:S08]  /*2a710*/  HMMA.16816.F32 R20, R24.reuse, R22, R8 ;  /* 0x000000161814723c */ /* 0x044ff00000001808 */
[C---:B------:R-:W-:Y:S01]  /*2a720*/  HMMA.16816.F32 R4, R24.reuse, R14, R4 ;  /* 0x0000000e1804723c */ /* 0x040fe20000001804 */
[----:B------:R-:W3:Y:S01]  /*2a730*/  LDL.LU.64 R10, [R1+0x32c8] ;  /* 0x0032c800010a7983 */ /* 0x000ee20000300a00 */
[----:B------:R-:W2:Y:S11]  /*2a740*/  LDL.LU.64 R8, [R1+0x32c0] ;  /* 0x0032c00001087983 */ /* 0x000eb60000300a00 */
[----:B------:R-:W-:Y:S02]  /*2a750*/  @!UPT UIADD3 URZ, URZ, URZ, URZ ;  /* 0x0000003f3f3ff290 */ /* 0x000fe4000fffe03f */
[----:B------:R0:W-:Y:S01]  /*2a760*/  STL.64 [R1+0x1f0], R20 ;  /* 0x0001f01401007387 */ /* 0x0001e20000100a00 */
[----:B------:R1:W-:Y:S03]  /*2a770*/  STL.64 [R1+0x1f8], R22 ;  /* 0x0001f81601007387 */ /* 0x0003e60000100a00 */
[----:B0-----:R-:W2:Y:S04]  /*2a780*/  LDL.LU R20, [R1+0x1c0] ;  /* 0x0001c00001147983 */ /* 0x001ea80000300800 */
[----:B------:R-:W-:Y:S02]  /*2a790*/  STL.64 [R1+0x1e0], R4 ;  /* 0x0001e00401007387 */ /* 0x000fe40000100a00 */
[----:B------:R0:W-:Y:S02]  /*2a7a0*/  STL.64 [R1+0x1e8], R6 ;  /* 0x0001e80601007387 */ /* 0x0001e40000100a00 */
[----:B------:R-:W2:Y:S01]  /*2a7b0*/  LDL.LU R21, [R1+0x1c4] ;  /* 0x0001c40001157983 */ /* 0x000ea20000300800 */
[----:B-1----:R-:W2:Y:S01]  /*2a7c0*/  LDL.LU R22, [R1+0x1c8] ;  /* 0x0001c80001167983 */ /* 0x002ea20000300800 */
[----:B------:R-:W2:Y:S03]  /*2a7d0*/  LDL.LU R23, [R1+0x1cc] ;  /* 0x0001cc0001177983 */ /* 0x000ea60000300800 */
[----:B0-----:R-:W2:Y:S04]  /*2a7e0*/  LDL.64 R6, [R1+0x68] ;  /* 0x0000680001067983 */ /* 0x001ea80000100a00 */
[----:B--2---:R0:W-:Y:S01]  /*2a7f0*/  STL.64 [R1+0x32a8], R6 ;  /* 0x0032a80601007387 */ /* 0x0041e20000100a00 */
[----:B------:R-:W2:Y:S02]  /*2a800*/  LDL.LU R4, [R1+0x1b0] ;  /* 0x0001b00001047983 */ /* 0x000ea40000300800 */
[----:B------:R-:W2:Y:S01]  /*2a810*/  LDL.LU R5, [R1+0x1b4] ;  /* 0x0001b40001057983 */ /* 0x000ea20000300800 */
[----:B0-----:R-:W2:Y:S01]  /*2a820*/  LDL.LU R6, [R1+0x1b8] ;  /* 0x0001b80001067983 */ /* 0x001ea20000300800 */
[----:B------:R-:W2:Y:S02]  /*2a830*/  LDL.LU R7, [R1+0x1bc] ;  /* 0x0001bc0001077983 */ /* 0x000ea40000300800 */
[----:B------:R0:W-:Y:S02]  /*2a840*/  STL.64 [R1+0x3258], R14 ;  /* 0x0032580e01007387 */ /* 0x0001e40000100a00 */
[----:B0-----:R-:W2:Y:S01]  /*2a850*/  LDL.64 R14, [R1+0x18] ;  /* 0x00001800010e7983 */ /* 0x001ea20000100a00 */
[----:B---3--:R-:W-:Y:S03]  /*2a860*/  HMMA.16816.F32 R16, R24, R10, R16 ;  /* 0x0000000a1810723c */ /* 0x008fe60000001810 */
[----:B--2---:R0:W-:Y:S02]  /*2a870*/  STL.64 [R1+0x3260], R14 ;  /* 0x0032600e01007387 */ /* 0x0041e40000100a00 */
[----:B0-----:R-:W-:-:S02]  /*2a880*/  IMAD.MOV.U32 R14, RZ, RZ, R12 ;  /* 0x000000ffff0e7224 */ /* 0x001fc400078e000c */
[----:B------:R-:W-:-:S05]  /*2a890*/  IMAD.MOV.U32 R15, RZ, RZ, R3 ;  /* 0x000000ffff0f7224 */ /* 0x000fca00078e0003 */
[----:B------:R0:W-:Y:S01]  /*2a8a0*/  STL.64 [R1+0x3288], R14 ;  /* 0x0032880e01007387 */ /* 0x0001e20000100a00 */
[----:B------:R-:W2:Y:S02]  /*2a8b0*/  LDL.LU R12, [R1+0x100] ;  /* 0x00010000010c7983 */ /* 0x000ea40000300800 */
[----:B------:R-:W2:Y:S01]  /*2a8c0*/  LDL.LU R13, [R1+0x104] ;  /* 0x00010400010d7983 */ /* 0x000ea20000300800 */
[----:B0-----:R-:W3:Y:S01]  /*2a8d0*/  LDL.LU R14, [R1+0x108] ;  /* 0x00010800010e7983 */ /* 0x001ee20000300800 */
[----:B------:R-:W3:Y:S03]  /*2a8e0*/  LDL.LU R15, [R1+0x10c] ;  /* 0x00010c00010f7983 */ /* 0x000ee60000300800 */
[----:B---3--:R-:W-:Y:S01]  /*2a8f0*/  STL.64 [R1+0x32a0], R14 ;  /* 0x0032a00e01007387 */ /* 0x008fe20000100a00 */
[----:B--2---:R0:W-:Y:S03]  /*2a900*/  STL.64 [R1+0x3298], R12 ;  /* 0x0032980c01007387 */ /* 0x0041e60000100a00 */
[----:B0-----:R-:W2:Y:S01]  /*2a910*/  LDL.LU R12, [R1+0x1a0] ;  /* 0x0001a000010c7983 */ /* 0x001ea20000300800 */
[----:B------:R-:W2:Y:S02]  /*2a920*/  LDL.LU R13, [R1+0x1a4] ;  /* 0x0001a400010d7983 */ /* 0x000ea40000300800 */
[----:B------:R-:W2:Y:S02]  /*2a930*/  LDL.LU R14, [R1+0x1a8] ;  /* 0x0001a800010e7983 */ /* 0x000ea40000300800 */
[----:B------:R-:W2:Y:S01]  /*2a940*/  LDL.LU R15, [R1+0x1ac] ;  /* 0x0001ac00010f7983 */ /* 0x000ea20000300800 */
[----:B------:R-:W-:Y:S01]  /*2a950*/  STL.64 [R1+0x1d0], R16 ;  /* 0x0001d01001007387 */ /* 0x000fe20000100a00 */
[----:B------:R0:W-:Y:S03]  /*2a960*/  STL.64 [R1+0x1d8], R18 ;  /* 0x0001d81201007387 */ /* 0x0001e60000100a00 */
[----:B0-----:R-:W3:Y:S01]  /*2a970*/  LDL.LU.64 R18, [R1+0x32b8] ;  /* 0x0032b80001127983 */ /* 0x001ee20000300a00 */
[----:B------:R-:W-:Y:S02]  /*2a980*/  STL.64 [R1+0x3250], R10 ;  /* 0x0032500a01007387 */ /* 0x000fe40000100a00 */
[----:B------:R0:W-:Y:S02]  /*2a990*/  STL.64 [R1+0x3248], R8 ;  /* 0x0032480801007387 */ /* 0x0001e40000100a00 */
[----:B0-----:R-:W2:Y:S01]  /*2a9a0*/  LDL.LU R8, [R1+0xd0] ;  /* 0x0000d00001087983 */ /* 0x001ea20000300800 */
[----:B------:R-:W2:Y:S02]  /*2a9b0*/  LDL.LU R9, [R1+0xd4] ;  /* 0x0000d40001097983 */ /* 0x000ea40000300800 */
[----:B------:R-:W2:Y:S02]  /*2a9c0*/  LDL.LU R10, [R1+0xd8] ;  /* 0x0000d800010a7983 */ /* 0x000ea40000300800 */
[----:B------:R-:W2:Y:S01]  /*2a9d0*/  LDL.LU R11, [R1+0xdc] ;  /* 0x0000dc00010b7983 */ /* 0x000ea20000300800 */
[C---:B---3--:R-:W-:Y:S01]  /*2a9e0*/  HMMA.16816.F32 R20, R24.reuse, R18, R20 ;  /* 0x000000121814723c */ /* 0x048fe20000001814 */
[----:B--2---:R-:W-:Y:S01]  /*2a9f0*/  STL.64 [R1+0x3270], R10 ;  /* 0x0032700a01007387 */ /* 0x004fe20000100a00 */
[----:B------:R0:W-:Y:S03]  /*2aa00*/  STL.64 [R1+0x3268], R8 ;  /* 0x0032680801007387 */ /* 0x0001e60000100a00 */
[----:B0-----:R-:W2:Y:S01]  /*2aa10*/  LDL.LU R8, [R1+0xf0] ;  /* 0x0000f00001087983 */ /* 0x001ea20000300800 */
[----:B------:R-:W2:Y:S02]  /*2aa20*/  LDL.LU R9, [R1+0xf4] ;  /* 0x0000f40001097983 */ /* 0x000ea40000300800 */
[----:B------:R-:W2:Y:S02]  /*2aa30*/  LDL.LU R10, [R1+0xf8] ;  /* 0x0000f800010a7983 */ /* 0x000ea40000300800 */
[----:B------:R-:W2:Y:S11]  /*2aa40*/  LDL.LU R11, [R1+0xfc] ;  /* 0x0000fc00010b7983 */ /* 0x000eb60000300800 */
[----:B------:R-:W-:Y:S02]  /*2aa50*/  @!UPT UIADD3 URZ, URZ, URZ, URZ ;  /* 0x0000003f3f3ff290 */ /* 0x000fe4000fffe03f */
[----:B------:R-:W-:Y:S01]  /*2aa60*/  STL.64 [R1+0x1c0], R20 ;  /* 0x0001c01401007387 */ /* 0x000fe20000100a00 */
[----:B------:R0:W-:Y:S03]  /*2aa70*/  STL.64 [R1+0x1c8], R22 ;  /* 0x0001c81601007387 */ /* 0x0001e60000100a00 */
[----:B0-----:R-:W3:Y:S02]  /*2aa80*/  LDL.LU.64 R22, [R1+0x32b0] ;  /* 0x0032b00001167983 */ /* 0x001ee40000300a00 */
[C---:B---3--:R-:W-:Y:S11]  /*2aa90*/  HMMA.16816.F32 R4, R24.reuse, R22, R4 ;  /* 0x000000161804723c */ /* 0x048ff60000001804 */
[----:B------:R-:W-:Y:S11]  /*2aaa0*/  @!UPT UIADD3 URZ, URZ, URZ, URZ ;  /* 0x0000003f3f3ff290 */ /* 0x000ff6000fffe03f */
[----:B------:R-:W-:Y:S01]  /*2aab0*/  @!UPT UIADD3 URZ, URZ, URZ, URZ ;  /* 0x0000003f3f3ff290 */ /* 0x000fe2000fffe03f */
[----:B------:R-:W-:Y:S01]  /*2aac0*/  STL.64 [R1+0x1b0], R4 ;  /* 0x0001b00401007387 */ /* 0x000fe20000100a00 */
[----:B------:R0:W-:Y:S03]  /*2aad0*/  STL.64 [R1+0x1b8], R6 ;  /* 0x0001b80601007387 */ /* 0x0001e60000100a00 */
[----:B0-----:R-:W3:Y:S01]  /*2aae0*/  LDL.LU.64 R6, [R1+0x32a8] ;  /* 0x0032a80001067983 */ /* 0x001ee20000300a00 */
[----:B------:R0:W-:Y:S02]  /*2aaf0*/  STL.64 [R1+0x3230], R22 ;  /* 0x0032301601007387 */ /* 0x0001e40000100a00 */
[----:B------:R-:W2:Y:S02]  /*2ab00*/  LDL.LU R20, [R1+0x180] ;  /* 0x0001800001147983 */ /* 0x000ea40000300800 */
[----:B------:R-:W2:Y:S01]  /*2ab10*/  LDL.LU R21, [R1+0x184] ;  /* 0x0001840001157983 */ /* 0x000ea20000300800 */
[----:B0-----:R-:W2:Y:S01]  /*2ab20*/  LDL.LU R22, [R1+0x188] ;  /* 0x0001880001167983 */ /* 0x001ea20000300800 */
[----:B------:R-:W2:Y:S01]  /*2ab30*/  LDL.LU R23, [R1+0x18c] ;  /* 0x00018c0001177983 */ /* 0x000ea20000300800 */
[----:B---3--:R-:W-:Y:S01]  /*2ab40*/  HMMA.16816.F32 R12, R24, R6, R12 ;  /* 0x00000006180c723c */ /* 0x008fe2000000180c */
[----:B------:R-:W-:-:S02]  /*2ab50*/  IMAD.MOV.U32 R17, RZ, RZ, R6 ;  /* 0x000000ffff117224 */ /* 0x000fc400078e0006 */
[----:B------:R-:W-:Y:S11]  /*2ab60*/  IMAD.MOV.U32 R16, RZ, RZ, R7 ;  /* 0x000000ffff107224 */ /* 0x000ff600078e0007 */
[----:B------:R-:W-:Y:S09]  /*2ab70*/  @!UPT UIADD3 URZ, URZ, URZ, URZ ;  /* 0x0000003f3f3ff290 */ /* 0x000ff2000fffe03f */
[----:B------:R-:W-:Y:S01]  /*2ab80*/  STL.64 [R1+0x1a0], R12 ;  /* 0x0001a00c01007387 */ /* 0x000fe20000100a00 */
[----:B------:R0:W-:Y:S03]  /*2ab90*/  STL.64 [R1+0x1a8], R14 ;  /* 0x0001a80e01007387 */ /* 0x0001e60000100a00 */
[----:B0-----:R-:W3:Y:S01]  /*2aba0*/  LDL.LU.64 R14, [R1+0x32a0] ;  /* 0x0032a000010e7983 */ /* 0x001ee20000300a00 */
[----:B------:R-:W3:Y:S02]  /*2abb0*/  LDL.LU.64 R12, [R1+0x3298] ;  /* 0x00329800010c7983 */ /* 0x000ee40000300a00 */
[----:B------:R-:W3:Y:S02]  /*2abc0*/  LDL.LU.64 R6, [R1+0x3290] ;  /* 0x0032900001067983 */ /* 0x000ee40000300a00 */
[----:B---3--:R-:W-:Y:S01]  /*2abd0*/  HMMA.16816.F32 R24, R24, R6, R12 ;  /* 0x000000061818723c */ /* 0x008fe2000000180c */
[----:B------:R-:W2:Y:S01]  /*2abe0*/  LDL.LU.64 R14, [R1+0x3288] ;  /* 0x00328800010e7983 */ /* 0x000ea20000300a00 */
[----:B------:R-:W2:Y:S02]  /*2abf0*/  LDL.LU.64 R6, [R1+0x3280] ;  /* 0x0032800001067983 */ /* 0x000ea40000300a00 */
[----:B------:R-:W2:Y:S11]  /*2ac00*/  LDL.LU.64 R4, [R1+0x3278] ;  /* 0x0032780001047983 */ /* 0x000eb60000300a00 */
[----:B------:R-:W-:Y:S08]  /*2ac10*/  @!UPT UIADD3 URZ, URZ, URZ, URZ ;  /* 0x0000003f3f3ff290 */ /* 0x000ff0000fffe03f */
[----:B------:R0:W-:Y:S01]  /*2ac20*/  STL.64 [R1+0x100], R24 ;  /* 0x0001001801007387 */ /* 0x0001e20000100a00 */
[----:B------:R1:W-:Y:S03]  /*2ac30*/  STL.64 [R1+0x108], R26 ;  /* 0x0001081a01007387 */ /* 0x0003e60000100a00 */
[----:B0-----:R-:W3:Y:S01]  /*2ac40*/  LDL.LU R24, [R1+0xe0] ;  /* 0x0000e00001187983 */ /* 0x001ee20000300800 */
[----:B------:R-:W3:Y:S02]  /*2ac50*/  LDL.LU R25, [R1+0xe4] ;  /* 0x0000e40001197983 */ /* 0x000ee40000300800 */
[----:B-1----:R-:W3:Y:S02]  /*2ac60*/  LDL.LU R26, [R1+0xe8] ;  /* 0x0000e800011a7983 */ /* 0x002ee40000300800 */
[----:B------:R-:W3:Y:S01]  /*2ac70*/  LDL.LU R27, [R1+0xec] ;  /* 0x0000ec00011b7983 */ /* 0x000ee20000300800 */
[C---:B--2---:R-:W-:Y:S01]  /*2ac80*/  HMMA.16816.F32 R12, R4.reuse, R14, R8 ;  /* 0x0000000e040c723c */ /* 0x044fe20000001808 */
[----:B------:R-:W2:Y:S01]  /*2ac90*/  LDL.LU.64 R10, [R1+0x3270] ;  /* 0x00327000010a7983 */ /* 0x000ea20000300a00 */
[----:B------:R-:W2:Y:S11]  /*2aca0*/  LDL.LU.64 R8, [R1+0x3268] ;  /* 0x0032680001087983 */ /* 0x000eb60000300a00 */
[----:B------:R-:W-:Y:S10]  /*2acb0*/  @!UPT UIADD3 URZ, URZ, URZ, URZ ;  /* 0x0000003f3f3ff290 */ /* 0x000ff4000fffe03f */
[----:B------:R-:W-:Y:S01]  /*2acc0*/  STL.64 [R1+0xf0], R12 ;  /* 0x0000f00c01007387 */ /* 0x000fe20000100a00 */
[----:B------:R0:W-:Y:S03]  /*2acd0*/  STL.64 [R1+0xf8], R14 ;  /* 0x0000f80e01007387 */ /* 0x0001e60000100a00 */
        /* <DEDUP_REMOVED lines=16> */
[----:B------:R-:W3:Y:S02]  /*2ade0*/  LDL.LU.64 R8, [R1+0x3248] ;  /* 0x0032480001087983 */ /* 0x000ee40000300a00 */
[----:B------:R-:W2:Y:S02]  /*2adf0*/  LDL.LU.64 R14, [R1+0x3240] ;  /* 0x00324000010e7983 */ /* 0x000ea40000300a00 */
[----:B------:R-:W2:Y:S02]  /*2ae00*/  LDL.LU.64 R12, [R1+0x3238] ;  /* 0x00323800010c7983 */ /* 0x000ea40000300a00 */
[C---:B--2---:R-:W-:Y:S11]  /*2ae10*/  HMMA.16816.F32 R12, R4.reuse, R10, R12 ;  /* 0x0000000a040c723c */ /* 0x044ff6000000180c */
[----:B------:R-:W-:Y:S11]  /*2ae20*/  @!UPT UIADD3 URZ, URZ, URZ, URZ ;  /* 0x0000003f3f3ff290 */ /* 0x000ff6000fffe03f */
[----:B------:R-:W-:Y:S01]  /*2ae30*/  @!UPT UIADD3 URZ, URZ, URZ, URZ ;  /* 0x0000003f3f3ff290 */ /* 0x000fe2000fffe03f */
[----:B------:R-:W-:Y:S01]  /*2ae40*/  STL.64 [R1+0xc0], R12 ;  /* 0x0000c00c01007387 */ /* 0x000fe20000100a00 */
[----:B------:R-:W-:Y:S02]  /*2ae50*/  STL.64 [R1+0xc8], R14 ;  /* 0x0000c80e01007387 */ /* 0x000fe40000100a00 */
[----:B---3--:R-:W0:Y:S02]  /*2ae60*/  LDSM.16.MT88.4 R12, [R9+0x2180] ;  /* 0x00218000090c783b */ /* 0x008e240000004200 */
[----:B0-----:R0:W-:Y:S02]  /*2ae70*/  STL.64 [R1+0x3228], R14 ;  /* 0x0032280e01007387 */ /* 0x0011e40000100a00 */
[----:B0-----:R-:W-:Y:S02]  /*2ae80*/  IMAD.MOV.U32 R14, RZ, RZ, R17 ;  /* 0x000000ffff0e7224 */ /* 0x001fe400078e0011 */
[----:B------:R-:W-:Y:S02]  /*2ae90*/  IMAD.MOV.U32 R15, RZ, RZ, R16 ;  /* 0x000000ffff0f7224 */ /* 0x000fe400078e0010 */
[C---:B------:R-:W-:Y:S01]  /*2aea0*/  HMMA.16816.F32 R16, R4.reuse, R18, R20 ;  /* 0x000000120410723c */ /* 0x040fe20000001814 */
[----:B------:R-:W-:Y:S01]  /*2aeb0*/  STL.64 [R1+0x3220], R12 ;  /* 0x0032200c01007387 */ /* 0x000fe20000100a00 */
[----:B------:R-:W-:Y:S02]  /*2aec0*/  STL.64 [R1+0x31f0], R10 ;  /* 0x0031f00a01007387 */ /* 0x000fe40000100a00 */
[----:B------:R-:W-:Y:S02]  /*2aed0*/  STL [R1+0x31e8], R9 ;  /* 0x0031e80901007387 */ /* 0x000fe40000100800 */
[----:B------:R-:W2:Y:S11]  /*2aee0*/  LDL.LU.64 R22, [R1+0x3230] ;  /* 0x0032300001167983 */ /* 0x000eb60000300a00 */
[----:B------:R-:W-:Y:S06]  /*2aef0*/  @!UPT UIADD3 URZ, URZ, URZ, URZ ;  /* 0x0000003f3f3ff290 */ /* 0x000fec000fffe03f */
[----:B------:R-:W-:Y:S01]  /*2af00*/  STL.64 [R1+0x180], R16 ;  /* 0x0001801001007387 */ /* 0x000fe20000100a00 */
[----:B------:R-:W-:Y:S02]  /*2af10*/  STL.64 [R1+0x188], R18 ;  /* 0x0001881201007387 */ /* 0x000fe40000100a00 */
[----:B------:R-:W0:Y:S02]  /*2af20*/  LDSM.16.MT88.4 R16, [R8+0x2000] ;  /* 0x002000000810783b */ /* 0x000e240000004200 */
[----:B0-----:R-:W-:Y:S02]  /*2af30*/  STL.64 [R1+0x31b8], R18 ;  /* 0x0031b81201007387 */ /* 0x001fe40000100a00 */
[----:B------:R0:W-:Y:S02]  /*2af40*/  STL.64 [R1+0x31b0], R16 ;  /* 0x0031b01001007387 */ /* 0x0001e40000100a00 */
[----:B0-----:R-:W2:Y:S01]  /*2af50*/  LDL.LU R16, [R1+0x230] ;  /* 0x0002300001107983 */ /* 0x001ea20000300800 */
[----:B------:R-:W2:Y:S02]  /*2af60*/  LDL.LU R17, [R1+0x234] ;  /* 0x0002340001117983 */ /* 0x000ea40000300800 */
[----:B------:R-:W2:Y:S02]  /*2af70*/  LDL.LU R18, [R1+0x238] ;  /* 0x0002380001127983 */ /* 0x000ea40000300800 */
[----:B------:R-:W2:Y:S02]  /*2af80*/  LDL.LU R19, [R1+0x23c] ;  /* 0x00023c0001137983 */ /* 0x000ea40000300800 */
[----:B--2---:R-:W-:Y:S01]  /*2af90*/  HMMA.16816.F32 R20, R4, R22, R16 ;  /* 0x000000160414723c */ /* 0x004fe20000001810 */
[----:B------:R-:W2:Y:S11]  /*2afa0*/  LDL.LU R16, [R1+0x410] ;  /* 0x0004100001107983 */ /* 0x000eb60000300800 */
[----:B------:R-:W-:Y:S11]  /*2afb0*/  @!UPT UIADD3 URZ, URZ, URZ, URZ ;  /* 0x0000003f3f3ff290 */ /* 0x000ff6000fffe03f */
[----:B------:R-:W-:Y:S01]  /*2afc0*/  STL.64 [R1+0x230], R20 ;  /* 0x0002301401007387 */ /* 0x000fe20000100a00 */
[----:B------:R-:W-:Y:S02]  /*2afd0*/  STL.64 [R1+0x238], R22 ;  /* 0x0002381601007387 */ /* 0x000fe40000100a00 */
[----:B------:R-:W2:Y:S02]  /*2afe0*/  LDL.LU R17, [R1+0x414] ;  /* 0x0004140001117983 */ /* 0x000ea40000300800 */
[----:B------:R-:W3:Y:S01]  /*2aff0*/  LDL.LU R18, [R1+0x418] ;  /* 0x0004180001127983 */ /* 0x000ee20000300800 */
[----:B------:R-:W3:Y:S04]  /*2b000*/  LDL.LU R19, [R1+0x41c] ;  /* 0x00041c0001137983 */ /* 0x000ee80000300800 */
[----:B------:R-:W0:Y:S04]  /*2b010*/  LDSM.16.MT88.4 R20, [R8+0x2080] ;  /* 0x002080000814783b */ /* 0x000e280000004200 */
[----:B---3--:R-:W-:Y:S01]  /*2b020*/  STL.64 [R1+0x3200], R18 ;  /* 0x0032001201007387 */ /* 0x008fe20000100a00 */
[----:B--2---:R1:W-:Y:S03]  /*2b030*/  STL.64 [R1+0x31f8], R16 ;  /* 0x0031f81001007387 */ /* 0x0043e60000100a00 */
[----:B-1----:R-:W2:Y:S01]  /*2b040*/  LDL.LU R16, [R1+0x360] ;  /* 0x0003600001107983 */ /* 0x002ea20000300800 */
[----:B------:R-:W2:Y:S02]  /*2b050*/  LDL.LU R17, [R1+0x364] ;  /* 0x0003640001117983 */ /* 0x000ea40000300800 */
[----:B------:R-:W2:Y:S02]  /*2b060*/  LDL.LU R18, [R1+0x368] ;  /* 0x0003680001127983 */ /* 0x000ea40000300800 */
[----:B------:R-:W2:Y:S01]  /*2b070*/  LDL.LU R19, [R1+0x36c] ;  /* 0x00036c0001137983 */ /* 0x000ea20000300800 */
[----:B0-----:R0:W-:Y:S01]  /*2b080*/  STL.64 [R1+0x3130], R22 ;  /* 0x0031301601007387 */ /* 0x0011e20000100a00 */
[----:B------:R-:W-:Y:S02]  /*2b090*/  STL.64 [R1+0x3128], R20 ;  /* 0x0031281401007387 */ /* 0x000fe40000100a00 */
[----:B------:R-:W-:-:S02]  /*2b0a0*/  IMAD.MOV.U32 R10, RZ, RZ, R25 ;  /* 0x000000ffff0a7224 */ /* 0x000fc400078e0019 */
[----:B------:R-:W-:Y:S02]  /*2b0b0*/  IMAD.MOV.U32 R11, RZ, RZ, R24 ;  /* 0x000000ffff0b7224 */ /* 0x000fe400078e0018 */
[----:B------:R-:W1:Y:S04]  /*2b0c0*/  LDSM.16.MT88.4 R24, [R8+0x2100] ;  /* 0x002100000818783b */ /* 0x000e680000004200 */
[----:B0-----:R-:W3:Y:S01]  /*2b0d0*/  LDL.LU.64 R22, [R1+0x78] ;  /* 0x0000780001167983 */ /* 0x001ee20000300a00 */
[----:B------:R-:W3:Y:S01]  /*2b0e0*/  LDL.LU R12, [R1+0x350] ;  /* 0x00035000010c7983 */ /* 0x000ee20000300800 */
[C---:B--2---:R-:W-:Y:S11]  /*2b0f0*/  HMMA.16816.F32 R16, R4.reuse, R14, R16 ;  /* 0x0000000e0410723c */ /* 0x044ff60000001810 */
[----:B------:R-:W-:Y:S11]  /*2b100*/  @!UPT UIADD3 URZ, URZ, URZ, URZ ;  /* 0x0000003f3f3ff290 */ /* 0x000ff6000fffe03f */
[----:B------:R-:W-:Y:S01]  /*2b110*/  @!UPT UIADD3 URZ, URZ, URZ, URZ ;  /* 0x0000003f3f3ff290 */ /* 0x000fe2000fffe03f */
[----:B------:R-:W-:Y:S01]  /*2b120*/  STL.64 [R1+0x4b0], R16 ;  /* 0x0004b01001007387 */ /* 0x000fe20000100a00 */
[----:B------:R-:W-:Y:S02]  /*2b130*/  STL.64 [R1+0x4b8], R18 ;  /* 0x0004b81201007387 */ /* 0x000fe40000100a00 */
[----:B------:R-:W3:Y:S02]  /*2b140*/  LDL.LU R13, [R1+0x354] ;  /* 0x00035400010d7983 */ /* 0x000ee40000300800 */
[----:B------:R-:W3:Y:S01]  /*2b150*/  LDL.LU R14, [R1+0x358] ;  /* 0x00035800010e7983 */ /* 0x000ee20000300800 */
[----:B------:R-:W3:Y:S01]  /*2b160*/  LDL.LU R15, [R1+0x35c] ;  /* 0x00035c00010f7983 */ /* 0x000ee20000300800 */
[----:B------:R0:W-:Y:S03]  /*2b170*/  STL.64 [R1+0x3208], R10 ;  /* 0x0032080a01007387 */ /* 0x0001e60000100a00 */
[----:B0-----:R-:W2:Y:S01]  /*2b180*/  LDL.64 R10, [R1+0x28] ;  /* 0x00002800010a7983 */ /* 0x001ea20000100a00 */
[----:B------:R-:W2:Y:S02]  /*2b190*/  LDL.LU R16, [R1+0x430] ;  /* 0x0004300001107983 */ /* 0x000ea40000300800 */
[----:B------:R-:W2:Y:S02]  /*2b1a0*/  LDL.LU R17, [R1+0x434] ;  /* 0x0004340001117983 */ /* 0x000ea40000300800 */
[----:B------:R-:W2:Y:S01]  /*2b1b0*/  LDL.LU R18, [R1+0x438] ;  /* 0x0004380001127983 */ /* 0x000ea20000300800 */
[----:B------:R-:W2:Y:S04]  /*2b1c0*/  LDL.LU R19, [R1+0x43c] ;  /* 0x00043c0001137983 */ /* 0x000ea80000300800 */
[----:B--2---:R-:W-:Y:S01]  /*2b1d0*/  STL.64 [R1+0x3218], R18 ;  /* 0x0032181201007387 */ /* 0x004fe20000100a00 */
[----:B------:R0:W-:Y:S03]  /*2b1e0*/  STL.64 [R1+0x3210], R16 ;  /* 0x0032101001007387 */ /* 0x0001e60000100a00 */
[----:B0-----:R-:W2:Y:S01]  /*2b1f0*/  LDL.LU R16, [R1+0x440] ;  /* 0x0004400001107983 */ /* 0x001ea20000300800 */
[----:B------:R-:W2:Y:S02]  /*2b200*/  LDL.LU R17, [R1+0x444] ;  /* 0x0004440001117983 */ /* 0x000ea40000300800 */
[----:B------:R-:W2:Y:S02]  /*2b210*/  LDL.LU R18, [R1+0x448] ;  /* 0x0004480001127983 */ /* 0x000ea40000300800 */
[----:B------:R-:W2:Y:S01]  /*2b220*/  LDL.LU R19, [R1+0x44c] ;  /* 0x00044c0001137983 */ /* 0x000ea20000300800 */
[----:B-1----:R-:W-:Y:S01]  /*2b230*/  STL.64 [R1+0x30c0], R26 ;  /* 0x0030c01a01007387 */ /* 0x002fe20000100a00 */
[----:B------:R0:W-:Y:S03]  /*2b240*/  STL.64 [R1+0x30b8], R24 ;  /* 0x0030b81801007387 */ /* 0x0001e60000100a00 */
[----:B0-----:R-:W2:Y:S01]  /*2b250*/  LDL.LU R24, [R1+0x370] ;  /* 0x0003700001187983 */ /* 0x001ea20000300800 */
[----:B------:R-:W2:Y:S02]  /*2b260*/  LDL.LU R25, [R1+0x374] ;  /* 0x0003740001197983 */ /* 0x000ea40000300800 */
[----:B------:R-:W2:Y:S02]  /*2b270*/  LDL.LU R26, [R1+0x378] ;  /* 0x00037800011a7983 */ /* 0x000ea40000300800 */
[----:B------:R-:W2:Y:S02]  /*2b280*/  LDL.LU R27, [R1+0x37c] ;  /* 0x00037c00011b7983 */ /* 0x000ea40000300800 */
[----:B--2---:R-:W-:Y:S01]  /*2b290*/  STL.64 [R1+0x3140], R26 ;  /* 0x0031401a01007387 */ /* 0x004fe20000100a00 */
[----:B------:R0:W-:Y:S03]  /*2b2a0*/  STL.64 [R1+0x3138], R24 ;  /* 0x0031381801007387 */ /* 0x0001e60000100a00 */
[----:B0-----:R-:W2:Y:S01]  /*2b2b0*/  LDL.LU R24, [R1+0x380] ;  /* 0x0003800001187983 */ /* 0x001ea20000300800 */
[----:B------:R-:W2:Y:S02]  /*2b2c0*/  LDL.LU R25, [R1+0x384] ;  /* 0x0003840001197983 */ /* 0x000ea40000300800 */
[----:B------:R-:W2:Y:S02]  /*2b2d0*/  LDL.LU R26, [R1+0x388] ;  /* 0x00038800011a7983 */ /* 0x000ea40000300800 */
[----:B------:R-:W2:Y:S01]  /*2b2e0*/  LDL.LU R27, [R1+0x38c] ;  /* 0x00038c00011b7983 */ /* 0x000ea20000300800 */
[----:B---3--:R-:W-:Y:S01]  /*2b2f0*/  HMMA.16816.F32 R4, R4, R22, R12 ;  /* 0x000000160404723c */ /* 0x008fe2000000180c */
[----:B--2---:R0:W-:Y:S01]  /*2b300*/  STL.64 [R1+0x3150], R26 ;  /* 0x0031501a01007387 */ /* 0x0041e20000100a00 */
[----:B------:R-:W-:Y:S03]  /*2b310*/  STL.64 [R1+0x3148], R24 ;  /* 0x0031481801007387 */ /* 0x000fe60000100a00 */
[----:B0-----:R-:W2:Y:S01]  /*2b320*/  LDL.64 R26, [R1+0x38] ;  /* 0x00003800011a7983 */ /* 0x001ea20000100a00 */
[----:B------:R-:W3:Y:S02]  /*2b330*/  LDL.LU.64 R14, [R1+0x3228] ;  /* 0x00322800010e7983 */ /* 0x000ee40000300a00 */
[----:B------:R-:W3:Y:S02]  /*2b340*/  LDL.LU.64 R12, [R1+0x3220] ;  /* 0x00322000010c7983 */ /* 0x000ee40000300a00 */
[----:B------:R0:W-:Y:S11]  /*2b350*/  STL.64 [R1+0x31e0], R22 ;  /* 0x0031e01601007387 */ /* 0x0001f60000100a00 */
[----:B------:R-:W-:Y:S02]  /*2b360*/  @!UPT UIADD3 URZ, URZ, URZ, URZ ;  /* 0x0000003f3f3ff290 */ /* 0x000fe4000fffe03f */
[----:B------:R-:W-:Y:S01]  /*2b370*/  STL.64 [R1+0x4a0], R4 ;  /* 0x0004a00401007387 */ /* 0x000fe20000100a00 */
[----:B------:R-:W-:Y:S02]  /*2b380*/  STL.64 [R1+0x4a8], R6 ;  /* 0x0004a80601007387 */ /* 0x000fe40000100a00 */
[----:B------:R-:W1:Y:S04]  /*2b390*/  LDSM.16.MT88.4 R4, [R8+0x2180] ;  /* 0x002180000804783b */ /* 0x000e680000004200 */
[----:B0-----:R-:W-:Y:S02]  /*2b3a0*/  IMAD.MOV.U32 R23, RZ, RZ, R3 ;  /* 0x000000ffff177224 */ /* 0x001fe400078e0003 */
[----:B------:R-:W-:Y:S01]  /*2b3b0*/  IMAD.MOV.U32 R3, RZ, RZ, R11 ;  /* 0x000000ffff037224 */ /* 0x000fe200078e000b */
[----:B-1----:R0:W-:Y:S01]  /*2b3c0*/  STL.64 [R1+0x3028], R6 ;  /* 0x0030280601007387 */ /* 0x0021e20000100a00 */
[----:B------:R1:W-:Y:S03]  /*2b3d0*/  STL.64 [R1+0x3020], R4 ;  /* 0x0030200401007387 */ /* 0x0003e60000100a00 */
[----:B0-----:R-:W2:Y:S01]  /*2b3e0*/  LDL.LU.64 R6, [R1+0x68] ;  /* 0x0000680001067983 */ /* 0x001ea20000300a00 */
[----:B-1----:R-:W-:Y:S01]  /*2b3f0*/  IMAD.MOV.U32 R4, RZ, RZ, R10 ;  /* 0x000000ffff047224 */ /* 0x002fe200078e000a */
[C---:B---3--:R-:W-:Y:S11]  /*2b400*/  HMMA.16816.F32 R16, R12.reuse, R10, R16 ;  /* 0x0000000a0c10723c */ /* 0x048ff60000001810 */
[----:B------:R-:W-:Y:S11]  /*2b410*/  @!UPT UIADD3 URZ, URZ, URZ, URZ ;  /* 0x0000003f3f3ff290 */ /* 0x000ff6000fffe03f */
[----:B------:R-:W-:Y:S01]  /*2b420*/  @!UPT UIADD3 URZ, URZ, URZ, URZ ;  /* 0x0000003f3f3ff290 */ /* 0x000fe2000fffe03f */
[----:B------:R-:W-:Y:S01]  /*2b430*/  STL.64 [R1+0x490], R16 ;  /* 0x0004901001007387 */ /* 0x000fe20000100a00 */
[----:B------:R0:W-:Y:S03]  /*2b440*/  STL.64 [R1+0x498], R18 ;  /* 0x0004981201007387 */ /* 0x0001e60000100a00 */
[----:B0-----:R-:W3:Y:S01]  /*2b450*/  LDL.LU.64 R18, [R1+0x3218] ;  /* 0x0032180001127983 */ /* 0x001ee20000300a00 */
[----:B------:R-:W3:Y:S02]  /*2b460*/  LDL.LU.64 R16, [R1+0x3210] ;  /* 0x0032100001107983 */ /* 0x000ee40000300a00 */
[----:B------:R-:W3:Y:S01]  /*2b470*/  LDL.LU.64 R10, [R1+0x3208] ;  /* 0x00320800010a7983 */ /* 0x000ee20000300a00 */
[----:B--2---:R-:W-:Y:S01]  /*2b480*/  STL.64 [R1+0x31d8], R6 ;  /* 0x0031d80601007387 */ /* 0x004fe20000100a00 */
[----:B------:R0:W-:Y:S03]  /*2b490*/  STL [R1+0x31d0], R4 ;  /* 0x0031d00401007387 */ /* 0x0001e60000100800 */
[----:B0-----:R-:W2:Y:S01]  /*2b4a0*/  LDL.LU R4, [R1+0x420] ;  /* 0x0004200001047983 */ /* 0x001ea20000300800 */
[----:B------:R-:W2:Y:S02]  /*2b4b0*/  LDL.LU R5, [R1+0x424] ;  /* 0x0004240001057983 */ /* 0x000ea40000300800 */
[----:B------:R-:W2:Y:S02]  /*2b4c0*/  LDL.LU R6, [R1+0x428] ;  /* 0x0004280001067983 */ /* 0x000ea40000300800 */
[----:B------:R-:W2:Y:S01]  /*2b4d0*/  LDL.LU R7, [R1+0x42c] ;  /* 0x00042c0001077983 */ /* 0x000ea20000300800 */
[C---:B---3--:R-:W-:Y:S01]  /*2b4e0*/  HMMA.16816.F32 R8, R12.reuse, R10, R16 ;  /* 0x0000000a0c08723c */ /* 0x048fe20000001810 */
[----:B------:R-:W3:Y:S01]  /*2b4f0*/  LDL.LU.64 R18, [R1+0x3200] ;  /* 0x0032000001127983 */ /* 0x000ee20000300a00 */
[----:B------:R-:W3:Y:S11]  /*2b500*/  LDL.LU.64 R16, [R1+0x31f8] ;  /* 0x0031f80001107983 */ /* 0x000ef60000300a00 */
[----:B------:R-:W-:Y:S10]  /*2b510*/  @!UPT UIADD3 URZ, URZ, URZ, URZ ;  /* 0x0000003f3f3ff290 */ /* 0x000ff4000fffe03f */
[----:B------:R-:W-:Y:S01]  /*2b520*/  STL.64 [R1+0x480], R8 ;  /* 0x0004800801007387 */ /* 0x000fe20000100a00 */
[----:B------:R0:W-:Y:S03]  /*2b530*/  STL.64 [R1+0x488], R10 ;  /* 0x0004880a01007387 */ /* 0x0001e60000100a00 */
[----:B0-----:R-:W3:Y:S01]  /*2b540*/  LDL.LU.64 R10, [R1+0x31f0] ;  /* 0x0031f000010a7983 */ /* 0x001ee20000300a00 */
[----:B------:R-:W-:Y:S02]  /*2b550*/  IMAD.MOV.U32 R22, RZ, RZ, R28 ;  /* 0x000000ffff167224 */ /* 0x000fe400078e001c */
[----:B------:R-:W4:Y:S05]  /*2b560*/  LDL.LU R9, [R1+0x31e8] ;  /* 0x0031e80001097983 */ /* 0x000f2a0000300800 */
[C---:B--2---:R-:W-:Y:S08]  /*2b570*/  HMMA.16816.F32 R20, R12.reuse, R22, R4 ;  /* 0x000000160c14723c */ /* 0x044ff00000001804 */
[C---:B---3--:R-:W-:Y:S01]  /*2b580*/  HMMA.16816.F32 R4, R12.reuse, R10, R16 ;  /* 0x0000000a0c04723c */ /* 0x048fe20000001810 */
[----:B------:R-:W2:Y:S11]  /*2b590*/  LDL.LU R16, [R1+0x340] ;  /* 0x0003400001107983 */ /* 0x000eb60000300800 */
[----:B------:R-:W-:Y:S03]  /*2b5a0*/  @!UPT UIADD3 URZ, URZ, URZ, URZ ;  /* 0x0000003f3f3ff290 */ /* 0x000fe6000fffe03f */
[----:B------:R0:W-:Y:S02]  /*2b5b0*/  STL.64 [R1+0x440], R20 ;  /* 0x0004401401007387 */ /* 0x0001e40000100a00 */
[----:B------:R1:W-:Y:S06]  /*2b5c0*/  STL.64 [R1+0x448], R22 ;  /* 0x0004481601007387 */ /* 0x0003ec0000100a00 */
[----:B------:R-:W-:Y:S01]  /*2b5d0*/  STL.64 [R1+0x430], R4 ;  /* 0x0004300401007387 */ /* 0x000fe20000100a00 */
[----:B------:R3:W-:Y:S02]  /*2b5e0*/  STL.64 [R1+0x438], R6 ;  /* 0x0004380601007387 */ /* 0x0007e40000100a00 */
[----:B------:R-:W2:Y:S02]  /*2b5f0*/  LDL.LU R17, [R1+0x344] ;  /* 0x0003440001117983 */ /* 0x000ea40000300800 */
[----:B------:R-:W2:Y:S01]  /*2b600*/  LDL.LU R18, [R1+0x348] ;  /* 0x0003480001127983 */ /* 0x000ea20000300800 */
[----:B------:R-:W2:Y:S01]  /*2b610*/  LDL.LU R19, [R1+0x34c] ;  /* 0x00034c0001137983 */ /* 0x000ea20000300800 */
[----:B0-----:R-:W4:Y:S02]  /*2b620*/  LDL.LU R20, [R1+0x3f0] ;  /* 0x0003f00001147983 */ /* 0x001f240000300800 */
[----:B------:R-:W4:Y:S02]  /*2b630*/  LDL.LU R21, [R1+0x3f4] ;  /* 0x0003f40001157983 */ /* 0x000f240000300800 */
[----:B-1----:R-:W4:Y:S01]  /*2b640*/  LDL.LU R22, [R1+0x3f8] ;  /* 0x0003f80001167983 */ /* 0x002f220000300800 */
[----:B------:R-:W4:Y:S04]  /*2b650*/  LDL.LU R23, [R1+0x3fc] ;  /* 0x0003fc0001177983 */ /* 0x000f280000300800 */
[----:B---3--:R-:W3:Y:S04]  /*2b660*/  LDL.64 R6, [R1+0x58] ;  /* 0x0000580001067983 */ /* 0x008ee80000100a00 */
[----:B--2---:R-:W-:Y:S01]  /*2b670*/  STL.64 [R1+0x31c8], R18 ;  /* 0x0031c81201007387 */ /* 0x004fe20000100a00 */
[----:B------:R0:W-:Y:S03]  /*2b680*/  STL.64 [R1+0x31c0], R16 ;  /* 0x0031c01001007387 */ /* 0x0001e60000100a00 */
[----:B0-----:R-:W2:Y:S01]  /*2b690*/  LDL.LU R16, [R1+0x3e0] ;  /* 0x0003e00001107983 */ /* 0x001ea20000300800 */
[----:B------:R-:W2:Y:S02]  /*2b6a0*/  LDL.LU R17, [R1+0x3e4] ;  /* 0x0003e40001117983 */ /* 0x000ea40000300800 */
[----:B------:R-:W2:Y:S02]  /*2b6b0*/  LDL.LU R18, [R1+0x3e8] ;  /* 0x0003e80001127983 */ /* 0x000ea40000300800 */
[----:B------:R-:W2:Y:S01]  /*2b6c0*/  LDL.LU R19, [R1+0x3ec] ;  /* 0x0003ec0001137983 */ /* 0x000ea20000300800 */
[----:B------:R0:W-:Y:S01]  /*2b6d0*/  STL.64 [R1+0x3178], R10 ;  /* 0x0031780a01007387 */ /* 0x0001e20000100a00 */
[----:B----4-:R-:W-:Y:S03]  /*2b6e0*/  STL [R1+0x3170], R9 ;  /* 0x0031700901007387 */ /* 0x010fe60000100800 */
[----:B0-----:R-:W4:Y:S04]  /*2b6f0*/  LDL.64 R10, [R1+0x8] ;  /* 0x00000800010a7983 */ /* 0x001f280000100a00 */
[----:B----4-:R0:W-:Y:S04]  /*2b700*/  STL.64 [R1+0x3190], R10 ;  /* 0x0031900a01007387 */ /* 0x0101e80000100a00 */
[----:B0-----:R-:W4:Y:S04]  /*2b710*/  LDL.64 R10, [R1+0x18] ;  /* 0x00001800010a7983 */ /* 0x001f280000100a00 */
[----:B----4-:R0:W-:Y:S01]  /*2b720*/  STL.64 [R1+0x31a8], R10 ;  /* 0x0031a80a01007387 */ /* 0x0101e20000100a00 */
[----:B------:R-:W4:Y:S02]  /*2b730*/  LDL.LU R8, [R1+0x400] ;  /* 0x0004000001087983 */ /* 0x000f240000300800 */
[----:B------:R-:W4:Y:S01]  /*2b740*/  LDL.LU R9, [R1+0x404] ;  /* 0x0004040001097983 */ /* 0x000f220000300800 */
[----:B0-----:R-:W4:Y:S01]  /*2b750*/  LDL.LU R10, [R1+0x408] ;  /* 0x00040800010a7983 */ /* 0x001f220000300800 */
[----:B------:R-:W4:Y:S02]  /*2b760*/  LDL.LU R11, [R1+0x40c] ;  /* 0x00040c00010b7983 */ /* 0x000f240000300800 */
[C---:B----4-:R-:W-:Y:S11]  /*2b770*/  HMMA.16816.F32 R8, R12.reuse, R26, R8 ;  /* 0x0000001a0c08723c */ /* 0x050ff60000001808 */
[----:B------:R-:W-:Y:S11]  /*2b780*/  @!UPT UIADD3 URZ, URZ, URZ, URZ ;  /* 0x0000003f3f3ff290 */ /* 0x000ff6000fffe03f */
[----:B------:R-:W-:Y:S01]  /*2b790*/  @!UPT UIADD3 URZ, URZ, URZ, URZ ;  /* 0x0000003f3f3ff290 */ /* 0x000fe2000fffe03f */
[----:B------:R0:W-:Y:S01]  /*2b7a0*/  STL.64 [R1+0x420], R8 ;  /* 0x0004200801007387 */ /* 0x0001e20000100a00 */
[----:B------:R1:W-:Y:S03]  /*2b7b0*/  STL.64 [R1+0x428], R10 ;  /* 0x0004280a01007387 */ /* 0x0003e60000100a00 */
[----:B0-----:R-:W4:Y:S01]  /*2b7c0*/  LDL.LU R8, [R1+0x3d0] ;  /* 0x0003d00001087983 */ /* 0x001f220000300800 */
[----:B------:R-:W4:Y:S02]  /*2b7d0*/  LDL.LU R9, [R1+0x3d4] ;  /* 0x0003d40001097983 */ /* 0x000f240000300800 */
[----:B-1----:R-:W4:Y:S02]  /*2b7e0*/  LDL.LU R10, [R1+0x3d8] ;  /* 0x0003d800010a7983 */ /* 0x002f240000300800 */
[----:B------:R-:W4:Y:S01]  /*2b7f0*/  LDL.LU R11, [R1+0x3dc] ;  /* 0x0003dc00010b7983 */ /* 0x000f220000300800 */
[----:B------:R0:W-:Y:S01]  /*2b800*/  STL.64 [R1+0x3168], R26 ;  /* 0x0031681a01007387 */ /* 0x0001e20000100a00 */
[----:B------:R-:W2:Y:S02]  /*2b810*/  LDL.LU R24, [R1+0x3a0] ;  /* 0x0003a00001187983 */ /* 0x000ea40000300800 */
[----:B------:R-:W2:Y:S01]  /*2b820*/  LDL.LU R25, [R1+0x3a4] ;  /* 0x0003a40001197983 */ /* 0x000ea20000300800 */
[----:B0-----:R-:W2:Y:S01]  /*2b830*/  LDL.LU R26, [R1+0x3a8] ;  /* 0x0003a800011a7983 */ /* 0x001ea20000300800 */
[----:B------:R-:W2:Y:S01]  /*2b840*/  LDL.LU R27, [R1+0x3ac] ;  /* 0x0003ac00011b7983 */ /* 0x000ea20000300800 */
[----:B---3--:R-:W-:Y:S02]  /*2b850*/  HMMA.16816.F32 R20, R12, R6, R20 ;  /* 0x000000060c14723c */ /* 0x008fe40000001814 */
[----:B--2---:R-:W-:Y:S01]  /*2b860*/  STL.64 [R1+0x3188], R26 ;  /* 0x0031881a01007387 */ /* 0x004fe20000100a00 */
[----:B------:R0:W-:Y:S03]  /*2b870*/  STL.64 [R1+0x3180], R24 ;  /* 0x0031801801007387 */ /* 0x0001e60000100a00 */
[----:B0-----:R-:W2:Y:S01]  /*2b880*/  LDL.LU R24, [R1+0x3b0] ;  /* 0x0003b00001187983 */ /* 0x001ea20000300800 */
[----:B------:R-:W2:Y:S02]  /*2b890*/  LDL.LU R25, [R1+0x3b4] ;  /* 0x0003b40001197983 */ /* 0x000ea40000300800 */
[----:B------:R-:W3:Y:S02]  /*2b8a0*/  LDL.LU R26, [R1+0x3b8] ;  /* 0x0003b800011a7983 */ /* 0x000ee40000300800 */
[----:B------:R-:W3:Y:S02]  /*2b8b0*/  LDL.LU R27, [R1+0x3bc] ;  /* 0x0003bc00011b7983 */ /* 0x000ee40000300800 */
[----:B---3--:R-:W-:Y:S01]  /*2b8c0*/  STL.64 [R1+0x31a0], R26 ;  /* 0x0031a01a01007387 */ /* 0x008fe20000100a00 */
[----:B--2---:R0:W-:Y:S03]  /*2b8d0*/  STL.64 [R1+0x3198], R24 ;  /* 0x0031981801007387 */ /* 0x0041e60000100a00 */
[----:B0-----:R-:W2:Y:S01]  /*2b8e0*/  LDL.LU R24, [R1+0x3c0] ;  /* 0x0003c00001187983 */ /* 0x001ea20000300800 */
[----:B------:R-:W2:Y:S02]  /*2b8f0*/  LDL.LU R25, [R1+0x3c4] ;  /* 0x0003c40001197983 */ /* 0x000ea40000300800 */
[----:B------:R-:W2:Y:S02]  /*2b900*/  LDL.LU R26, [R1+0x3c8] ;  /* 0x0003c800011a7983 */ /* 0x000ea40000300800 */
[----:B------:R-:W2:Y:S01]  /*2b910*/  LDL.LU R27, [R1+0x3cc] ;  /* 0x0003cc00011b7983 */ /* 0x000ea20000300800 */
[----:B------:R0:W-:Y:S01]  /*2b920*/  STL.64 [R1+0x410], R20 ;  /* 0x0004101401007387 */ /* 0x0001e20000100a00 */
[----:B------:R1:W-:Y:S02]  /*2b930*/  STL.64 [R1+0x418], R22 ;  /* 0x0004181601007387 */ /* 0x0003e40000100a00 */
[----:B0-----:R-:W-:Y:S01]  /*2b940*/  IMAD.MOV.U32 R21, RZ, RZ, R6 ;  /* 0x000000ffff157224 */ /* 0x001fe200078e0006 */
[----:B-1----:R-:W3:Y:S01]  /*2b950*/  LDL.LU.64 R22, [R1+0x31e0] ;  /* 0x0031e00001167983 */ /* 0x002ee20000300a00 */
[----:B------:R-:W-:-:S02]  /*2b960*/  IMAD.MOV.U32 R20, RZ, RZ, R7 ;  /* 0x000000ffff147224 */ /* 0x000fc400078e0007 */
[----:B------:R-:W2:Y:S02]  /*2b970*/  LDL.LU.64 R6, [R1+0x31d8] ;  /* 0x0031d80001067983 */ /* 0x000ea40000300a00 */
[----:B------:R-:W3:Y:S01]  /*2b980*/  LDL.LU R4, [R1+0x31d0] ;  /* 0x0031d00001047983 */ /* 0x000ee20000300800 */
[C---:B--2---:R-:W-:Y:S11]  /*2b990*/  HMMA.16816.F32 R16, R12.reuse, R6, R16 ;  /* 0x000000060c10723c */ /* 0x044ff60000001810 */
[----:B------:R-:W-:Y:S11]  /*2b9a0*/  @!UPT UIADD3 URZ, URZ, URZ, URZ ;  /* 0x0000003f3f3ff290 */ /* 0x000ff6000fffe03f */
[----:B------:R-:W-:Y:S01]  /*2b9b0*/  @!UPT UIADD3 URZ, URZ, URZ, URZ ;  /* 0x0000003f3f3ff290 */ /* 0x000fe2000fffe03f */
[----:B------:R-:W-:Y:S01]  /*2b9c0*/  STL.64 [R1+0x400], R16 ;  /* 0x0004001001007387 */ /* 0x000fe20000100a00 */
[----:B------:R0:W-:Y:S03]  /*2b9d0*/  STL.64 [R1+0x408], R18 ;  /* 0x0004081201007387 */ /* 0x0001e60000100a00 */
[----:B0-----:R-:W3:Y:S01]  /*2b9e0*/  LDL.LU.64 R18, [R1+0x31c8] ;  /* 0x0031c80001127983 */ /* 0x001ee20000300a00 */
[----:B------:R-:W3:Y:S02]  /*2b9f0*/  LDL.LU.64 R16, [R1+0x31c0] ;  /* 0x0031c00001107983 */ /* 0x000ee40000300a00 */
[----:B---3--:R-:W-:Y:S01]  /*2ba00*/  HMMA.16816.F32 R12, R12, R22, R16 ;  /* 0x000000160c0c723c */ /* 0x008fe20000001810 */
[----:B------:R-:W4:Y:S01]  /*2ba10*/  LDL.LU.64 R18, [R1+0x31b8] ;  /* 0x0031b80001127983 */ /* 0x000f220000300a00 */
[----:B------:R-:W4:Y:S02]  /*2ba20*/  LDL.LU.64 R16, [R1+0x31b0] ;  /* 0x0031b00001107983 */ /* 0x000f240000300a00 */
[----:B------:R-:W-:Y:S02]  /*2ba30*/  STL.64 [R1+0x3160], R22 ;  /* 0x0031601601007387 */ /* 0x000fe40000100a00 */
[----:B------:R0:W-:Y:S11]  /*2ba40*/  STL.64 [R1+0x3158], R20 ;  /* 0x0031581401007387 */ /* 0x0001f60000100a00 */
[----:B------:R-:W-:Y:S06]  /*2ba50*/  @!UPT UIADD3 URZ, URZ, URZ, URZ ;  /* 0x0000003f3f3ff290 */ /* 0x000fec000fffe03f */
[----:B------:R-:W-:Y:S01]  /*2ba60*/  STL.64 [R1+0x360], R12 ;  /* 0x0003600c01007387 */ /* 0x000fe20000100a00 */
[----:B------:R1:W-:Y:S02]  /*2ba70*/  STL.64 [R1+0x368], R14 ;  /* 0x0003680e01007387 */ /* 0x0003e40000100a00 */
[----:B0-----:R-:W2:Y:S02]  /*2ba80*/  LDL.LU R20, [R1+0x390] ;  /* 0x0003900001147983 */ /* 0x001ea40000300800 */
[----:B------:R-:W2:Y:S01]  /*2ba90*/  LDL.LU R21, [R1+0x394] ;  /* 0x0003940001157983 */ /* 0x000ea20000300800 */
[----:B------:R-:W2:Y:S01]  /*2baa0*/  LDL.LU R22, [R1+0x398] ;  /* 0x0003980001167983 */ /* 0x000ea20000300800 */
[----:B------:R-:W2:Y:S02]  /*2bab0*/  LDL.LU R23, [R1+0x39c] ;  /* 0x00039c0001177983 */ /* 0x000ea40000300800 */
[----:B-1----:R-:W-:Y:S02]  /*2bac0*/  IMAD.MOV.U32 R14, RZ, RZ, R4 ;  /* 0x000000ffff0e7224 */ /* 0x002fe400078e0004 */
[----:B------:R-:W-:-:S07]  /*2bad0*/  IMAD.MOV.U32 R15, RZ, RZ, R3 ;  /* 0x000000ffff0f7224 */ /* 0x000fce00078e0003 */
[C---:B----4-:R-:W-:Y:S11]  /*2bae0*/  HMMA.16816.F32 R8, R16.reuse, R14, R8 ;  /* 0x0000000e1008723c */ /* 0x050ff60000001808 */
[----:B------:R-:W-:Y:S11]  /*2baf0*/  @!UPT UIADD3 URZ, URZ, URZ, URZ ;  /* 0x0000003f3f3ff290 */ /* 0x000ff6000fffe03f */
[----:B------:R-:W-:Y:S01]  /*2bb00*/  @!UPT UIADD3 URZ, URZ, URZ, URZ ;  /* 0x0000003f3f3ff290 */ /* 0x000fe2000fffe03f */
[----:B------:R-:W-:Y:S01]  /*2bb10*/  STL.64 [R1+0x3f0], R8 ;  /* 0x0003f00801007387 */ /* 0x000fe20000100a00 */
[----:B------:R0:W-:Y:S03]  /*2bb20*/  STL.64 [R1+0x3f8], R10 ;  /* 0x0003f80a01007387 */ /* 0x0001e60000100a00 */
[----:B0-----:R-:W3:Y:S02]  /*2bb30*/  LDL.LU.64 R10, [R1+0x31a8] ;  /* 0x0031a800010a7983 */ /* 0x001ee40000300a00 */
[C---:B---3--:R-:W-:Y:S01]  /*2bb40*/  HMMA.16816.F32 R24, R16.reuse, R10, R24 ;  /* 0x0000000a1018723c */ /* 0x048fe20000001818 */
[----:B------:R-:W-:Y:S02]  /*2bb50*/  IMAD.MOV.U32 R13, RZ, RZ, R10 ;  /* 0x000000ffff0d7224 */ /* 0x000fe400078e000a */
        /* <DEDUP_REMOVED lines=16> */
[----:B------:R-:W4:Y:S01]  /*2bc60*/  LDL.LU R9, [R1+0x3170] ;  /* 0x0031700001097983 */ /* 0x000f220000300800 */
[C---:B---3--:R-:W-:Y:S11]  /*2bc70*/  HMMA.16816.F32 R24, R16.reuse, R10, R24 ;  /* 0x0000000a1018723c */ /* 0x048ff60000001818 */
[----:B------:R-:W-:Y:S11]  /*2bc80*/  @!UPT UIADD3 URZ, URZ, URZ, URZ ;  /* 0x0000003f3f3ff290 */ /* 0x000ff6000fffe03f */
[----:B------:R-:W-:Y:S01]  /*2bc90*/  @!UPT UIADD3 URZ, URZ, URZ, URZ ;  /* 0x0000003f3f3ff290 */ /* 0x000fe2000fffe03f */
        /* <DEDUP_REMOVED lines=10> */
[----:B------:R-:W3:Y:S02]  /*2bd40*/  LDL.LU.64 R20, [R1+0x3158] ;  /* 0x0031580001147983 */ /* 0x000ee40000300a00 */
[----:B------:R-:W2:Y:S02]  /*2bd50*/  LDL.LU.64 R26, [R1+0x3150] ;  /* 0x00315000011a7983 */ /* 0x000ea40000300a00 */
[----:B------:R-:W2:Y:S01]  /*2bd60*/  LDL.LU.64 R24, [R1+0x3148] ;  /* 0x0031480001187983 */ /* 0x000ea20000300a00 */
[----:B------:R3:W-:Y:S01]  /*2bd70*/  STL.64 [R1+0x30e8], R10 ;  /* 0x0030e80a01007387 */ /* 0x0007e20000100a00 */
[----:B----4-:R2:W-:Y:S02]  /*2bd80*/  STL.64 [R1+0x30e0], R8 ;  /* 0x0030e00801007387 */ /* 0x0105e40000100a00 */
[----:B---3--:R-:W-:-:S02]  /*2bd90*/  IMAD.MOV.U32 R10, RZ, RZ, R21 ;  /* 0x000000ffff0a7224 */ /* 0x008fc400078e0015 */
[----:B------:R-:W-:-:S07]  /*2bda0*/  IMAD.MOV.U32 R11, RZ, RZ, R20 ;  /* 0x000000ffff0b7224 */ /* 0x000fce00078e0014 */
[C---:B--2---:R-:W-:Y:S01]  /*2bdb0*/  HMMA.16816.F32 R8, R16.reuse, R10, R24 ;  /* 0x0000000a1008723c */ /* 0x044fe20000001818 */
[----:B------:R-:W2:Y:S01]  /*2bdc0*/  LDL.LU.64 R26, [R1+0x3140] ;  /* 0x00314000011a7983 */ /* 0x000ea20000300a00 */
[----:B------:R-:W2:Y:S11]  /*2bdd0*/  LDL.LU.64 R24, [R1+0x3138] ;  /* 0x0031380001187983 */ /* 0x000eb60000300a00 */
[----:B------:R-:W-:Y:S10]  /*2bde0*/  @!UPT UIADD3 URZ, URZ, URZ, URZ ;  /* 0x0000003f3f3ff290 */ /* 0x000ff4000fffe03f */
[----:B------:R-:W-:Y:S01]  /*2bdf0*/  STL.64 [R1+0x3a0], R8 ;  /* 0x0003a00801007387 */ /* 0x000fe20000100a00 */
[----:B------:R0:W-:Y:S02]  /*2be00*/  STL.64 [R1+0x3a8], R10 ;  /* 0x0003a80a01007387 */ /* 0x0001e40000100a00 */
[----:B0-----:R-:W-:Y:S02]  /*2be10*/  IMAD.MOV.U32 R10, RZ, RZ, R5 ;  /* 0x000000ffff0a7224 */ /* 0x001fe400078e0005 */
[----:B------:R-:W-:Y:S01]  /*2be20*/  IMAD.MOV.U32 R11, RZ, RZ, R4 ;  /* 0x000000ffff0b7224 */ /* 0x000fe200078e0004 */
[----:B--2---:R-:W-:Y:S11]  /*2be30*/  HMMA.16816.F32 R24, R16, R6, R24 ;  /* 0x000000061018723c */ /* 0x004ff60000001818 */
[----:B------:R-:W-:Y:S11]  /*2be40*/  @!UPT UIADD3 URZ, URZ, URZ, URZ ;  /* 0x0000003f3f3ff290 */ /* 0x000ff6000fffe03f */
[----:B------:R-:W-:Y:S01]  /*2be50*/  @!UPT UIADD3 URZ, URZ, URZ, URZ ;  /* 0x0000003f3f3ff290 */ /* 0x000fe2000fffe03f */
[----:B------:R-:W-:Y:S01]  /*2be60*/  STL.64 [R1+0x390], R24 ;  /* 0x0003901801007387 */ /* 0x000fe20000100a00 */
[----:B------:R-:W-:Y:S02]  /*2be70*/  STL.64 [R1+0x398], R26 ;  /* 0x0003981a01007387 */ /* 0x000fe40000100a00 */
[----:B------:R-:W-:Y:S02]  /*2be80*/  STL.64 [R1+0x3100], R10 ;  /* 0x0031000a01007387 */ /* 0x000fe40000100a00 */
[----:B------:R0:W-:Y:S01]  /*2be90*/  STL.64 [R1+0x30d8], R6 ;  /* 0x0030d80601007387 */ /* 0x0001e20000100a00 */
[----:B------:R-:W2:Y:S01]  /*2bea0*/  LDL.LU R4, [R1+0x2b0] ;  /* 0x0002b00001047983 */ /* 0x000ea20000300800 */
[----:B------:R-:W2:Y:S03]  /*2beb0*/  LDL.LU R5, [R1+0x2b4] ;  /* 0x0002b40001057983 */ /* 0x000ea60000300800 */
[----:B0-----:R-:W2:Y:S01]  /*2bec0*/  LDL.LU R6, [R1+0x2b8] ;  /* 0x0002b80001067983 */ /* 0x001ea20000300800 */
[----:B------:R-:W2:Y:S02]  /*2bed0*/  LDL.LU R7, [R1+0x2bc] ;  /* 0x0002bc0001077983 */ /* 0x000ea40000300800 */
[----:B------:R-:W3:Y:S02]  /*2bee0*/  LDL.LU R24, [R1+0x250] ;  /* 0x0002500001187983 */ /* 0x000ee40000300800 */
[----:B------:R-:W3:Y:S01]  /*2bef0*/  LDL.LU R25, [R1+0x254] ;  /* 0x0002540001197983 */ /* 0x000ee20000300800 */
[----:B------:R-:W4:Y:S01]  /*2bf00*/  LDL.LU R26, [R1+0x258] ;  /* 0x00025800011a7983 */ /* 0x000f220000300800 */
[----:B------:R-:W4:Y:S02]  /*2bf10*/  LDL.LU R27, [R1+0x25c] ;  /* 0x00025c00011b7983 */ /* 0x000f240000300800 */
[----:B------:R-:W-:-:S02]  /*2bf20*/  IMAD.MOV.U32 R10, RZ, RZ, R13 ;  /* 0x000000ffff0a7224 */ /* 0x000fc400078e000d */
[----:B------:R-:W-:-:S05]  /*2bf30*/  IMAD.MOV.U32 R11, RZ, RZ, R12 ;  /* 0x000000ffff0b7224 */ /* 0x000fca00078e000c */
[----:B------:R0:W-:Y:S01]  /*2bf40*/  STL.64 [R1+0x3120], R10 ;  /* 0x0031200a01007387 */ /* 0x0001e20000100a00 */
[----:B------:R-:W2:Y:S02]  /*2bf50*/  LDL.LU R8, [R1+0x2a0] ;  /* 0x0002a00001087983 */ /* 0x000ea40000300800 */
[----:B------:R-:W2:Y:S01]  /*2bf60*/  LDL.LU R9, [R1+0x2a4] ;  /* 0x0002a40001097983 */ /* 0x000ea20000300800 */
[----:B0-----:R-:W2:Y:S01]  /*2bf70*/  LDL.LU R10, [R1+0x2a8] ;  /* 0x0002a800010a7983 */ /* 0x001ea20000300800 */
[----:B------:R-:W2:Y:S03]  /*2bf80*/  LDL.LU R11, [R1+0x2ac] ;  /* 0x0002ac00010b7983 */ /* 0x000ea60000300800 */
[----:B----4-:R-:W-:Y:S01]  /*2bf90*/  STL.64 [R1+0x30f8], R26 ;  /* 0x0030f81a01007387 */ /* 0x010fe20000100a00 */
[----:B---3--:R0:W-:Y:S03]  /*2bfa0*/  STL.64 [R1+0x30f0], R24 ;  /* 0x0030f01801007387 */ /* 0x0081e60000100a00 */
[----:B0-----:R-:W3:Y:S01]  /*2bfb0*/  LDL.LU R24, [R1+0x280] ;  /* 0x0002800001187983 */ /* 0x001ee20000300800 */
[----:B------:R-:W3:Y:S02]  /*2bfc0*/  LDL.LU R25, [R1+0x284] ;  /* 0x0002840001197983 */ /* 0x000ee40000300800 */
[----:B------:R-:W4:Y:S02]  /*2bfd0*/  LDL.LU R26, [R1+0x288] ;  /* 0x00028800011a7983 */ /* 0x000f240000300800 */
[----:B------:R-:W4:Y:S01]  /*2bfe0*/  LDL.LU R27, [R1+0x28c] ;  /* 0x00028c00011b7983 */ /* 0x000f220000300800 */
[----:B--2---:R-:W-:Y:S01]  /*2bff0*/  HMMA.16816.F32 R4, R16, R22, R4 ;  /* 0x000000161004723c */ /* 0x004fe20000001804 */
[----:B------:R-:W-:-:S02]  /*2c000*/  IMAD.MOV.U32 R13, RZ, RZ, R22 ;  /* 0x000000ffff0d7224 */ /* 0x000fc400078e0016 */
[----:B------:R-:W-:Y:S01]  /*2c010*/  IMAD.MOV.U32 R12, RZ, RZ, R23 ;  /* 0x000000ffff0c7224 */ /* 0x000fe200078e0017 */
[----:B----4-:R-:W-:Y:S01]  /*2c020*/  STL.64 [R1+0x3110], R26 ;  /* 0x0031101a01007387 */ /* 0x010fe20000100a00 */
[----:B---3--:R0:W-:Y:S03]  /*2c030*/  STL.64 [R1+0x3108], R24 ;  /* 0x0031081801007387 */ /* 0x0081e60000100a00 */
[----:B0-----:R-:W2:Y:S01]  /*2c040*/  LDL.LU R24, [R1+0x290] ;  /* 0x0002900001187983 */ /* 0x001ea20000300800 */
[----:B------:R-:W2:Y:S02]  /*2c050*/  LDL.LU R25, [R1+0x294] ;  /* 0x0002940001197983 */ /* 0x000ea40000300800 */
[----:B------:R-:W2:Y:S02]  /*2c060*/  LDL.LU R26, [R1+0x298] ;  /* 0x00029800011a7983 */ /* 0x000ea40000300800 */
[----:B------:R-:W2:Y:S10]  /*2c070*/  LDL.LU R27, [R1+0x29c] ;  /* 0x00029c00011b7983 */ /* 0x000eb40000300800 */
[----:B------:R0:W-:Y:S01]  /*2c080*/  STL.64 [R1+0x2b0], R4 ;  /* 0x0002b00401007387 */ /* 0x0001e20000100a00 */
[----:B------:R1:W-:Y:S02]  /*2c090*/  STL.64 [R1+0x2b8], R6 ;  /* 0x0002b80601007387 */ /* 0x0003e40000100a00 */
[----:B------:R-:W3:Y:S02]  /*2c0a0*/  LDL.LU.64 R22, [R1+0x3130] ;  /* 0x0031300001167983 */ /* 0x000ee40000300a00 */
[----:B------:R-:W3:Y:S02]  /*2c0b0*/  LDL.LU.64 R20, [R1+0x3128] ;  /* 0x0031280001147983 */ /* 0x000ee40000300a00 */
[----:B------:R-:W-:-:S02]  /*2c0c0*/  IMAD.MOV.U32 R18, RZ, RZ, R13 ;  /* 0x000000ffff127224 */ /* 0x000fc400078e000d */
[----:B------:R-:W-:Y:S01]  /*2c0d0*/  IMAD.MOV.U32 R19, RZ, RZ, R12 ;  /* 0x000000ffff137224 */ /* 0x000fe200078e000c */
        /* <DEDUP_REMOVED lines=9> */
[C---:B---3--:R-:W-:Y:S02]  /*2c170*/  HMMA.16816.F32 R12, R20.reuse, R14, R8 ;  /* 0x0000000e140c723c */ /* 0x048fe40000001808 */
[----:B------:R-:W2:Y:S11]  /*2c180*/  LDL.LU.64 R10, [R1+0x3120] ;  /* 0x00312000010a7983 */ /* 0x000eb60000300a00 */
[----:B------:R-:W-:Y:S10]  /*2c190*/  @!UPT UIADD3 URZ, URZ, URZ, URZ ;  /* 0x0000003f3f3ff290 */ /* 0x000ff4000fffe03f */
[----:B------:R0:W-:Y:S01]  /*2c1a0*/  STL.64 [R1+0x2a0], R12 ;  /* 0x0002a00c01007387 */ /* 0x0001e20000100a00 */
[----:B------:R1:W-:Y:S03]  /*2c1b0*/  STL.64 [R1+0x2a8], R14 ;  /* 0x0002a80e01007387 */ /* 0x0003e60000100a00 */
[----:B0-----:R-:W3:Y:S01]  /*2c1c0*/  LDL.LU R12, [R1+0xb0] ;  /* 0x0000b000010c7983 */ /* 0x001ee20000300800 */
[----:B------:R-:W3:Y:S02]  /*2c1d0*/  LDL.LU R13, [R1+0xb4] ;  /* 0x0000b400010d7983 */ /* 0x000ee40000300800 */
[----:B-1----:R-:W2:Y:S02]  /*2c1e0*/  LDL.LU R14, [R1+0xb8] ;  /* 0x0000b800010e7983 */ /* 0x002ea40000300800 */
[----:B------:R-:W2:Y:S02]  /*2c1f0*/  LDL.LU R15, [R1+0xbc] ;  /* 0x0000bc00010f7983 */ /* 0x000ea40000300800 */
[----:B--2---:R-:W-:Y:S01]  /*2c200*/  STL.64 [R1+0x3038], R14 ;  /* 0x0030380e01007387 */ /* 0x004fe20000100a00 */
[----:B---3--:R0:W-:Y:S03]  /*2c210*/  STL.64 [R1+0x3030], R12 ;  /* 0x0030300c01007387 */ /* 0x0081e60000100a00 */
[----:B0-----:R-:W2:Y:S01]  /*2c220*/  LDL.LU R12, [R1+0x110] ;  /* 0x00011000010c7983 */ /* 0x001ea20000300800 */
[----:B------:R-:W2:Y:S01]  /*2c230*/  LDL.LU R13, [R1+0x114] ;  /* 0x00011400010d7983 */ /* 0x000ea20000300800 */
[----:B------:R-:W-:Y:S01]  /*2c240*/  HMMA.16816.F32 R8, R20, R10, R24 ;  /* 0x0000000a1408723c */ /* 0x000fe20000001818 */
[----:B------:R-:W-:-:S02]  /*2c250*/  IMAD.MOV.U32 R14, RZ, RZ, R2 ;  /* 0x000000ffff0e7224 */ /* 0x000fc400078e0002 */
[----:B------:R-:W-:Y:S01]  /*2c260*/  IMAD.MOV.U32 R15, RZ, RZ, R0 ;  /* 0x000000ffff0f7224 */ /* 0x000fe200078e0000 */
[----:B------:R-:W3:Y:S01]  /*2c270*/  LDL.LU R2, [R1+0x311c] ;  /* 0x00311c0001027983 */ /* 0x000ee20000300800 */
[----:B------:R-:W3:Y:S03]  /*2c280*/  LDL.LU R0, [R1+0x3118] ;  /* 0x0031180001007983 */ /* 0x000ee60000300800 */
[----:B------:R0:W-:Y:S04]  /*2c290*/  STL.64 [R1+0x3048], R14 ;  /* 0x0030480e01007387 */ /* 0x0001e80000100a00 */
[----:B--2---:R-:W-:Y:S01]  /*2c2a0*/  STL.64 [R1+0x3040], R12 ;  /* 0x0030400c01007387 */ /* 0x004fe20000100a00 */
[----:B0-----:R-:W2:Y:S02]  /*2c2b0*/  LDL.LU.64 R14, [R1+0x58] ;  /* 0x00005800010e7983 */ /* 0x001ea40000300a00 */
[----:B------:R-:W2:Y:S02]  /*2c2c0*/  LDL.LU.64 R26, [R1+0x3110] ;  /* 0x00311000011a7983 */ /* 0x000ea40000300a00 */
[----:B------:R-:W2:Y:S06]  /*2c2d0*/  LDL.LU.64 R24, [R1+0x3108] ;  /* 0x0031080001187983 */ /* 0x000eac0000300a00 */
[----:B------:R-:W-:Y:S01]  /*2c2e0*/  STL.64 [R1+0x290], R8 ;  /* 0x0002900801007387 */ /* 0x000fe20000100a00 */
[----:B------:R0:W-:Y:S03]  /*2c2f0*/  STL.64 [R1+0x298], R10 ;  /* 0x0002980a01007387 */ /* 0x0001e60000100a00 */
[----:B0-----:R-:W2:Y:S02]  /*2c300*/  LDL.LU.64 R10, [R1+0x3100] ;  /* 0x00310000010a7983 */ /* 0x001ea40000300a00 */
[C---:B--2---:R-:W-:Y:S02]  /*2c310*/  HMMA.16816.F32 R8, R20.reuse, R10, R24 ;  /* 0x0000000a1408723c */ /* 0x044fe40000001818 */
[----:B------:R-:W2:Y:S01]  /*2c320*/  LDL.LU.64 R26, [R1+0x30f8] ;  /* 0x0030f800011a7983 */ /* 0x000ea20000300a00 */
[----:B------:R-:W2:Y:S11]  /*2c330*/  LDL.LU.64 R24, [R1+0x30f0] ;  /* 0x0030f00001187983 */ /* 0x000eb60000300a00 */
[----:B------:R-:W-:Y:S09]  /*2c340*/  @!UPT UIADD3 URZ, URZ, URZ, URZ ;  /* 0x0000003f3f3ff290 */ /* 0x000ff2000fffe03f */
[----:B------:R-:W-:Y:S01]  /*2c350*/  STL.64 [R1+0x280], R8 ;  /* 0x0002800801007387 */ /* 0x000fe20000100a00 */
[----:B------:R0:W-:Y:S03]  /*2c360*/  STL.64 [R1+0x288], R10 ;  /* 0x0002880a01007387 */ /* 0x0001e60000100a00 */
[----:B0-----:R-:W2:Y:S01]  /*2c370*/  LDL.LU.64 R10, [R1+0x30e8] ;  /* 0x0030e800010a7983 */ /* 0x001ea20000300a00 */
[----:B------:R-:W3:Y:S01]  /*2c380*/  LDL.LU.64 R8, [R1+0x30e0] ;  /* 0x0030e00001087983 */ /* 0x000ee20000300a00 */
[----:B--2---:R-:W-:Y:S11]  /*2c390*/  HMMA.16816.F32 R16, R20, R10, R16 ;  /* 0x0000000a1410723c */ /* 0x004ff60000001810 */
[----:B------:R-:W-:Y:S11]  /*2c3a0*/  @!UPT UIADD3 URZ, URZ, URZ, URZ ;  /* 0x0000003f3f3ff290 */ /* 0x000ff6000fffe03f */
[----:B------:R-:W-:Y:S01]  /*2c3b0*/  @!UPT UIADD3 URZ, URZ, URZ, URZ ;  /* 0x0000003f3f3ff290 */ /* 0x000fe2000fffe03f */
[----:B------:R0:W-:Y:S01]  /*2c3c0*/  STL.64 [R1+0x270], R16 ;  /* 0x0002701001007387 */ /* 0x0001e20000100a00 */
[----:B------:R1:W-:Y:S03]  /*2c3d0*/  STL.64 [R1+0x278], R18 ;  /* 0x0002781201007387 */ /* 0x0003e60000100a00 */
[----:B0-----:R-:W2:Y:S01]  /*2c3e0*/  LDL.LU R16, [R1+0x240] ;  /* 0x0002400001107983 */ /* 0x001ea20000300800 */
[----:B------:R-:W2:Y:S02]  /*2c3f0*/  LDL.LU R17, [R1+0x244] ;  /* 0x0002440001117983 */ /* 0x000ea40000300800 */
[----:B-1----:R-:W2:Y:S02]  /*2c400*/  LDL.LU R18, [R1+0x248] ;  /* 0x0002480001127983 */ /* 0x002ea40000300800 */
[----:B------:R-:W2:Y:S01]  /*2c410*/  LDL.LU R19, [R1+0x24c] ;  /* 0x00024c0001137983 */ /* 0x000ea20000300800 */
[----:B------:R0:W-:Y:S01]  /*2c420*/  STL.64 [R1+0x3080], R10 ;  /* 0x0030800a01007387 */ /* 0x0001e20000100a00 */
[----:B---3--:R-:W-:Y:S03]  /*2c430*/  STL [R1+0x3078], R9 ;  /* 0x0030780901007387 */ /* 0x008fe60000100800 */
[----:B0-----:R-:W3:Y:S04]  /*2c440*/  LDL.LU.64 R10, [R1+0x8] ;  /* 0x00000800010a7983 */ /* 0x001ee80000300a00 */
[----:B---3--:R0:W-:Y:S02]  /*2c450*/  STL.64 [R1+0x3098], R10 ;  /* 0x0030980a01007387 */ /* 0x0081e40000100a00 */
[----:B0-----:R-:W-:-:S02]  /*2c460*/  IMAD.MOV.U32 R10, RZ, RZ, R8 ;  /* 0x000000ffff0a7224 */ /* 0x001fc400078e0008 */
[----:B------:R-:W-:-:S07]  /*2c470*/  IMAD.MOV.U32 R11, RZ, RZ, R3 ;  /* 0x000000ffff0b7224 */ /* 0x000fce00078e0003 */
[C---:B----4-:R-:W-:Y:S01]  /*2c480*/  HMMA.16816.F32 R8, R20.reuse, R10, R4 ;  /* 0x0000000a1408723c */ /* 0x050fe20000001804 */
[----:B------:R-:W2:Y:S11]  /*2c490*/  LDL.LU.64 R6, [R1+0x30d8] ;  /* 0x0030d80001067983 */ /* 0x000eb60000300a00 */
[----:B------:R-:W-:Y:S11]  /*2c4a0*/  @!UPT UIADD3 URZ, URZ, URZ, URZ ;  /* 0x0000003f3f3ff290 */ /* 0x000ff6000fffe03f */
[----:B------:R-:W-:Y:S01]  /*2c4b0*/  STL.64 [R1+0x260], R8 ;  /* 0x0002600801007387 */ /* 0x000fe20000100a00 */
[----:B------:R0:W-:Y:S02]  /*2c4c0*/  STL.64 [R1+0x268], R10 ;  /* 0x0002680a01007387 */ /* 0x0001e40000100a00 */
[C---:B0-----:R-:W-:Y:S01]  /*2c4d0*/  HMMA.16816.F32 R8, R20.reuse, R14, R24 ;  /* 0x0000000e1408723c */ /* 0x041fe20000001818 */
[----:B------:R-:W3:Y:S11]  /*2c4e0*/  LDL.LU R24, [R1+0x190] ;  /* 0x0001900001187983 */ /* 0x000ef60000300800 */
[----:B------:R-:W-:Y:S11]  /*2c4f0*/  @!UPT UIADD3 URZ, URZ, URZ, URZ ;  /* 0x0000003f3f3ff290 */ /* 0x000ff6000fffe03f */
[----:B------:R-:W-:Y:S01]  /*2c500*/  STL.64 [R1+0x250], R8 ;  /* 0x0002500801007387 */ /* 0x000fe20000100a00 */
[----:B------:R0:W-:Y:S02]  /*2c510*/  STL.64 [R1+0x258], R10 ;  /* 0x0002580a01007387 */ /* 0x0001e40000100a00 */
[----:B------:R-:W3:Y:S02]  /*2c520*/  LDL.LU R25, [R1+0x194] ;  /* 0x0001940001197983 */ /* 0x000ee40000300800 */
[----:B------:R-:W3:Y:S01]  /*2c530*/  LDL.LU R26, [R1+0x198] ;  /* 0x00019800011a7983 */ /* 0x000ee20000300800 */
[----:B------:R-:W3:Y:S04]  /*2c540*/  LDL.LU R27, [R1+0x19c] ;  /* 0x00019c00011b7983 */ /* 0x000ee80000300800 */
[----:B0-----:R-:W4:Y:S04]  /*2c550*/  LDL.LU.64 R10, [R1+0x18] ;  /* 0x00001800010a7983 */ /* 0x001f280000300a00 */
[----:B----4-:R0:W-:Y:S04]  /*2c560*/  STL.64 [R1+0x30a0], R10 ;  /* 0x0030a00a01007387 */ /* 0x0101e80000100a00 */
[----:B0-----:R-:W4:Y:S01]  /*2c570*/  LDL.LU.64 R10, [R1+0x28] ;  /* 0x00002800010a7983 */ /* 0x001f220000300a00 */
[----:B------:R0:W-:Y:S03]  /*2c580*/  STL.64 [R1+0x3058], R14 ;  /* 0x0030580e01007387 */ /* 0x0001e60000100a00 */
[----:B0-----:R-:W2:Y:S04]  /*2c590*/  LDL.LU.64 R14, [R1+0x38] ;  /* 0x00003800010e7983 */ /* 0x001ea80000300a00 */
[----:B--2---:R0:W-:Y:S01]  /*2c5a0*/  STL.64 [R1+0x3070], R14 ;  /* 0x0030700e01007387 */ /* 0x0041e20000100a00 */
[----:B------:R-:W2:Y:S02]  /*2c5b0*/  LDL.LU R12, [R1+0x140] ;  /* 0x00014000010c7983 */ /* 0x000ea40000300800 */
[----:B------:R-:W2:Y:S01]  /*2c5c0*/  LDL.LU R13, [R1+0x144] ;  /* 0x00014400010d7983 */ /* 0x000ea20000300800 */
[----:B0-----:R-:W2:Y:S01]  /*2c5d0*/  LDL.LU R14, [R1+0x148] ;  /* 0x00014800010e7983 */ /* 0x001ea20000300800 */
[----:B------:R-:W2:Y:S01]  /*2c5e0*/  LDL.LU R15, [R1+0x14c] ;  /* 0x00014c00010f7983 */ /* 0x000ea20000300800 */
[C---:B------:R-:W-:Y:S02]  /*2c5f0*/  HMMA.16816.F32 R16, R20.reuse, R6, R16 ;  /* 0x000000061410723c */ /* 0x040fe40000001810 */
[----:B--2---:R-:W-:Y:S01]  /*2c600*/  STL.64 [R1+0x3090], R14 ;  /* 0x0030900e01007387 */ /* 0x004fe20000100a00 */
        /* <DEDUP_REMOVED lines=19> */
[----:B---3--:R-:W-:Y:S02]  /*2c740*/  HMMA.16816.F32 R20, R20, R18, R24 ;  /* 0x000000121414723c */ /* 0x008fe40000001818 */
[----:B--2---:R0:W-:Y:S01]  /*2c750*/  STL.64 [R1+0x3068], R6 ;  /* 0x0030680601007387 */ /* 0x0041e20000100a00 */
[----:B------:R1:W-:Y:S02]  /*2c760*/  STL.64 [R1+0x3060], R4 ;  /* 0x0030600401007387 */ /* 0x0003e40000100a00 */
[----:B0-----:R-:W-:Y:S01]  /*2c770*/  IMAD.MOV.U32 R6, RZ, RZ, R0 ;  /* 0x000000ffff067224 */ /* 0x001fe200078e0000 */
[----:B-1----:R-:W2:Y:S01]  /*2c780*/  LDL.LU R4, [R1+0x130] ;  /* 0x0001300001047983 */ /* 0x002ea20000300800 */
[----:B------:R-:W2:Y:S02]  /*2c790*/  LDL.LU R5, [R1+0x134] ;  /* 0x0001340001057983 */ /* 0x000ea40000300800 */
[----:B------:R-:W3:Y:S02]  /*2c7a0*/  LDL.LU R0, [R1+0x30cc] ;  /* 0x0030cc0001007983 */ /* 0x000ee40000300800 */
[----:B------:R-:W-:-:S02]  /*2c7b0*/  IMAD.MOV.U32 R7, RZ, RZ, R2 ;  /* 0x000000ffff077224 */ /* 0x000fc400078e0002 */
[----:B------:R-:W2:Y:S01]  /*2c7c0*/  LDL.LU R2, [R1+0x30c8] ;  /* 0x0030c80001027983 */ /* 0x000ea20000300800 */
[----:B------:R-:W2:Y:S02]  /*2c7d0*/  LDL.LU.64 R26, [R1+0x30c0] ;  /* 0x0030c000011a7983 */ /* 0x000ea40000300a00 */
[----:B------:R-:W2:Y:S07]  /*2c7e0*/  LDL.LU.64 R24, [R1+0x30b8] ;  /* 0x0030b80001187983 */ /* 0x000eae0000300a00 */
[----:B------:R-:W-:Y:S01]  /*2c7f0*/  STL.64 [R1+0x190], R20 ;  /* 0x0001901401007387 */ /* 0x000fe20000100a00 */
[----:B------:R0:W-:Y:S04]  /*2c800*/  STL.64 [R1+0x198], R22 ;  /* 0x0001981601007387 */ /* 0x0001e80000100a00 */
[----:B0-----:R-:W3:Y:S01]  /*2c810*/  LDL R23, [R1+0x770] ;  /* 0x0007700001177983 */ /* 0x001ee20000100800 */
[----:B----4-:R-:W-:-:S02]  /*2c820*/  IMAD.MOV.U32 R17, RZ, RZ, R10 ;  /* 0x000000ffff117224 */ /* 0x010fc400078e000a */
[----:B------:R-:W-:Y:S01]  /*2c830*/  IMAD.MOV.U32 R16, RZ, RZ, R11 ;  /* 0x000000ffff107224 */ /* 0x000fe200078e000b */
[----:B--2---:R-:W-:Y:S01]  /*2c840*/  HMMA.16816.F32 R12, R24, R10, R12 ;  /* 0x0000000a180c723c */ /* 0x004fe2000000180c */
[----:B---3--:R-:W-:Y:S01]  /*2c850*/  STL [R1+0x2fd8], R23 ;  /* 0x002fd81701007387 */ /* 0x008fe20000100800 */
[----:B------:R-:W2:Y:S02]  /*2c860*/  LDL.LU R20, [R1+0x160] ;  /* 0x0001600001147983 */ /* 0x000ea40000300800 */
[----:B------:R-:W2:Y:S11]  /*2c870*/  LDL.LU R21, [R1+0x164] ;  /* 0x0001640001157983 */ /* 0x000eb60000300800 */
[----:B------:R-:W-:Y:S08]  /*2c880*/  @!UPT UIADD3 URZ, URZ, URZ, URZ ;  /* 0x0000003f3f3ff290 */ /* 0x000ff0000fffe03f */
[----:B------:R-:W-:Y:S01]  /*2c890*/  STL.64 [R1+0x170], R12 ;  /* 0x0001700c01007387 */ /* 0x000fe20000100a00 */
[----:B------:R0:W-:Y:S03]  /*2c8a0*/  STL.64 [R1+0x178], R14 ;  /* 0x0001780e01007387 */ /* 0x0001e60000100a00 */
[----:B0-----:R-:W3:Y:S01]  /*2c8b0*/  LDL.LU.64 R14, [R1+0x30b0] ;  /* 0x0030b000010e7983 */ /* 0x001ee20000300a00 */
[----:B------:R-:W3:Y:S02]  /*2c8c0*/  LDL.LU.64 R12, [R1+0x30a8] ;  /* 0x0030a800010c7983 */ /* 0x000ee40000300a00 */
[----:B------:R-:W2:Y:S02]  /*2c8d0*/  LDL.LU.64 R10, [R1+0x30a0] ;  /* 0x0030a000010a7983 */ /* 0x000ea40000300a00 */
[----:B------:R-:W-:Y:S02]  /*2c8e0*/  IMAD.MOV.U32 R22, RZ, RZ, R2 ;  /* 0x000000ffff167224 */ /* 0x000fe400078e0002 */
[----:B------:R-:W-:-:S07]  /*2c8f0*/  IMAD.MOV.U32 R23, RZ, RZ, R0 ;  /* 0x000000ffff177224 */ /* 0x000fce00078e0000 */
[C---:B--2---:R-:W-:Y:S11]  /*2c900*/  HMMA.16816.F32 R20, R24.reuse, R10, R20 ;  /* 0x0000000a1814723c */ /* 0x044ff60000001814 */
[----:B------:R-:W-:Y:S11]  /*2c910*/  @!UPT UIADD3 URZ, URZ, URZ, URZ ;  /* 0x0000003f3f3ff290 */ /* 0x000ff6000fffe03f */
[----:B------:R-:W-:Y:S01]  /*2c920*/  @!UPT UIADD3 URZ, URZ, URZ, URZ ;  /* 0x0000003f3f3ff290 */ /* 0x000fe2000fffe03f */
[----:B------:R0:W-:Y:S01]  /*2c930*/  STL.64 [R1+0x160], R20 ;  /* 0x0001601401007387 */ /* 0x0001e20000100a00 */
[----:B------:R-:W-:Y:S02]  /*2c940*/  STL.64 [R1+0x168], R22 ;  /* 0x0001681601007387 */ /* 0x000fe40000100a00 */
[----:B0-----:R-:W-:Y:S02]  /*2c950*/  IMAD.MOV.U32 R21, RZ, RZ, R10 ;  /* 0x000000ffff157224 */ /* 0x001fe400078e000a */
[----:B------:R-:W-:Y:S02]  /*2c960*/  IMAD.MOV.U32 R20, RZ, RZ, R11 ;  /* 0x000000ffff147224 */ /* 0x000fe400078e000b */
[----:B------:R-:W3:Y:S02]  /*2c970*/  LDL.LU.64 R10, [R1+0x3098] ;  /* 0x00309800010a7983 */ /* 0x000ee40000300a00 */
[----:B---3--:R-:W-:Y:S01]  /*2c980*/  HMMA.16816.F32 R12, R24, R10, R12 ;  /* 0x0000000a180c723c */ /* 0x008fe2000000180c */
        /* <DEDUP_REMOVED lines=8> */
[----:B------:R-:W3:Y:S01]  /*2ca10*/  LDL.LU R9, [R1+0x3078] ;  /* 0x0030780001097983 */ /* 0x000ee20000300800 */
[C---:B--2---:R-:W-:Y:S11]  /*2ca20*/  HMMA.16816.F32 R12, R24.reuse, R10, R12 ;  /* 0x0000000a180c723c */ /* 0x044ff6000000180c */
[----:B------:R-:W-:Y:S11]  /*2ca30*/  @!UPT UIADD3 URZ, URZ, URZ, URZ ;  /* 0x0000003f3f3ff290 */ /* 0x000ff6000fffe03f */
[----:B------:R-:W-:Y:S01]  /*2ca40*/  @!UPT UIADD3 URZ, URZ, URZ, URZ ;  /* 0x0000003f3f3ff290 */ /* 0x000fe2000fffe03f */
[----:B------:R-:W-:Y:S01]  /*2ca50*/  STL.64 [R1+0x140], R12 ;  /* 0x0001400c01007387 */ /* 0x000fe20000100a00 */
[----:B------:R0:W-:Y:S03]  /*2ca60*/  STL.64 [R1+0x148], R14 ;  /* 0x0001480e01007387 */ /* 0x0001e60000100a00 */
[----:B0-----:R-:W2:Y:S01]  /*2ca70*/  LDL.LU.64 R14, [R1+0x3070] ;  /* 0x00307000010e7983 */ /* 0x001ea20000300a00 */
[----:B------:R-:W-:Y:S02]  /*2ca80*/  STL.64 [R1+0x2fe0], R10 ;  /* 0x002fe00a01007387 */ /* 0x000fe40000100a00 */
[----:B---3--:R0:W-:Y:S01]  /*2ca90*/  STL [R1+0x2fdc], R9 ;  /* 0x002fdc0901007387 */ /* 0x0081e20000100800 */
[C---:B--2---:R-:W-:Y:S01]  /*2caa0*/  HMMA.16816.F32 R4, R24.reuse, R14, R4 ;  /* 0x0000000e1804723c */ /* 0x044fe20000001804 */
[----:B------:R-:W-:Y:S02]  /*2cab0*/  IMAD.MOV.U32 R28, RZ, RZ, R14 ;  /* 0x000000ffff1c7224 */ /* 0x000fe400078e000e */
[----:B0-----:R-:W-:Y:S11]  /*2cac0*/  IMAD.MOV.U32 R9, RZ, RZ, R15 ;  /* 0x000000ffff097224 */ /* 0x001ff600078e000f */
[----:B------:R-:W-:Y:S09]  /*2cad0*/  @!UPT UIADD3 URZ, URZ, URZ, URZ ;  /* 0x0000003f3f3ff290 */ /* 0x000ff2000fffe03f */
[----:B------:R-:W-:Y:S01]  /*2cae0*/  STL.64 [R1+0x130], R4 ;  /* 0x0001300401007387 */ /* 0x000fe20000100a00 */
[----:B------:R0:W-:Y:S03]  /*2caf0*/  STL.64 [R1+0x138], R6 ;  /* 0x0001380601007387 */ /* 0x0001e60000100a00 */
        /* <DEDUP_REMOVED lines=12> */
[C---:B--2---:R-:W-:Y:S11]  /*2cbc0*/  HMMA.16816.F32 R12, R24.reuse, R6, R12 ;  /* 0x00000006180c723c */ /* 0x044ff6000000180c */
[----:B------:R-:W-:Y:S11]  /*2cbd0*/  @!UPT UIADD3 URZ, URZ, URZ, URZ ;  /* 0x0000003f3f3ff290 */ /* 0x000ff6000fffe03f */
[----:B------:R-:W-:Y:S01]  /*2cbe0*/  @!UPT UIADD3 URZ, URZ, URZ, URZ ;  /* 0x0000003f3f3ff290 */ /* 0x000fe2000fffe03f */
[----:B------:R-:W-:Y:S01]  /*2cbf0*/  STL.64 [R1+0x110], R12 ;  /* 0x0001100c01007387 */ /* 0x000fe20000100a00 */
[----:B------:R0:W-:Y:S03]  /*2cc00*/  STL.64 [R1+0x118], R14 ;  /* 0x0001180e01007387 */ /* 0x0001e60000100a00 */
[----:B0-----:R-:W2:Y:S01]  /*2cc10*/  LDL.LU.64 R14, [R1+0x3038] ;  /* 0x00303800010e7983 */ /* 0x001ea20000300a00 */
[----:B------:R-:W2:Y:S02]  /*2cc20*/  LDL.LU.64 R12, [R1+0x3030] ;  /* 0x00303000010c7983 */ /* 0x000ea40000300a00 */
[----:B------:R-:W-:Y:S02]  /*2cc30*/  IMAD.MOV.U32 R11, RZ, RZ, R6 ;  /* 0x000000ffff0b7224 */ /* 0x000fe400078e0006 */
[----:B------:R-:W-:Y:S02]  /*2cc40*/  IMAD.MOV.U32 R10, RZ, RZ, R7 ;  /* 0x000000ffff0a7224 */ /* 0x000fe400078e0007 */
[----:B------:R-:W3:Y:S01]  /*2cc50*/  LDL.LU.64 R6, [R1+0x3028] ;  /* 0x0030280001067983 */ /* 0x000ee20000300a00 */
[----:B------:R-:W3:Y:S01]  /*2cc60*/  LDL.LU.64 R4, [R1+0x3020] ;  /* 0x0030200001047983 */ /* 0x000ee20000300a00 */
[----:B--2---:R-:W-:Y:S02]  /*2cc70*/  HMMA.16816.F32 R24, R24, R18, R12 ;  /* 0x000000121818723c */ /* 0x004fe4000000180c */
[----:B------:R-:W2:Y:S11]  /*2cc80*/  LDL.LU R12, [R1+0x40] ;  /* 0x00004000010c7983 */ /* 0x000eb60000300800 */
[----:B------:R-:W-:Y:S10]  /*2cc90*/  @!UPT UIADD3 URZ, URZ, URZ, URZ ;  /* 0x0000003f3f3ff290 */ /* 0x000ff4000fffe03f */
[----:B------:R-:W-:Y:S01]  /*2cca0*/  STL.64 [R1+0xb0], R24 ;  /* 0x0000b01801007387 */ /* 0x000fe20000100a00 */
[----:B------:R-:W-:Y:S02]  /*2ccb0*/  STL.64 [R1+0xb8], R26 ;  /* 0x0000b81a01007387 */ /* 0x000fe40000100a00 */
[----:B------:R-:W2:Y:S02]  /*2ccc0*/  LDL.LU R13, [R1+0x44] ;  /* 0x00004400010d7983 */ /* 0x000ea40000300800 */
[----:B------:R-:W4:Y:S01]  /*2ccd0*/  LDL.LU R14, [R1+0x48] ;  /* 0x00004800010e7983 */ /* 0x000f220000300800 */
[----:B------:R-:W4:Y:S04]  /*2cce0*/  LDL.LU R15, [R1+0x4c] ;  /* 0x00004c00010f7983 */ /* 0x000f280000300800 */
[----:B----4-:R-:W-:Y:S01]  /*2ccf0*/  STL.64 [R1+0x2ff0], R14 ;  /* 0x002ff00e01007387 */ /* 0x010fe20000100a00 */
[----:B--2---:R-:W-:Y:S02]  /*2cd00*/  STL.64 [R1+0x2fe8], R12 ;  /* 0x002fe80c01007387 */ /* 0x004fe40000100a00 */
[----:B------:R0:W-:Y:S02]  /*2cd10*/  STL.64 [R1+0x2f90], R18 ;  /* 0x002f901201007387 */ /* 0x0001e40000100a00 */
[----:B0-----:R-:W-:-:S02]  /*2cd20*/  IMAD.MOV.U32 R18, RZ, RZ, R11 ;  /* 0x000000ffff127224 */ /* 0x001fc400078e000b */
[----:B------:R-:W-:Y:S02]  /*2cd30*/  IMAD.MOV.U32 R19, RZ, RZ, R10 ;  /* 0x000000ffff137224 */ /* 0x000fe400078e000a */
[----:B------:R-:W-:Y:S02]  /*2cd40*/  IMAD.MOV.U32 R10, RZ, RZ, R21 ;  /* 0x000000ffff0a7224 */ /* 0x000fe400078e0015 */
[----:B------:R-:W-:-:S05]  /*2cd50*/  IMAD.MOV.U32 R11, RZ, RZ, R20 ;  /* 0x000000ffff0b7224 */ /* 0x000fca00078e0014 */
[----:B------:R0:W-:Y:S01]  /*2cd60*/  STL.64 [R1+0x2ff8], R10 ;  /* 0x002ff80a01007387 */ /* 0x0001e20000100a00 */
[----:B------:R-:W2:Y:S02]  /*2cd70*/  LDL.LU R12, [R1+0x90] ;  /* 0x00009000010c7983 */ /* 0x000ea40000300800 */
[----:B------:R-:W2:Y:S02]  /*2cd80*/  LDL.LU R13, [R1+0x94] ;  /* 0x00009400010d7983 */ /* 0x000ea40000300800 */
[----:B------:R-:W4:Y:S01]  /*2cd90*/  LDL.LU R14, [R1+0x98] ;  /* 0x00009800010e7983 */ /* 0x000f220000300800 */
[----:B------:R-:W4:Y:S01]  /*2cda0*/  LDL.LU R15, [R1+0x9c] ;  /* 0x00009c00010f7983 */ /* 0x000f220000300800 */
[----:B0-----:R-:W-:Y:S02]  /*2cdb0*/  IMAD.MOV.U32 R11, RZ, RZ, R16 ;  /* 0x000000ffff0b7224 */ /* 0x001fe400078e0010 */
[----:B------:R-:W-:Y:S01]  /*2cdc0*/  IMAD.MOV.U32 R10, RZ, RZ, R17 ;  /* 0x000000ffff0a7224 */ /* 0x000fe200078e0011 */
[----:B----4-:R-:W-:Y:S01]  /*2cdd0*/  STL.64 [R1+0x3008], R14 ;  /* 0x0030080e01007387 */ /* 0x010fe20000100a00 */
[----:B--2---:R0:W-:Y:S03]  /*2cde0*/  STL.64 [R1+0x3000], R12 ;  /* 0x0030000c01007387 */ /* 0x0041e60000100a00 */
[----:B0-----:R-:W3:Y:S01]  /*2cdf0*/  LDL.LU R12, [R1+0xa0] ;  /* 0x0000a000010c7983 */ /* 0x001ee20000300800 */
[----:B------:R-:W3:Y:S02]  /*2ce00*/  LDL.LU R13, [R1+0xa4] ;  /* 0x0000a400010d7983 */ /* 0x000ee40000300800 */
[----:B------:R-:W3:Y:S02]  /*2ce10*/  LDL.LU R14, [R1+0xa8] ;  /* 0x0000a800010e7983 */ /* 0x000ee40000300800 */
[----:B------:R-:W3:Y:S01]  /*2ce20*/  LDL.LU R15, [R1+0xac] ;  /* 0x0000ac00010f7983 */ /* 0x000ee20000300800 */
[----:B------:R-:W2:Y:S01]  /*2ce30*/  LDL.LU R20, [R1+0x80] ;  /* 0x0000800001147983 */ /* 0x000ea20000300800 */
[----:B------:R-:W2:Y:S02]  /*2ce40*/  LDL.LU R21, [R1+0x84] ;  /* 0x0000840001157983 */ /* 0x000ea40000300800 */
[----:B------:R-:W2:Y:S02]  /*2ce50*/  LDL.LU R22, [R1+0x88] ;  /* 0x0000880001167983 */ /* 0x000ea40000300800 */
[----:B------:R-:W2:Y:S01]  /*2ce60*/  LDL.LU R23, [R1+0x8c] ;  /* 0x00008c0001177983 */ /* 0x000ea20000300800 */
[----:B------:R0:W-:Y:S01]  /*2ce70*/  STL.64 [R1+0x2fa8], R18 ;  /* 0x002fa81201007387 */ /* 0x0001e20000100a00 */
[----:B------:R-:W4:Y:S02]  /*2ce80*/  LDL.LU R16, [R1+0x330] ;  /* 0x0003300001107983 */ /* 0x000f240000300800 */
[----:B------:R-:W4:Y:S01]  /*2ce90*/  LDL.LU R17, [R1+0x334] ;  /* 0x0003340001117983 */ /* 0x000f220000300800 */
[----:B0-----:R-:W2:Y:S01]  /*2cea0*/  LDL.LU R18, [R1+0x338] ;  /* 0x0003380001127983 */ /* 0x001ea20000300800 */
[----:B------:R-:W2:Y:S03]  /*2ceb0*/  LDL.LU R19, [R1+0x33c] ;  /* 0x00033c0001137983 */ /* 0x000ea60000300800 */
[----:B--2---:R0:W-:Y:S01]  /*2cec0*/  STL.64 [R1+0x2fb8], R18 ;  /* 0x002fb81201007387 */ /* 0x0041e20000100a00 */
[----:B----4-:R-:W-:Y:S02]  /*2ced0*/  STL.64 [R1+0x2fb0], R16 ;  /* 0x002fb01001007387 */ /* 0x010fe40000100a00 */
[----:B0-----:R-:W-:-:S02]  /*2cee0*/  IMAD.MOV.U32 R18, RZ, RZ, R28 ;  /* 0x000000ffff127224 */ /* 0x001fc400078e001c */
[----:B------:R-:W-:Y:S01]  /*2cef0*/  IMAD.MOV.U32 R19, RZ, RZ, R9 ;  /* 0x000000ffff137224 */ /* 0x000fe200078e0009 */
[----:B------:R-:W2:Y:S04]  /*2cf00*/  LDL.LU R28, [R1+0x301c] ;  /* 0x00301c00011c7983 */ /* 0x000ea80000300800 */
[----:B------:R0:W-:Y:S02]  /*2cf10*/  STL.64 [R1+0x2fd0], R18 ;  /* 0x002fd01201007387 */ /* 0x0001e40000100a00 */
[----:B0-----:R-:W-:Y:S02]  /*2cf20*/  IMAD.MOV.U32 R18, RZ, RZ, R3 ;  /* 0x000000ffff127224 */ /* 0x001fe400078e0003 */
[----:B------:R-:W-:Y:S01]  /*2cf30*/  IMAD.MOV.U32 R19, RZ, RZ, R8 ;  /* 0x000000ffff137224 */ /* 0x000fe200078e0008 */
[----:B------:R-:W4:Y:S01]  /*2cf40*/  LDL.LU R3, [R1+0x3018] ;  /* 0x0030180001037983 */ /* 0x000f220000300800 */
[----:B------:R-:W2:Y:S02]  /*2cf50*/  LDL.LU R8, [R1+0x3014] ;  /* 0x0030140001087983 */ /* 0x000ea40000300800 */
[----:B------:R-:W2:Y:S02]  /*2cf60*/  LDL.LU R24, [R1+0x460] ;  /* 0x0004600001187983 */ /* 0x000ea40000300800 */
[----:B------:R-:W2:Y:S01]  /*2cf70*/  LDL.LU R25, [R1+0x464] ;  /* 0x0004640001197983 */ /* 0x000ea20000300800 */
[----:B------:R-:W2:Y:S01]  /*2cf80*/  LDL.LU R26, [R1+0x468] ;  /* 0x00046800011a7983 */ /* 0x000ea20000300800 */
[----:B------:R-:W2:Y:S03]  /*2cf90*/  LDL.LU R27, [R1+0x46c] ;  /* 0x00046c00011b7983 */ /* 0x000ea60000300800 */
[----:B--2---:R0:W-:Y:S01]  /*2cfa0*/  STL.64 [R1+0x2fa0], R26 ;  /* 0x002fa01a01007387 */ /* 0x0041e20000100a00 */
[----:B------:R1:W-:Y:S02]  /*2cfb0*/  STL.64 [R1+0x2f98], R24 ;  /* 0x002f981801007387 */ /* 0x0003e40000100a00 */
[----:B0-----:R-:W-:Y:S01]  /*2cfc0*/  IMAD.MOV.U32 R26, RZ, RZ, R8 ;  /* 0x000000ffff1a7224 */ /* 0x001fe200078e0008 */
[----:B-1----:R-:W2:Y:S01]  /*2cfd0*/  LDL.LU R24, [R1+0x450] ;  /* 0x0004500001187983 */ /* 0x002ea20000300800 */
[----:B------:R-:W2:Y:S02]  /*2cfe0*/  LDL.LU R25, [R1+0x454] ;  /* 0x0004540001197983 */ /* 0x000ea40000300800 */
[----:B------:R-:W2:Y:S02]  /*2cff0*/  LDL.LU R8, [R1+0x3010] ;  /* 0x0030100001087983 */ /* 0x000ea40000300800 */
[----:B------:R-:W2:Y:S02]  /*2d000*/  LDL.LU R27, [R1+0x45c] ;  /* 0x00045c00011b7983 */ /* 0x000ea40000300800 */
[----:B--2---:R0:W-:Y:S02]  /*2d010*/  STL.64 [R1+0x2fc8], R26 ;  /* 0x002fc81a01007387 */ /* 0x0041e40000100a00 */
[----:B0-----:R-:W-:-:S02]  /*2d020*/  IMAD.MOV.U32 R27, RZ, RZ, R8 ;  /* 0x000000ffff1b7224 */ /* 0x001fc400078e0008 */
[C---:B---3--:R-:W-:Y:S01]  /*2d030*/  HMMA.16816.F32 R8, R4.reuse, R10, R12 ;  /* 0x0000000a0408723c */ /* 0x048fe2000000180c */
[----:B------:R0:W-:Y:S04]  /*2d040*/  STL.64 [R1+0x2fc0], R24 ;  /* 0x002fc01801007387 */ /* 0x0001e80000100a00 */
[----:B0-----:R-:W2:Y:S01]  /*2d050*/  LDL.LU R24, [R1+0x220] ;  /* 0x0002200001187983 */ /* 0x001ea20000300800 */
[----:B------:R-:W2:Y:S02]  /*2d060*/  LDL.LU R25, [R1+0x224] ;  /* 0x0002240001197983 */ /* 0x000ea40000300800 */
[----:B------:R-:W2:Y:S02]  /*2d070*/  LDL.LU R26, [R1+0x228] ;  /* 0x00022800011a7983 */ /* 0x000ea40000300800 */
[----:B------:R-:W3:Y:S01]  /*2d080*/  LDL.LU.64 R14, [R1+0x3008] ;  /* 0x00300800010e7983 */ /* 0x000ee20000300a00 */
[----:B------:R-:W3:Y:S11]  /*2d090*/  LDL.LU.64 R12, [R1+0x3000] ;  /* 0x00300000010c7983 */ /* 0x000ef60000300a00 */
[----:B------:R-:W-:Y:S01]  /*2d0a0*/  @!UPT UIADD3 URZ, URZ, URZ, URZ ;  /* 0x0000003f3f3ff290 */ /* 0x000fe2000fffe03f */
[----:B------:R-:W-:Y:S01]  /*2d0b0*/  STL.64 [R1+0xa0], R8 ;  /* 0x0000a00801007387 */ /* 0x000fe20000100a00 */
[----:B------:R0:W-:Y:S03]  /*2d0c0*/  STL.64 [R1+0xa8], R10 ;  /* 0x0000a80a01007387 */ /* 0x0001e60000100a00 */
[----:B0-----:R-:W3:Y:S01]  /*2d0d0*/  LDL.LU.64 R10, [R1+0x2ff8] ;  /* 0x002ff800010a7983 */ /* 0x001ee20000300a00 */
[C---:B------:R-:W-:Y:S08]  /*2d0e0*/  HMMA.16816.F32 R16, R4.reuse, R18, R20 ;  /* 0x000000120410723c */ /* 0x040ff00000001814 */
[C---:B---3--:R-:W-:Y:S01]  /*2d0f0*/  HMMA.16816.F32 R8, R4.reuse, R10, R12 ;  /* 0x0000000a0408723c */ /* 0x048fe2000000180c */
[----:B------:R-:W3:Y:S01]  /*2d100*/  LDL.LU.64 R14, [R1+0x2ff0] ;  /* 0x002ff000010e7983 */ /* 0x000ee20000300a00 */
[----:B------:R-:W3:Y:S11]  /*2d110*/  LDL.LU.64 R12, [R1+0x2fe8] ;  /* 0x002fe800010c7983 */ /* 0x000ef60000300a00 */
[----:B------:R-:W-:Y:S10]  /*2d120*/  @!UPT UIADD3 URZ, URZ, URZ, URZ ;  /* 0x0000003f3f3ff290 */ /* 0x000ff4000fffe03f */
[----:B------:R-:W-:Y:S01]  /*2d130*/  STL.64 [R1+0x90], R8 ;  /* 0x0000900801007387 */ /* 0x000fe20000100a00 */
[----:B------:R0:W-:Y:S03]  /*2d140*/  STL.64 [R1+0x98], R10 ;  /* 0x0000980a01007387 */ /* 0x0001e60000100a00 */
[----:B0-----:R-:W3:Y:S01]  /*2d150*/  LDL.LU.64 R10, [R1+0x2fe0] ;  /* 0x002fe000010a7983 */ /* 0x001ee20000300a00 */
[----:B------:R-:W2:Y:S02]  /*2d160*/  LDL.LU R9, [R1+0x2fdc] ;  /* 0x002fdc0001097983 */ /* 0x000ea40000300800 */
[----:B------:R-:W4:Y:S02]  /*2d170*/  LDL.LU R23, [R1+0x2fd8] ;  /* 0x002fd80001177983 */ /* 0x000f240000300800 */
[----:B------:R-:W-:Y:S01]  /*2d180*/  STL.64 [R1+0x80], R16 ;  /* 0x0000801001007387 */ /* 0x000fe20000100a00 */
[----:B------:R3:W-:Y:S02]  /*2d190*/  STL.64 [R1+0x88], R18 ;  /* 0x0000881201007387 */ /* 0x0007e40000100a00 */
[----:B---3--:R-:W-:Y:S02]  /*2d1a0*/  HMMA.16816.F32 R16, R4, R10, R12 ;  /* 0x0000000a0410723c */ /* 0x008fe4000000180c */
[----:B--2---:R-:W-:Y:S04]  /*2d1b0*/  STL [R1+0x2f28], R9 ;  /* 0x002f280901007387 */ /* 0x004fe80000100800 */
[----:B------:R-:W-:Y:S11]  /*2d1c0*/  LDSM.16.MT88.4 R12, [R9+0x4000] ;  /* 0x00400000090c783b */ /* 0x000ff60000004200 */
[----:B------:R-:W-:Y:S06]  /*2d1d0*/  @!UPT UIADD3 URZ, URZ, URZ, URZ ;  /* 0x0000003f3f3ff290 */ /* 0x000fec000fffe03f */
[----:B------:R-:W-:Y:S01]  /*2d1e0*/  STL.64 [R1+0x470], R16 ;  /* 0x0004701001007387 */ /* 0x000fe20000100a00 */
[----:B------:R-:W-:Y:S02]  /*2d1f0*/  STL.64 [R1+0x478], R18 ;  /* 0x0004781201007387 */ /* 0x000fe40000100a00 */
[----:B----4-:R-:W0:Y:S02]  /*2d200*/  LDSM.16.M88.4 R16, [R23+0x10000] ;  /* 0x010000001710783b */ /* 0x010e240000000200 */
[----:B0-----:R-:W-:Y:S02]  /*2d210*/  STL.64 [R1+0x40], R16 ;  /* 0x0000401001007387 */ /* 0x001fe40000100a00 */
[----:B------:R0:W-:Y:S02]  /*2d220*/  STL.64 [R1+0x48], R18 ;  /* 0x0000481201007387 */ /* 0x0001e40000100a00 */
[----:B0-----:R-:W2:Y:S01]  /*2d230*/  LDL.LU.64 R18, [R1+0x2fd0] ;  /* 0x002fd00001127983 */ /* 0x001ea20000300a00 */
[----:B------:R-:W-:-:S02]  /*2d240*/  IMAD.MOV.U32 R21, RZ, RZ, R16 ;  /* 0x000000ffff157224 */ /* 0x000fc400078e0010 */
[----:B------:R-:W-:Y:S02]  /*2d250*/  IMAD.MOV.U32 R20, RZ, RZ, R17 ;  /* 0x000000ffff147224 */ /* 0x000fe400078e0011 */
[----:B--2---:R-:W-:Y:S01]  /*2d260*/  HMMA.16816.F32 R16, R4, R18, R24 ;  /* 0x000000120410723c */ /* 0x004fe20000001818 */
[----:B------:R-:W2:Y:S01]  /*2d270*/  LDL.LU.64 R26, [R1+0x2fc8] ;  /* 0x002fc800011a7983 */ /* 0x000ea20000300a00 */
[----:B------:R-:W2:Y:S11]  /*2d280*/  LDL.LU.64 R24, [R1+0x2fc0] ;  /* 0x002fc00001187983 */ /* 0x000eb60000300a00 */
[----:B------:R-:W-:Y:S10]  /*2d290*/  @!UPT UIADD3 URZ, URZ, URZ, URZ ;  /* 0x0000003f3f3ff290 */ /* 0x000ff4000fffe03f */
[----:B------:R-:W-:Y:S01]  /*2d2a0*/  STL.64 [R1+0x220], R16 ;  /* 0x0002201001007387 */ /* 0x000fe20000100a00 */
[----:B------:R-:W-:Y:S02]  /*2d2b0*/  STL.64 [R1+0x228], R18 ;  /* 0x0002281201007387 */ /* 0x000fe40000100a00 */
[----:B------:R-:W0:Y:S02]  /*2d2c0*/  LDSM.16.M88.4 R16, [R23+0x11000] ;  /* 0x011000001710783b */ /* 0x000e240000000200 */
[----:B0-----:R-:W-:Y:S02]  /*2d2d0*/  STL.64 [R1+0x20], R16 ;  /* 0x0000201001007387 */ /* 0x001fe40000100a00 */
[----:B------:R0:W-:Y:S02]  /*2d2e0*/  STL.64 [R1+0x28], R18 ;  /* 0x0000281201007387 */ /* 0x0001e40000100a00 */
[----:B0-----:R-:W3:Y:S01]  /*2d2f0*/  LDL.LU.64 R18, [R1+0x2fb8] ;  /* 0x002fb80001127983 */ /* 0x001ee20000300a00 */
[----:B------:R-:W3:Y:S02]  /*2d300*/  LDL.LU.64 R16, [R1+0x2fb0] ;  /* 0x002fb00001107983 */ /* 0x000ee40000300a00 */
[----:B------:R-:W-:-:S02]  /*2d310*/  IMAD.MOV.U32 R10, RZ, RZ, R2 ;  /* 0x000000ffff0a7224 */ /* 0x000fc400078e0002 */
[----:B------:R-:W-:-:S07]  /*2d320*/  IMAD.MOV.U32 R11, RZ, RZ, R0 ;  /* 0x000000ffff0b7224 */ /* 0x000fce00078e0000 */
[C---:B---3--:R-:W-:Y:S01]  /*2d330*/  HMMA.16816.F32 R8, R4.reuse, R10, R16 ;  /* 0x0000000a0408723c */ /* 0x048fe20000001810 */
[----:B------:R-:W2:Y:S11]  /*2d340*/  LDL.LU.64 R18, [R1+0x2fa8] ;  /* 0x002fa80001127983 */ /* 0x000eb60000300a00 */
[----:B------:R-:W-:Y:S11]  /*2d350*/  @!UPT UIADD3 URZ, URZ, URZ, URZ ;  /* 0x0000003f3f3ff290 */ /* 0x000ff6000fffe03f */
[----:B------:R-:W-:Y:S01]  /*2d360*/  STL.64 [R1+0x340], R8 ;  /* 0x0003400801007387 */ /* 0x000fe20000100a00 */
[----:B------:R-:W-:Y:S02]  /*2d370*/  STL.64 [R1+0x348], R10 ;  /* 0x0003480a01007387 */ /* 0x000fe40000100a00 */
[----:B------:R-:W0:Y:S02]  /*2d380*/  LDSM.16.M88.4 R8, [R23+0x12000] ;  /* 0x012000001708783b */ /* 0x000e240000000200 */
[----:B0-----:R-:W-:Y:S02]  /*2d390*/  STL.64 [R1+0x10], R8 ;  /* 0x0000100801007387 */ /* 0x001fe40000100a00 */
[----:B------:R-:W-:Y:S02]  /*2d3a0*/  STL.64 [R1+0x18], R10 ;  /* 0x0000180a01007387 */ /* 0x000fe40000100a00 */
[----:B------:R-:W-:Y:S01]  /*2d3b0*/  LDSM.16.M88.4 R8, [R23+0x13000] ;  /* 0x013000001708783b */ /* 0x000fe20000000200 */
[----:B--2---:R-:W-:Y:S01]  /*2d3c0*/  HMMA.16816.F32 R16, R4, R18, R24 ;  /* 0x000000120410723c */ /* 0x004fe20000001818 */
[----:B------:R-:W2:Y:S02]  /*2d3d0*/  LDL.LU.64 R26, [R1+0x2fa0] ;  /* 0x002fa000011a7983 */ /* 0x000ea40000300a00 */
[----:B------:R-:W2:Y:S11]  /*2d3e0*/  LDL.LU.64 R24, [R1+0x2f98] ;  /* 0x002f980001187983 */ /* 0x000eb60000300a00 */
[----:B------:R-:W-:Y:S09]  /*2d3f0*/  @!UPT UIADD3 URZ, URZ, URZ, URZ ;  /* 0x0000003f3f3ff290 */ /* 0x000ff2000fffe03f */
[----:B------:R-:W-:Y:S01]  /*2d400*/  STL.64 [R1+0x350], R16 ;  /* 0x0003501001007387 */ /* 0x000fe20000100a00 */
[----:B------:R-:W-:Y:S02]  /*2d410*/  STL.64 [R1+0x358], R18 ;  /* 0x0003581201007387 */ /* 0x000fe40000100a00 */
[----:B------:R-:W0:Y:S02]  /*2d420*/  LDSM.16.M88.4 R16, [R23+0x14000] ;  /* 0x014000001710783b */ /* 0x000e240000000200 */
[----:B0-----:R-:W-:Y:S02]  /*2d430*/  STL.64 [R1+0x30], R16 ;  /* 0x0000301001007387 */ /* 0x001fe40000100a00 */
[----:B------:R-:W-:Y:S02]  /*2d440*/  IMAD.MOV.U32 R2, RZ, RZ, R18 ;  /* 0x000000ffff027224 */ /* 0x000fe400078e0012 */
[----:B------:R0:W-:Y:S02]  /*2d450*/  STL.64 [R1+0x38], R18 ;  /* 0x0000381201007387 */ /* 0x0001e40000100a00 */
[----:B------:R-:W-:-:S02]  /*2d460*/  IMAD.MOV.U32 R0, RZ, RZ, R19 ;  /* 0x000000ffff007224 */ /* 0x000fc400078e0013 */
[----:B0-----:R-:W2:Y:S01]  /*2d470*/  LDL.LU.64 R18, [R1+0x2f90] ;  /* 0x002f900001127983 */ /* 0x001ea20000300a00 */
[----:B------:R-:W-:Y:S02]  /*2d480*/  STL.64 [R1], R8 ;  /* 0x0000000801007387 */ /* 0x000fe40000100a00 */
[----:B------:R-:W-:Y:S02]  /*2d490*/  STL.64 [R1+0x8], R10 ;  /* 0x0000080a01007387 */ /* 0x000fe40000100a00 */
[----:B------:R-:W-:Y:S01]  /*2d4a0*/  STL.64 [R1+0x2f40], R8 ;  /* 0x002f400801007387 */ /* 0x000fe20000100a00 */
[----:B------:R-:W-:Y:S01]  /*2d4b0*/  STL [R1+0x2b7c], R0 ;  /* 0x002b7c0001007387 */ /* 0x000fe20000100800 */
[----:B------:R-:W-:Y:S02]  /*2d4c0*/  STL [R1+0x2b78], R2 ;  /* 0x002b780201007387 */ /* 0x000fe40000100800 */
[----:B------:R-:W3:Y:S02]  /*2d4d0*/  LDL.LU R16, [R1+0x2e0] ;  /* 0x0002e00001107983 */ /* 0x000ee40000300800 */
[----:B------:R-:W-:Y:S01]  /*2d4e0*/  IMAD.MOV.U32 R17, RZ, RZ, R3 ;  /* 0x000000ffff117224 */ /* 0x000fe200078e0003 */
[----:B--2---:R-:W-:Y:S07]  /*2d4f0*/  HMMA.16816.F32 R4, R4, R18, R24 ;  /* 0x000000120404723c */ /* 0x004fee0000001818 */
[----:B------:R-:W-:-:S02]  /*2d500*/  IMAD.MOV.U32 R18, RZ, RZ, R28 ;  /* 0x000000ffff127224 */ /* 0x000fc400078e001c */
[----:B------:R-:W-:Y:S11]  /*2d510*/  IMAD.MOV.U32 R19, RZ, RZ, R29 ;  /* 0x000000ffff137224 */ /* 0x000ff600078e001d */
[----:B------:R-:W-:Y:S03]  /*2d520*/  @!UPT UIADD3 URZ, URZ, URZ, URZ ;  /* 0x0000003f3f3ff290 */ /* 0x000fe6000fffe03f */
[----:B------:R-:W-:Y:S01]  /*2d530*/  STL.64 [R1+0x330], R4 ;  /* 0x0003300401007387 */ /* 0x000fe20000100a00 */
[----:B------:R-:W-:Y:S02]  /*2d540*/  STL.64 [R1+0x338], R6 ;  /* 0x0003380601007387 */ /* 0x000fe40000100a00 */
[----:B------:R-:W2:Y:S02]  /*2d550*/  LDL.LU R3, [R1+0x2f88] ;  /* 0x002f880001037983 */ /* 0x000ea40000300800 */
[----:B------:R-:W4:Y:S01]  /*2d560*/  LDL.LU R28, [R1+0x2f84] ;  /* 0x002f8400011c7983 */ /* 0x000f220000300800 */
[----:B------:R-:W2:Y:S01]  /*2d570*/  LDL.LU R29, [R1+0x2f80] ;  /* 0x002f8000011d7983 */ /* 0x000ea20000300800 */
[----:B------:R-:W2:Y:S02]  /*2d580*/  LDL.LU R24, [R1+0x310] ;  /* 0x0003100001187983 */ /* 0x000ea40000300800 */
[----:B------:R-:W2:Y:S02]  /*2d590*/  LDL.LU R25, [R1+0x314] ;  /* 0x0003140001197983 */ /* 0x000ea40000300800 */
[----:B------:R-:W2:Y:S01]  /*2d5a0*/  LDL.LU R26, [R1+0x318] ;  /* 0x00031800011a7983 */ /* 0x000ea20000300800 */
[----:B------:R-:W2:Y:S04]  /*2d5b0*/  LDL.LU R27, [R1+0x31c] ;  /* 0x00031c00011b7983 */ /* 0x000ea80000300800 */
[----:B------:R-:W0:Y:S04]  /*2d5c0*/  LDSM.16.M88.4 R4, [R23+0x15000] ;  /* 0x015000001704783b */ /* 0x000e280000000200 */
[----:B--2---:R-:W-:Y:S01]  /*2d5d0*/  STL.64 [R1+0x2f78], R26 ;  /* 0x002f781a01007387 */ /* 0x004fe20000100a00 */
[----:B------:R1:W-:Y:S03]  /*2d5e0*/  STL.64 [R1+0x2f70], R24 ;  /* 0x002f701801007387 */ /* 0x0003e60000100a00 */
[----:B-1----:R-:W2:Y:S01]  /*2d5f0*/  LDL.LU R24, [R1+0x320] ;  /* 0x0003200001187983 */ /* 0x002ea20000300800 */
[----:B------:R-:W2:Y:S02]  /*2d600*/  LDL.LU R25, [R1+0x324] ;  /* 0x0003240001197983 */ /* 0x000ea40000300800 */
[----:B------:R-:W2:Y:S02]  /*2d610*/  LDL.LU R26, [R1+0x328] ;  /* 0x00032800011a7983 */ /* 0x000ea40000300800 */
[----:B------:R-:W2:Y:S01]  /*2d620*/  LDL.LU R27, [R1+0x32c] ;  /* 0x00032c00011b7983 */ /* 0x000ea20000300800 */
[----:B------:R-:W2:Y:S04]  /*2d630*/  LDL.64 R8, [R1+0x10] ;  /* 0x0000100001087983 */ /* 0x000ea80000100a00 */
[----:B--2---:R-:W-:Y:S01]  /*2d640*/  STL.64 [R1+0x2f58], R8 ;  /* 0x002f580801007387 */ /* 0x004fe20000100a00 */
[----:B------:R-:W-:Y:S02]  /*2d650*/  STL.64 [R1+0x2f38], R18 ;  /* 0x002f381201007387 */ /* 0x000fe40000100a00 */
[----:B---3--:R1:W-:Y:S02]  /*2d660*/  STL.64 [R1+0x2f30], R16 ;  /* 0x002f301001007387 */ /* 0x0083e40000100a00 */
[----:B-1----:R-:W2:Y:S01]  /*2d670*/  LDL.LU R16, [R1+0x2f0] ;  /* 0x0002f00001107983 */ /* 0x002ea20000300800 */
[----:B------:R-:W2:Y:S02]  /*2d680*/  LDL.LU R17, [R1+0x2f4] ;  /* 0x0002f40001117983 */ /* 0x000ea40000300800 */
[----:B------:R-:W3:Y:S02]  /*2d690*/  LDL.LU R18, [R1+0x2f8] ;  /* 0x0002f80001127983 */ /* 0x000ee40000300800 */
[----:B------:R-:W3:Y:S02]  /*2d6a0*/  LDL.LU R19, [R1+0x2fc] ;  /* 0x0002fc0001137983 */ /* 0x000ee40000300800 */
[----:B------:R-:W-:Y:S01]  /*2d6b0*/  IMAD.MOV.U32 R8, RZ, RZ, R21 ;  /* 0x000000ffff087224 */ /* 0x000fe200078e0015 */
[----:B---3--:R-:W-:Y:S01]  /*2d6c0*/  STL.64 [R1+0x2f50], R18 ;  /* 0x002f501201007387 */ /* 0x008fe20000100a00 */
[----:B--2---:R1:W-:Y:S03]  /*2d6d0*/  STL.64 [R1+0x2f48], R16 ;  /* 0x002f481001007387 */ /* 0x0043e60000100a00 */
[----:B-1----:R-:W2:Y:S01]  /*2d6e0*/  LDL.LU R16, [R1+0x300] ;  /* 0x0003000001107983 */ /* 0x002ea20000300800 */
[----:B----4-:R-:W-:-:S02]  /*2d6f0*/  IMAD.MOV.U32 R18, RZ, RZ, R28 ;  /* 0x000000ffff127224 */ /* 0x010fc400078e001c */
[----:B------:R-:W-:Y:S02]  /*2d700*/  IMAD.MOV.U32 R19, RZ, RZ, R3 ;  /* 0x000000ffff137224 */ /* 0x000fe400078e0003 */
[----:B------:R-:W-:Y:S02]  /*2d710*/  IMAD.MOV.U32 R17, RZ, RZ, R29 ;  /* 0x000000ffff117224 */ /* 0x000fe400078e001d */
[----:B------:R-:W-:Y:S01]  /*2d720*/  IMAD.MOV.U32 R9, RZ, RZ, R20 ;  /* 0x000000ffff097224 */ /* 0x000fe200078e0014 */
[----:B------:R-:W-:Y:S06]  /*2d730*/  STL.64 [R1+0x2f68], R18 ;  /* 0x002f681201007387 */ /* 0x000fec0000100a00 */
[----:B------:R-:W-:Y:S11]  /*2d740*/  HMMA.16816.F32 R8, R12, R8, R24 ;  /* 0x000000080c08723c */ /* 0x000ff60000001818 */
[----:B------:R-:W-:Y:S11]  /*2d750*/  @!UPT UIADD3 URZ, URZ, URZ, URZ ;  /* 0x0000003f3f3ff290 */ /* 0x000ff6000fffe03f */
[----:B------:R-:W-:Y:S02]  /*2d760*/  @!UPT UIADD3 URZ, URZ, URZ, URZ ;  /* 0x0000003f3f3ff290 */ /* 0x000fe4000fffe03f */
[----:B------:R-:W-:Y:S02]  /*2d770*/  IMAD.MOV.U32 R2, RZ, RZ, R8 ;  /* 0x000000ffff027224 */ /* 0x000fe400078e0008 */
[----:B------:R-:W-:Y:S02]  /*2d780*/  IMAD.MOV.U32 R29, RZ, RZ, R9 ;  /* 0x000000ffff1d7224 */ /* 0x000fe400078e0009 */
[----:B------:R-:W-:Y:S01]  /*2d790*/  IMAD.MOV.U32 R28, RZ, RZ, R10 ;  /* 0x000000ffff1c7224 */ /* 0x000fe200078e000a */
[----:B--2---:R1:W-:Y:S04]  /*2d7a0*/  STL.64 [R1+0x2f60], R16 ;  /* 0x002f601001007387 */ /* 0x0043e80000100a00 */
[----:B-1----:R-:W2:Y:S01]  /*2d7b0*/  LDL.64 R16, [R1+0x20] ;  /* 0x0000200001107983 */ /* 0x002ea20000100a00 */
[----:B0-----:R-:W-:Y:S02]  /*2d7c0*/  STL.64 [R1+0x2f20], R6 ;  /* 0x002f200601007387 */ /* 0x001fe40000100a00 */
[----:B------:R0:W-:Y:S02]  /*2d7d0*/  STL.64 [R1+0x2f18], R4 ;  /* 0x002f180401007387 */ /* 0x0001e40000100a00 */
[----:B0-----:R-:W3:Y:S01]  /*2d7e0*/  LDL.64 R4, [R1+0x30] ;  /* 0x0000300001047983 */ /* 0x001ee20000100a00 */
[----:B------:R-:W2:Y:S02]  /*2d7f0*/  LDL.LU.64 R26, [R1+0x2f78] ;  /* 0x002f7800011a7983 */ /* 0x000ea40000300a00 */
[----:B------:R-:W2:Y:S02]  /*2d800*/  LDL.LU.64 R24, [R1+0x2f70] ;  /* 0x002f700001187983 */ /* 0x000ea40000300a00 */
[----:B------:R-:W-:-:S02]  /*2d810*/  IMAD.MOV.U32 R3, RZ, RZ, R11 ;  /* 0x000000ffff037224 */ /* 0x000fc400078e000b */
[----:B------:R-:W0:Y:S04]  /*2d820*/  LDSM.16.M88.4 R8, [R23+0x16000] ;  /* 0x016000001708783b */ /* 0x000e280000000200 */
[----:B------:R-:W-:Y:S01]  /*2d830*/  STL [R1+0x2bc4], R28 ;  /* 0x002bc41c01007387 */ /* 0x000fe20000100800 */
[----:B------:R-:W-:Y:S02]  /*2d840*/  STL [R1+0x2bc0], R2 ;  /* 0x002bc00201007387 */ /* 0x000fe40000100800 */
[----:B------:R-:W-:Y:S02]  /*2d850*/  STL [R1+0x2b84], R29 ;  /* 0x002b841d01007387 */ /* 0x000fe40000100800 */
[----:B------:R-:W-:Y:S01]  /*2d860*/  STL [R1+0x2b80], R3 ;  /* 0x002b800301007387 */ /* 0x000fe20000100800 */
[----:B0-----:R-:W-:Y:S01]  /*2d870*/  STL.64 [R1+0x50], R8 ;  /* 0x0000500801007387 */ /* 0x001fe20000100a00 */
[----:B------:R-:W-:-:S02]  /*2d880*/  IMAD.MOV.U32 R21, RZ, RZ, R8 ;  /* 0x000000ffff157224 */ /* 0x000fc400078e0008 */
[----:B------:R2:W-:Y:S02]  /*2d890*/  STL.64 [R1+0x58], R10 ;  /* 0x0000580a01007387 */ /* 0x0005e40000100a00 */
[----:B------:R-:W-:Y:S01]  /*2d8a0*/  IMAD.MOV.U32 R20, RZ, RZ, R9 ;  /* 0x000000ffff147224 */ /* 0x000fe200078e0009 */
[----:B------:R-:W4:Y:S01]  /*2d8b0*/  LDL.LU.64 R18, [R1+0x2f68] ;  /* 0x002f680001127983 */ /* 0x000f220000300a00 */
[----:B--2---:R-:W-:Y:S07]  /*2d8c0*/  HMMA.16816.F32 R8, R12, R16, R24 ;  /* 0x000000100c08723c */ /* 0x004fee0000001818 */
[----:B------:R-:W-:-:S02]  /*2d8d0*/  IMAD.MOV.U32 R26, RZ, RZ, R16 ;  /* 0x000000ffff1a7224 */ /* 0x000fc400078e0010 */
[----:B------:R-:W-:Y:S02]  /*2d8e0*/  IMAD.MOV.U32 R25, RZ, RZ, R17 ;  /* 0x000000ffff197224 */ /* 0x000fe400078e0011 */
[----:B------:R-:W4:Y:S11]  /*2d8f0*/  LDL.LU.64 R16, [R1+0x2f60] ;  /* 0x002f600001107983 */ /* 0x000f360000300a00 */
[----:B------:R-:W-:Y:S01]  /*2d900*/  @!UPT UIADD3 URZ, URZ, URZ, URZ ;  /* 0x0000003f3f3ff290 */ /* 0x000fe2000fffe03f */
[----:B------:R-:W-:Y:S01]  /*2d910*/  STL [R1+0x318], R10 ;  /* 0x0003180a01007387 */ /* 0x000fe20000100800 */
[----:B------:R-:W-:Y:S02]  /*2d920*/  IMAD.MOV.U32 R29, RZ, RZ, R8 ;  /* 0x000000ffff1d7224 */ /* 0x000fe400078e0008 */
[----:B------:R-:W-:Y:S02]  /*2d930*/  IMAD.MOV.U32 R3, RZ, RZ, R9 ;  /* 0x000000ffff037224 */ /* 0x000fe400078e0009 */
[----:B------:R-:W-:Y:S02]  /*2d940*/  IMAD.MOV.U32 R0, RZ, RZ, R11 ;  /* 0x000000ffff007224 */ /* 0x000fe400078e000b */
[----:B------:R-:W0:Y:S04]  /*2d950*/  LDSM.16.M88.4 R8, [R23+0x17000] ;  /* 0x017000001708783b */ /* 0x000e280000000200 */
[----:B------:R-:W-:Y:S01]  /*2d960*/  STL [R1+0x2bd0], R0 ;  /* 0x002bd00001007387 */ /* 0x000fe20000100800 */
[----:B------:R-:W-:Y:S02]  /*2d970*/  STL [R1+0x2bcc], R3 ;  /* 0x002bcc0301007387 */ /* 0x000fe40000100800 */
[----:B------:R-:W-:Y:S01]  /*2d980*/  STL [R1+0x2bc8], R29 ;  /* 0x002bc81d01007387 */ /* 0x000fe20000100800 */
[----:B0-----:R0:W-:Y:S01]  /*2d990*/  STL.64 [R1+0x60], R8 ;  /* 0x0000600801007387 */ /* 0x0011e20000100a00 */
[----:B------:R-:W-:Y:S03]  /*2d9a0*/  STL.64 [R1+0x68], R10 ;  /* 0x0000680a01007387 */ /* 0x000fe60000100a00 */
[----:B0-----:R-:W4:Y:S01]  /*2d9b0*/  LDL.LU.64 R8, [R1+0x2f58] ;  /* 0x002f580001087983 */ /* 0x001f220000300a00 */
[----:B------:R-:W-:-:S05]  /*2d9c0*/  IMAD.MOV.U32 R0, RZ, RZ, R11 ;  /* 0x000000ffff007224 */ /* 0x000fca00078e000b */
[----:B------:R0:W-:Y:S01]  /*2d9d0*/  STL [R1+0x2d68], R0 ;  /* 0x002d680001007387 */ /* 0x0001e20000100800 */
[C---:B----4-:R-:W-:Y:S01]  /*2d9e0*/  HMMA.16816.F32 R16, R12.reuse, R8, R16 ;  /* 0x000000080c10723c */ /* 0x050fe20000001810 */
        /* <DEDUP_REMOVED lines=8> */
[C---:B--2---:R-:W-:Y:S01]  /*2da70*/  HMMA.16816.F32 R8, R12.reuse, R8, R16 ;  /* 0x000000080c08723c */ /* 0x044fe20000001810 */
[----:B------:R-:W3:Y:S01]  /*2da80*/  LDL.LU.64 R18, [R1+0x2f38] ;  /* 0x002f380001127983 */ /* 0x000ee20000300a00 */
[----:B------:R-:W3:Y:S11]  /*2da90*/  LDL.LU.64 R16, [R1+0x2f30] ;  /* 0x002f300001107983 */ /* 0x000ef60000300a00 */
[----:B------:R-:W-:Y:S10]  /*2daa0*/  @!UPT UIADD3 URZ, URZ, URZ, URZ ;  /* 0x0000003f3f3ff290 */ /* 0x000ff4000fffe03f */
[----:B------:R0:W-:Y:S01]  /*2dab0*/  STL.64 [R1+0x2f0], R8 ;  /* 0x0002f00801007387 */ /* 0x0001e20000100a00 */
[----:B------:R-:W-:Y:S03]  /*2dac0*/  STL.64 [R1+0x2f8], R10 ;  /* 0x0002f80a01007387 */ /* 0x000fe60000100a00 */
[----:B0-----:R-:W2:Y:S01]  /*2dad0*/  LDL.LU R9, [R1+0x2f28] ;  /* 0x002f280001097983 */ /* 0x001ea20000300800 */
[----:B---3--:R-:W-:Y:S03]  /*2dae0*/  HMMA.16816.F32 R16, R12, R4, R16 ;  /* 0x000000040c10723c */ /* 0x008fe60000001810 */
[----:B--2---:R-:W0:Y:S11]  /*2daf0*/  LDSM.16.MT88.4 R8, [R9+0x4080] ;  /* 0x004080000908783b */ /* 0x004e360000004200 */
[----:B------:R-:W-:Y:S10]  /*2db00*/  @!UPT UIADD3 URZ, URZ, URZ, URZ ;  /* 0x0000003f3f3ff290 */ /* 0x000ff4000fffe03f */
[----:B------:R-:W-:Y:S02]  /*2db10*/  IMAD.MOV.U32 R2, RZ, RZ, R19 ;  /* 0x000000ffff027224 */ /* 0x000fe400078e0013 */
[----:B------:R-:W-:Y:S01]  /*2db20*/  IMAD.MOV.U32 R28, RZ, RZ, R18 ;  /* 0x000000ffff1c7224 */ /* 0x000fe200078e0012 */
[----:B0-----:R-:W-:Y:S01]  /*2db30*/  STL.64 [R1+0x2f00], R10 ;  /* 0x002f000a01007387 */ /* 0x001fe20000100a00 */
[----:B------:R0:W-:Y:S02]  /*2db40*/  STL.64 [R1+0x2ef8], R8 ;  /* 0x002ef80801007387 */ /* 0x0001e40000100a00 */
[----:B------:R-:W2:Y:S02]  /*2db50*/  LDL.LU.64 R6, [R1+0x2f20] ;  /* 0x002f200001067983 */ /* 0x000ea40000300a00 */
[----:B0-----:R-:W-:Y:S02]  /*2db60*/  IMAD.MOV.U32 R9, RZ, RZ, R4 ;  /* 0x000000ffff097224 */ /* 0x001fe400078e0004 */
[----:B------:R-:W-:-:S02]  /*2db70*/  IMAD.MOV.U32 R8, RZ, RZ, R5 ;  /* 0x000000ffff087224 */ /* 0x000fc400078e0005 */
[----:B------:R-:W3:Y:S01]  /*2db80*/  LDL.LU.64 R4, [R1+0x2f18] ;  /* 0x002f180001047983 */ /* 0x000ee20000300a00 */
[----:B------:R-:W-:Y:S02]  /*2db90*/  STL [R1+0x2be0], R2 ;  /* 0x002be00201007387 */ /* 0x000fe40000100800 */
[----:B------:R0:W-:Y:S02]  /*2dba0*/  STL [R1+0x2bdc], R28 ;  /* 0x002bdc1c01007387 */ /* 0x0001e40000100800 */
[----:B0-----:R-:W4:Y:S01]  /*2dbb0*/  LDL R28, [R1+0x5d4] ;  /* 0x0005d400011c7983 */ /* 0x001f220000100800 */
[----:B------:R-:W-:Y:S02]  /*2dbc0*/  IMAD.MOV.U32 R3, RZ, RZ, R16 ;  /* 0x000000ffff037224 */ /* 0x000fe400078e0010 */
[----:B------:R-:W-:-:S05]  /*2dbd0*/  IMAD.MOV.U32 R29, RZ, RZ, R17 ;  /* 0x000000ffff1d7224 */ /* 0x000fca00078e0011 */
[----:B------:R0:W-:Y:S04]  /*2dbe0*/  STL [R1+0x2bd8], R29 ;  /* 0x002bd81d01007387 */ /* 0x0001e80000100800 */
[----:B0-----:R-:W2:Y:S01]  /*2dbf0*/  LDL R29, [R1+0x13dc] ;  /* 0x0013dc00011d7983 */ /* 0x001ea20000100800 */
[----:B------:R-:W-:Y:S03]  /*2dc00*/  STL [R1+0x2bd4], R3 ;  /* 0x002bd40301007387 */ /* 0x000fe60000100800 */
[----:B----4-:R-:W0:Y:S04]  /*2dc10*/  LDSM.16.MT88.4 R16, [R28+0x4100] ;  /* 0x004100001c10783b */ /* 0x010e280000004200 */
[----:B0-----:R-:W-:Y:S01]  /*2dc20*/  STL.64 [R1+0x2e58], R18 ;  /* 0x002e581201007387 */ /* 0x001fe20000100a00 */
[----:B------:R0:W-:Y:S03]  /*2dc30*/  STL.64 [R1+0x2e50], R16 ;  /* 0x002e501001007387 */ /* 0x0001e60000100a00 */
[----:B0-----:R-:W4:Y:S01]  /*2dc40*/  LDL.LU R16, [R1+0x2d0] ;  /* 0x0002d00001107983 */ /* 0x001f220000300800 */
[----:B------:R-:W4:Y:S02]  /*2dc50*/  LDL.LU R17, [R1+0x2d4] ;  /* 0x0002d40001117983 */ /* 0x000f240000300800 */
[----:B------:R-:W4:Y:S02]  /*2dc60*/  LDL.LU R18, [R1+0x2d8] ;  /* 0x0002d80001127983 */ /* 0x000f240000300800 */
[----:B------:R-:W4:Y:S01]  /*2dc70*/  LDL.LU R19, [R1+0x2dc] ;  /* 0x0002dc0001137983 */ /* 0x000f220000300800 */
[----:B--2---:R-:W-:Y:S01]  /*2dc80*/  STL.64 [R1+0x2e90], R6 ;  /* 0x002e900601007387 */ /* 0x004fe20000100a00 */
[----:B---3--:R0:W-:Y:S01]  /*2dc90*/  STL.64 [R1+0x2e88], R4 ;  /* 0x002e880401007387 */ /* 0x0081e20000100a00 */
[----:B----4-:R-:W-:Y:S11]  /*2dca0*/  HMMA.16816.F32 R16, R12, R4, R16 ;  /* 0x000000040c10723c */ /* 0x010ff60000001810 */
[----:B------:R-:W-:Y:S11]  /*2dcb0*/  @!UPT UIADD3 URZ, URZ, URZ, URZ ;  /* 0x0000003f3f3ff290 */ /* 0x000ff6000fffe03f */
[----:B------:R-:W-:Y:S01]  /*2dcc0*/  @!UPT UIADD3 URZ, URZ, URZ, URZ ;  /* 0x0000003f3f3ff290 */ /* 0x000fe2000fffe03f */
[----:B------:R1:W-:Y:S01]  /*2dcd0*/  STL.64 [R1+0x2d0], R16 ;  /* 0x0002d01001007387 */ /* 0x0003e20000100a00 */
[----:B------:R2:W-:Y:S02]  /*2dce0*/  STL.64 [R1+0x2d8], R18 ;  /* 0x0002d81201007387 */ /* 0x0005e40000100a00 */
[----:B0-----:R-:W3:Y:S02]  /*2dcf0*/  LDL.LU R4, [R1+0x2c0] ;  /* 0x0002c00001047983 */ /* 0x001ee40000300800 */
[----:B------:R-:W3:Y:S01]  /*2dd00*/  LDL.LU R5, [R1+0x2c4] ;  /* 0x0002c40001057983 */ /* 0x000ee20000300800 */
[----:B------:R-:W3:Y:S01]  /*2dd10*/  LDL.LU R6, [R1+0x2c8] ;  /* 0x0002c80001067983 */ /* 0x000ee20000300800 */
[----:B------:R-:W3:Y:S03]  /*2dd20*/  LDL.LU R7, [R1+0x2cc] ;  /* 0x0002cc0001077983 */ /* 0x000ee60000300800 */
[----:B-1----:R-:W4:Y:S01]  /*2dd30*/  LDL.LU R16, [R1+0x100] ;  /* 0x0001000001107983 */ /* 0x002f220000300800 */
[----:B------:R-:W4:Y:S02]  /*2dd40*/  LDL.LU R17, [R1+0x104] ;  /* 0x0001040001117983 */ /* 0x000f240000300800 */
[----:B--2---:R-:W2:Y:S02]  /*2dd50*/  LDL.LU R18, [R1+0x108] ;  /* 0x0001080001127983 */ /* 0x004ea40000300800 */
[----:B------:R-:W2:Y:S02]  /*2dd60*/  LDL.LU R19, [R1+0x10c] ;  /* 0x00010c0001137983 */ /* 0x000ea40000300800 */
[----:B--2---:R-:W-:Y:S01]  /*2dd70*/  STL.64 [R1+0x2e68], R18 ;  /* 0x002e681201007387 */ /* 0x004fe20000100a00 */
[----:B----4-:R0:W-:Y:S02]  /*2dd80*/  STL.64 [R1+0x2e60], R16 ;  /* 0x002e601001007387 */ /* 0x0101e40000100a00 */
[----:B0-----:R-:W-:-:S02]  /*2dd90*/  IMAD.MOV.U32 R16, RZ, RZ, R21 ;  /* 0x000000ffff107224 */ /* 0x001fc400078e0015 */
[----:B------:R-:W-:Y:S02]  /*2dda0*/  IMAD.MOV.U32 R17, RZ, RZ, R20 ;  /* 0x000000ffff117224 */ /* 0x000fe400078e0014 */
[----:B------:R-:W0:Y:S04]  /*2ddb0*/  LDSM.16.MT88.4 R20, [R28+0x4180] ;  /* 0x004180001c14783b */ /* 0x000e280000004200 */
[----:B0-----:R-:W-:Y:S01]  /*2ddc0*/  STL.64 [R1+0x2df0], R22 ;  /* 0x002df01601007387 */ /* 0x001fe20000100a00 */
[----:B------:R0:W-:Y:S02]  /*2ddd0*/  STL.64 [R1+0x2de8], R20 ;  /* 0x002de81401007387 */ /* 0x0001e40000100a00 */
[----:B0-----:R-:W-:Y:S02]  /*2dde0*/  IMAD.MOV.U32 R20, RZ, RZ, R26 ;  /* 0x000000ffff147224 */ /* 0x001fe400078e001a */
[----:B------:R-:W-:-:S05]  /*2ddf0*/  IMAD.MOV.U32 R21, RZ, RZ, R25 ;  /* 0x000000ffff157224 */ /* 0x000fca00078e0019 */
[----:B------:R3:W-:Y:S02]  /*2de00*/  STL.64 [R1+0x2ee0], R20 ;  /* 0x002ee01401007387 */ /* 0x0007e40000100a00 */
[----:B---3--:R-:W-:Y:S02]  /*2de10*/  HMMA.16816.F32 R20, R12, R16, R4 ;  /* 0x000000100c14723c */ /* 0x008fe40000001804 */
[----:B------:R-:W-:Y:S05]  /*2de20*/  STL [R1+0x2d6c], R28 ;  /* 0x002d6c1c01007387 */ /* 0x000fea0000100800 */
[----:B------:R-:W-:Y:S02]  /*2de30*/  IMAD.MOV.U32 R4, RZ, RZ, R9 ;  /* 0x000000ffff047224 */ /* 0x000fe400078e0009 */
[----:B------:R-:W-:Y:S11]  /*2de40*/  IMAD.MOV.U32 R5, RZ, RZ, R8 ;  /* 0x000000ffff057224 */ /* 0x000ff600078e0008 */
[----:B------:R-:W-:Y:S03]  /*2de50*/  @!UPT UIADD3 URZ, URZ, URZ, URZ ;  /* 0x0000003f3f3ff290 */ /* 0x000fe6000fffe03f */
[----:B------:R-:W-:Y:S01]  /*2de60*/  STL.64 [R1+0x2c0], R20 ;  /* 0x0002c01401007387 */ /* 0x000fe20000100a00 */
[----:B------:R-:W-:Y:S02]  /*2de70*/  STL.64 [R1+0x2c8], R22 ;  /* 0x0002c81601007387 */ /* 0x000fe40000100a00 */
[----:B------:R-:W-:Y:S02]  /*2de80*/  STL.64 [R1+0x2ea8], R4 ;  /* 0x002ea80401007387 */ /* 0x000fe40000100a00 */
[----:B------:R0:W-:Y:S02]  /*2de90*/  STL.64 [R1+0x2e80], R16 ;  /* 0x002e801001007387 */ /* 0x0001e40000100a00 */
[----:B0-----:R-:W2:Y:S01]  /*2dea0*/  LDL.LU R16, [R1+0x1b0] ;  /* 0x0001b00001107983 */ /* 0x001ea20000300800 */
[----:B------:R-:W2:Y:S02]  /*2deb0*/  LDL.LU R17, [R1+0x1b4] ;  /* 0x0001b40001117983 */ /* 0x000ea40000300800 */
[----:B------:R-:W3:Y:S02]  /*2dec0*/  LDL.LU R18, [R1+0x1b8] ;  /* 0x0001b80001127983 */ /* 0x000ee40000300800 */
[----:B------:R-:W3:Y:S01]  /*2ded0*/  LDL.LU R19, [R1+0x1bc] ;  /* 0x0001bc0001137983 */ /* 0x000ee20000300800 */
[----:B------:R-:W4:Y:S04]  /*2dee0*/  LDL.64 R4, [R1] ;  /* 0x0000000001047983 */ /* 0x000f280000100a00 */
[----:B----4-:R0:W-:Y:S02]  /*2def0*/  STL.64 [R1+0x2ec0], R4 ;  /* 0x002ec00401007387 */ /* 0x0101e40000100a00 */
[----:B0-----:R-:W-:-:S02]  /*2df00*/  IMAD.MOV.U32 R4, RZ, RZ, R24 ;  /* 0x000000ffff047224 */ /* 0x001fc400078e0018 */
[----:B------:R-:W-:Y:S01]  /*2df10*/  IMAD.MOV.U32 R5, RZ, RZ, R0 ;  /* 0x000000ffff057224 */ /* 0x000fe200078e0000 */
[----:B------:R-:W0:Y:S04]  /*2df20*/  LDSM.16.MT88.4 R24, [R29+0x4000] ;  /* 0x004000001d18783b */ /* 0x000e280000004200 */
[----:B------:R-:W-:Y:S01]  /*2df30*/  STL.64 [R1+0x2ed8], R4 ;  /* 0x002ed80401007387 */ /* 0x000fe20000100a00 */
[----:B---3--:R-:W-:Y:S02]  /*2df40*/  STL.64 [R1+0x2ea0], R18 ;  /* 0x002ea01201007387 */ /* 0x008fe40000100a00 */
[----:B--2---:R1:W-:Y:S02]  /*2df50*/  STL.64 [R1+0x2e98], R16 ;  /* 0x002e981001007387 */ /* 0x0043e40000100a00 */
[----:B-1----:R-:W2:Y:S01]  /*2df60*/  LDL.LU R16, [R1+0x1c0] ;  /* 0x0001c00001107983 */ /* 0x002ea20000300800 */
[----:B------:R-:W2:Y:S02]  /*2df70*/  LDL.LU R17, [R1+0x1c4] ;  /* 0x0001c40001117983 */ /* 0x000ea40000300800 */
[----:B------:R-:W3:Y:S02]  /*2df80*/  LDL.LU R18, [R1+0x1c8] ;  /* 0x0001c80001127983 */ /* 0x000ee40000300800 */
[----:B------:R-:W3:Y:S01]  /*2df90*/  LDL.LU R19, [R1+0x1cc] ;  /* 0x0001cc0001137983 */ /* 0x000ee20000300800 */
[----:B------:R-:W4:Y:S01]  /*2dfa0*/  LDL.LU R4, [R1+0x1f0] ;  /* 0x0001f00001047983 */ /* 0x000f220000300800 */
[----:B------:R-:W4:Y:S02]  /*2dfb0*/  LDL.LU R5, [R1+0x1f4] ;  /* 0x0001f40001057983 */ /* 0x000f240000300800 */
[----:B------:R-:W2:Y:S02]  /*2dfc0*/  LDL.LU R6, [R1+0x1f8] ;  /* 0x0001f80001067983 */ /* 0x000ea40000300800 */
[----:B------:R-:W2:Y:S01]  /*2dfd0*/  LDL.LU R7, [R1+0x1fc] ;  /* 0x0001fc0001077983 */ /* 0x000ea20000300800 */
[----:B------:R-:W3:Y:S04]  /*2dfe0*/  LDL.64 R8, [R1+0x60] ;  /* 0x0000600001087983 */ /* 0x000ee80000100a00 */
[----:B--2---:R-:W-:Y:S01]  /*2dff0*/  STL.64 [R1+0x2ef0], R6 ;  /* 0x002ef00601007387 */ /* 0x004fe20000100a00 */
[----:B----4-:R1:W-:Y:S03]  /*2e000*/  STL.64 [R1+0x2ee8], R4 ;  /* 0x002ee80401007387 */ /* 0x0103e60000100a00 */
[----:B-1----:R-:W2:Y:S01]  /*2e010*/  LDL.LU R4, [R1+0x200] ;  /* 0x0002000001047983 */ /* 0x002ea20000300800 */
[----:B------:R-:W2:Y:S02]  /*2e020*/  LDL.LU R5, [R1+0x204] ;  /* 0x0002040001057983 */ /* 0x000ea40000300800 */
[----:B------:R-:W4:Y:S02]  /*2e030*/  LDL.LU R6, [R1+0x208] ;  /* 0x0002080001067983 */ /* 0x000f240000300800 */
[----:B------:R-:W4:Y:S02]  /*2e040*/  LDL.LU R7, [R1+0x20c] ;  /* 0x00020c0001077983 */ /* 0x000f240000300800 */
[----:B----4-:R-:W-:Y:S01]  /*2e050*/  STL.64 [R1+0x2f10], R6 ;  /* 0x002f100601007387 */ /* 0x010fe20000100a00 */
[----:B--2---:R1:W-:Y:S03]  /*2e060*/  STL.64 [R1+0x2f08], R4 ;  /* 0x002f080401007387 */ /* 0x0043e60000100a00 */
[----:B-1----:R-:W2:Y:S01]  /*2e070*/  LDL.LU R4, [R1+0x210] ;  /* 0x0002100001047983 */ /* 0x002ea20000300800 */
[----:B------:R-:W2:Y:S02]  /*2e080*/  LDL.LU R5, [R1+0x214] ;  /* 0x0002140001057983 */ /* 0x000ea40000300800 */
[----:B------:R-:W2:Y:S02]  /*2e090*/  LDL.LU R6, [R1+0x218] ;  /* 0x0002180001067983 */ /* 0x000ea40000300800 */
[----:B------:R-:W2:Y:S01]  /*2e0a0*/  LDL.LU R7, [R1+0x21c] ;  /* 0x00021c0001077983 */ /* 0x000ea20000300800 */
[----:B------:R-:W4:Y:S01]  /*2e0b0*/  LDL.64 R20, [R1+0x40] ;  /* 0x0000400001147983 */ /* 0x000f220000100a00 */
[----:B---3--:R-:W-:Y:S02]  /*2e0c0*/  STL.64 [R1+0x2eb8], R18 ;  /* 0x002eb81201007387 */ /* 0x008fe40000100a00 */
[----:B------:R1:W-:Y:S02]  /*2e0d0*/  STL.64 [R1+0x2eb0], R16 ;  /* 0x002eb01001007387 */ /* 0x0003e40000100a00 */
[----:B-1----:R-:W3:Y:S01]  /*2e0e0*/  LDL.LU R16, [R1+0x1d0] ;  /* 0x0001d00001107983 */ /* 0x002ee20000300800 */
[----:B------:R-:W3:Y:S02]  /*2e0f0*/  LDL.LU R17, [R1+0x1d4] ;  /* 0x0001d40001117983 */ /* 0x000ee40000300800 */
[----:B------:R-:W2:Y:S02]  /*2e100*/  LDL.LU R18, [R1+0x1d8] ;  /* 0x0001d80001127983 */ /* 0x000ea40000300800 */
[----:B------:R-:W2:Y:S02]  /*2e110*/  LDL.LU R19, [R1+0x1dc] ;  /* 0x0001dc0001137983 */ /* 0x000ea40000300800 */
[----:B--2---:R-:W-:Y:S01]  /*2e120*/  STL.64 [R1+0x2ed0], R18 ;  /* 0x002ed01201007387 */ /* 0x004fe20000100a00 */
[----:B---3--:R1:W-:Y:S03]  /*2e130*/  STL.64 [R1+0x2ec8], R16 ;  /* 0x002ec81001007387 */ /* 0x0083e60000100a00 */
[----:B-1----:R-:W2:Y:S01]  /*2e140*/  LDL.LU R16, [R1+0x1e0] ;  /* 0x0001e00001107983 */ /* 0x002ea20000300800 */
[----:B------:R-:W2:Y:S02]  /*2e150*/  LDL.LU R17, [R1+0x1e4] ;  /* 0x0001e40001117983 */ /* 0x000ea40000300800 */
[----:B------:R-:W2:Y:S02]  /*2e160*/  LDL.LU R18, [R1+0x1e8] ;  /* 0x0001e80001127983 */ /* 0x000ea40000300800 */
[----:B------:R-:W2:Y:S01]  /*2e170*/  LDL.LU R19, [R1+0x1ec] ;  /* 0x0001ec0001137983 */ /* 0x000ea20000300800 */
[----:B0-----:R-:W-:Y:S01]  /*2e180*/  STL.64 [R1+0x2d60], R26 ;  /* 0x002d601a01007387 */ /* 0x001fe20000100a00 */
[----:B------:R0:W-:Y:S03]  /*2e190*/  STL.64 [R1+0x2d58], R24 ;  /* 0x002d581801007387 */ /* 0x0001e60000100a00 */
[----:B0-----:R-:W3:Y:S01]  /*2e1a0*/  LDL.LU R24, [R1+0xe0] ;  /* 0x0000e00001187983 */ /* 0x001ee20000300800 */
[----:B------:R-:W3:Y:S02]  /*2e1b0*/  LDL.LU R25, [R1+0xe4] ;  /* 0x0000e40001197983 */ /* 0x000ee40000300800 */
[----:B------:R-:W2:Y:S02]  /*2e1c0*/  LDL.LU R26, [R1+0xe8] ;  /* 0x0000e800011a7983 */ /* 0x000ea40000300800 */
[----:B------:R-:W2:Y:S01]  /*2e1d0*/  LDL.LU R27, [R1+0xec] ;  /* 0x0000ec00011b7983 */ /* 0x000ea20000300800 */
[----:B------:R-:W-:Y:S01]  /*2e1e0*/  HMMA.16816.F32 R12, R12, R8, R4 ;  /* 0x000000080c0c723c */ /* 0x000fe20000001804 */
[----:B------:R-:W-:-:S02]  /*2e1f0*/  IMAD.MOV.U32 R2, RZ, RZ, R8 ;  /* 0x000000ffff027224 */ /* 0x000fc400078e0008 */
[----:B------:R-:W-:Y:S01]  /*2e200*/  IMAD.MOV.U32 R0, RZ, RZ, R9 ;  /* 0x000000ffff007224 */ /* 0x000fe200078e0009 */
[----:B--2---:R-:W-:Y:S01]  /*2e210*/  STL.64 [R1+0x2e78], R26 ;  /* 0x002e781a01007387 */ /* 0x004fe20000100a00 */
[----:B---3--:R0:W-:Y:S03]  /*2e220*/  STL.64 [R1+0x2e70], R24 ;  /* 0x002e701801007387 */ /* 0x0081e60000100a00 */
[----:B0-----:R-:W2:Y:S01]  /*2e230*/  LDL.LU R24, [R1+0x1a0] ;  /* 0x0001a00001187983 */ /* 0x001ea20000300800 */
[----:B------:R-:W2:Y:S02]  /*2e240*/  LDL.LU R25, [R1+0x1a4] ;  /* 0x0001a40001197983 */ /* 0x000ea40000300800 */
[----:B------:R-:W2:Y:S02]  /*2e250*/  LDL.LU R26, [R1+0x1a8] ;  /* 0x0001a800011a7983 */ /* 0x000ea40000300800 */
[----:B------:R-:W2:Y:S01]  /*2e260*/  LDL.LU R27, [R1+0x1ac] ;  /* 0x0001ac00011b7983 */ /* 0x000ea20000300800 */
[----:B------:R-:W3:Y:S01]  /*2e270*/  LDL.LU.64 R6, [R1+0x2f10] ;  /* 0x002f100001067983 */ /* 0x000ee20000300a00 */
[----:B------:R-:W3:Y:S08]  /*2e280*/  LDL.LU.64 R4, [R1+0x2f08] ;  /* 0x002f080001047983 */ /* 0x000ef00000300a00 */
[----:B------:R-:W-:Y:S02]  /*2e290*/  STL.64 [R1+0x210], R12 ;  /* 0x0002100c01007387 */ /* 0x000fe40000100a00 */
[----:B------:R-:W-:Y:S01]  /*2e2a0*/  STL.64 [R1+0x218], R14 ;  /* 0x0002180e01007387 */ /* 0x000fe20000100a00 */
[----:B------:R-:W3:Y:S01]  /*2e2b0*/  LDL.LU.64 R10, [R1+0x2f00] ;  /* 0x002f0000010a7983 */ /* 0x000ee20000300a00 */
[----:B------:R-:W3:Y:S03]  /*2e2c0*/  LDL.LU.64 R8, [R1+0x2ef8] ;  /* 0x002ef80001087983 */ /* 0x000ee60000300a00 */
[----:B------:R-:W0:Y:S01]  /*2e2d0*/  LDSM.16.MT88.4 R12, [R29+0x4080] ;  /* 0x004080001d0c783b */ /* 0x000e220000004200 */
[----:B----4-:R-:W-:-:S03]  /*2e2e0*/  IMAD.MOV.U32 R3, RZ, RZ, R21 ;  /* 0x000000ffff037224 */ /* 0x010fc600078e0015 */
[----:B0-----:R0:W-:Y:S01]  /*2e2f0*/  STL.64 [R1+0x2ce0], R14 ;  /* 0x002ce00e01007387 */ /* 0x0011e20000100a00 */
[----:B------:R-:W-:Y:S02]  /*2e300*/  STL.64 [R1+0x2cd8], R12 ;  /* 0x002cd80c01007387 */ /* 0x000fe40000100a00 */
        /* <DEDUP_REMOVED lines=9> */
[C---:B---3--:R-:W-:Y:S11]  /*2e3a0*/  HMMA.16816.F32 R4, R8.reuse, R20, R4 ;  /* 0x000000140804723c */ /* 0x048ff60000001804 */
[----:B------:R-:W-:Y:S11]  /*2e3b0*/  @!UPT UIADD3 URZ, URZ, URZ, URZ ;  /* 0x0000003f3f3ff290 */ /* 0x000ff6000fffe03f */
[----:B------:R-:W-:Y:S01]  /*2e3c0*/  @!UPT UIADD3 URZ, URZ, URZ, URZ ;  /* 0x0000003f3f3ff290 */ /* 0x000fe2000fffe03f */
[----:B------:R0:W-:Y:S01]  /*2e3d0*/  STL.64 [R1+0x1f0], R4 ;  /* 0x0001f00401007387 */ /* 0x0001e20000100a00 */
[----:B------:R1:W-:Y:S03]  /*2e3e0*/  STL.64 [R1+0x1f8], R6 ;  /* 0x0001f80601007387 */ /* 0x0003e60000100a00 */
[----:B0-----:R-:W1:Y:S02]  /*2e3f0*/  LDL.LU.64 R4, [R1+0x2ed8] ;  /* 0x002ed80001047983 */ /* 0x001e640000300a00 */
[C---:B-1----:R-:W-:Y:S02]  /*2e400*/  HMMA.16816.F32 R4, R8.reuse, R4, R16 ;  /* 0x000000040804723c */ /* 0x042fe40000001810 */
[----:B------:R-:W3:Y:S01]  /*2e410*/  LDL.LU.64 R18, [R1+0x2ed0] ;  /* 0x002ed00001127983 */ /* 0x000ee20000300a00 */
[----:B------:R-:W3:Y:S11]  /*2e420*/  LDL.LU.64 R16, [R1+0x2ec8] ;  /* 0x002ec80001107983 */ /* 0x000ef60000300a00 */
[----:B------:R-:W-:Y:S09]  /*2e430*/  @!UPT UIADD3 URZ, URZ, URZ, URZ ;  /* 0x0000003f3f3ff290 */ /* 0x000ff2000fffe03f */
[----:B------:R0:W-:Y:S01]  /*2e440*/  STL.64 [R1+0x1e0], R4 ;  /* 0x0001e00401007387 */ /* 0x0001e20000100a00 */
[----:B------:R-:W-:Y:S03]  /*2e450*/  STL.64 [R1+0x1e8], R6 ;  /* 0x0001e80601007387 */ /* 0x000fe60000100a00 */
[----:B0-----:R-:W3:Y:S01]  /*2e460*/  LDL.LU.64 R4, [R1+0x2ec0] ;  /* 0x002ec00001047983 */ /* 0x001ee20000300a00 */
[----:B------:R-:W-:Y:S02]  /*2e470*/  IMAD.MOV.U32 R12, RZ, RZ, R2 ;  /* 0x000000ffff0c7224 */ /* 0x000fe400078e0002 */
[----:B------:R-:W-:Y:S01]  /*2e480*/  IMAD.MOV.U32 R13, RZ, RZ, R0 ;  /* 0x000000ffff0d7224 */ /* 0x000fe200078e0000 */
        /* <DEDUP_REMOVED lines=9> */
[C---:B---3--:R-:W-:Y:S01]  /*2e520*/  HMMA.16816.F32 R4, R8.reuse, R4, R16 ;  /* 0x000000040804723c */ /* 0x048fe20000001810 */
[----:B------:R-:W3:Y:S01]  /*2e530*/  LDL.LU.64 R18, [R1+0x2ea0] ;  /* 0x002ea00001127983 */ /* 0x000ee20000300a00 */
[----:B------:R-:W3:Y:S11]  /*2e540*/  LDL.LU.64 R16, [R1+0x2e98] ;  /* 0x002e980001107983 */ /* 0x000ef60000300a00 */
[----:B------:R-:W-:Y:S10]  /*2e550*/  @!UPT UIADD3 URZ, URZ, URZ, URZ ;  /* 0x0000003f3f3ff290 */ /* 0x000ff4000fffe03f */
[----:B------:R-:W-:Y:S01]  /*2e560*/  STL.64 [R1+0x1c0], R4 ;  /* 0x0001c00401007387 */ /* 0x000fe20000100a00 */
[----:B------:R0:W-:Y:S03]  /*2e570*/  STL.64 [R1+0x1c8], R6 ;  /* 0x0001c80601007387 */ /* 0x0001e60000100a00 */
[----:B0-----:R-:W4:Y:S01]  /*2e580*/  LDL.LU.64 R6, [R1+0x2e90] ;  /* 0x002e900001067983 */ /* 0x001f220000300a00 */
[----:B------:R-:W3:Y:S02]  /*2e590*/  LDL.LU.64 R4, [R1+0x2e88] ;  /* 0x002e880001047983 */ /* 0x000ee40000300a00 */
[C---:B---3--:R-:W-:Y:S11]  /*2e5a0*/  HMMA.16816.F32 R16, R8.reuse, R4, R16 ;  /* 0x000000040810723c */ /* 0x048ff60000001810 */
[----:B------:R-:W-:Y:S11]  /*2e5b0*/  @!UPT UIADD3 URZ, URZ, URZ, URZ ;  /* 0x0000003f3f3ff290 */ /* 0x000ff6000fffe03f */
[----:B------:R-:W-:Y:S01]  /*2e5c0*/  @!UPT UIADD3 URZ, URZ, URZ, URZ ;  /* 0x0000003f3f3ff290 */ /* 0x000fe2000fffe03f */
[----:B------:R0:W-:Y:S01]  /*2e5d0*/  STL.64 [R1+0x1b0], R16 ;  /* 0x0001b01001007387 */ /* 0x0001e20000100a00 */
[----:B------:R2:W-:Y:S03]  /*2e5e0*/  STL.64 [R1+0x1b8], R18 ;  /* 0x0001b81201007387 */ /* 0x0005e60000100a00 */
[----:B0-----:R-:W2:Y:S01]  /*2e5f0*/  LDL.LU.64 R16, [R1+0x2e80] ;  /* 0x002e800001107983 */ /* 0x001ea20000300a00 */
[----:B----4-:R-:W-:Y:S02]  /*2e600*/  STL.64 [R1+0x2e28], R6 ;  /* 0x002e280601007387 */ /* 0x010fe40000100a00 */
[----:B------:R-:W-:Y:S01]  /*2e610*/  STL.64 [R1+0x2e20], R4 ;  /* 0x002e200401007387 */ /* 0x000fe20000100a00 */
[C---:B--2---:R-:W-:Y:S01]  /*2e620*/  HMMA.16816.F32 R16, R8.reuse, R16, R24 ;  /* 0x000000100810723c */ /* 0x044fe20000001818 */
[----:B------:R-:W2:Y:S01]  /*2e630*/  LDL.LU.64 R26, [R1+0x2e78] ;  /* 0x002e7800011a7983 */ /* 0x000ea20000300a00 */
[----:B------:R-:W2:Y:S11]  /*2e640*/  LDL.LU.64 R24, [R1+0x2e70] ;  /* 0x002e700001187983 */ /* 0x000eb60000300a00 */
[----:B------:R-:W-:Y:S10]  /*2e650*/  @!UPT UIADD3 URZ, URZ, URZ, URZ ;  /* 0x0000003f3f3ff290 */ /* 0x000ff4000fffe03f */
[----:B------:R-:W-:Y:S01]  /*2e660*/  STL.64 [R1+0x1a0], R16 ;  /* 0x0001a01001007387 */ /* 0x000fe20000100a00 */
[----:B------:R0:W-:Y:S03]  /*2e670*/  STL.64 [R1+0x1a8], R18 ;  /* 0x0001a81201007387 */ /* 0x0001e60000100a00 */
[----:B0-----:R-:W3:Y:S01]  /*2e680*/  LDL.LU.64 R18, [R1+0x2e68] ;  /* 0x002e680001127983 */ /* 0x001ee20000300a00 */
[----:B------:R-:W3:Y:S02]  /*2e690*/  LDL.LU.64 R16, [R1+0x2e60] ;  /* 0x002e600001107983 */ /* 0x000ee40000300a00 */
[----:B------:R-:W-:Y:S01]  /*2e6a0*/  IMAD.MOV.U32 R4, RZ, RZ, R14 ;  /* 0x000000ffff047224 */ /* 0x000fe200078e000e */
[----:B---3--:R-:W-:Y:S01]  /*2e6b0*/  HMMA.16816.F32 R8, R8, R12, R16 ;  /* 0x0000000c0808723c */ /* 0x008fe20000001810 */
[----:B------:R-:W3:Y:S01]  /*2e6c0*/  LDL.LU.64 R18, [R1+0x2e58] ;  /* 0x002e580001127983 */ /* 0x000ee20000300a00 */
[----:B------:R-:W3:Y:S02]  /*2e6d0*/  LDL.LU.64 R16, [R1+0x2e50] ;  /* 0x002e500001107983 */ /* 0x000ee40000300a00 */
[----:B------:R0:W-:Y:S02]  /*2e6e0*/  STL.64 [R1+0x2df8], R12 ;  /* 0x002df80c01007387 */ /* 0x0001e40000100a00 */
[----:B0-----:R-:W3:Y:S11]  /*2e6f0*/  LDL.LU R12, [R1+0xf0] ;  /* 0x0000f000010c7983 */ /* 0x001ef60000300800 */
[----:B------:R-:W-:Y:S06]  /*2e700*/  @!UPT UIADD3 URZ, URZ, URZ, URZ ;  /* 0x0000003f3f3ff290 */ /* 0x000fec000fffe03f */
[----:B------:R0:W-:Y:S01]  /*2e710*/  STL.64 [R1+0x100], R8 ;  /* 0x0001000801007387 */ /* 0x0001e20000100a00 */
[----:B------:R-:W-:Y:S02]  /*2e720*/  STL.64 [R1+0x108], R10 ;  /* 0x0001080a01007387 */ /* 0x000fe40000100a00 */
[----:B------:R-:W3:Y:S02]  /*2e730*/  LDL.LU R13, [R1+0xf4] ;  /* 0x0000f400010d7983 */ /* 0x000ee40000300800 */
[----:B------:R-:W3:Y:S01]  /*2e740*/  LDL.LU R14, [R1+0xf8] ;  /* 0x0000f800010e7983 */ /* 0x000ee20000300800 */
[----:B------:R-:W3:Y:S01]  /*2e750*/  LDL.LU R15, [R1+0xfc] ;  /* 0x0000fc00010f7983 */ /* 0x000ee20000300800 */
[----:B------:R-:W-:Y:S02]  /*2e760*/  IMAD.MOV.U32 R5, RZ, RZ, R3 ;  /* 0x000000ffff057224 */ /* 0x000fe400078e0003 */
[----:B0-----:R-:W-:Y:S02]  /*2e770*/  IMAD.MOV.U32 R8, RZ, RZ, R2 ;  /* 0x000000ffff087224 */ /* 0x001fe400078e0002 */
[----:B------:R-:W-:-:S05]  /*2e780*/  IMAD.MOV.U32 R9, RZ, RZ, R0 ;  /* 0x000000ffff097224 */ /* 0x000fca00078e0000 */
[----:B------:R3:W-:Y:S02]  /*2e790*/  STL.64 [R1+0x2e48], R8 ;  /* 0x002e480801007387 */ /* 0x0007e40000100a00 */
[C---:B---3--:R-:W-:Y:S08]  /*2e7a0*/  HMMA.16816.F32 R8, R16.reuse, R4, R12 ;  /* 0x000000041008723c */ /* 0x048ff0000000180c */
[C---:B--2---:R-:W-:Y:S01]  /*2e7b0*/  HMMA.16816.F32 R4, R16.reuse, R20, R24 ;  /* 0x000000141004723c */ /* 0x044fe20000001818 */
[----:B------:R-:W2:Y:S11]  /*2e7c0*/  LDL.LU R24, [R1+0x400] ;  /* 0x0004000001187983 */ /* 0x000eb60000300800 */
[----:B------:R-:W-:Y:S03]  /*2e7d0*/  @!UPT UIADD3 URZ, URZ, URZ, URZ ;  /* 0x0000003f3f3ff290 */ /* 0x000fe6000fffe03f */
[----:B------:R-:W-:Y:S01]  /*2e7e0*/  STL.64 [R1+0xf0], R8 ;  /* 0x0000f00801007387 */ /* 0x000fe20000100a00 */
[----:B------:R-:W-:Y:S07]  /*2e7f0*/  STL.64 [R1+0xf8], R10 ;  /* 0x0000f80a01007387 */ /* 0x000fee0000100a00 */
[----:B------:R-:W-:Y:S02]  /*2e800*/  STL.64 [R1+0xe0], R4 ;  /* 0x0000e00401007387 */ /* 0x000fe40000100a00 */
[----:B------:R-:W-:Y:S01]  /*2e810*/  STL.64 [R1+0xe8], R6 ;  /* 0x0000e80601007387 */ /* 0x000fe20000100a00 */
[----:B------:R-:W2:Y:S01]  /*2e820*/  LDL.LU R25, [R1+0x404] ;  /* 0x0004040001197983 */ /* 0x000ea20000300800 */
[----:B------:R-:W3:Y:S02]  /*2e830*/  LDL.LU R26, [R1+0x408] ;  /* 0x00040800011a7983 */ /* 0x000ee40000300800 */
[----:B------:R-:W3:Y:S02]  /*2e840*/  LDL.LU R27, [R1+0x40c] ;  /* 0x00040c00011b7983 */ /* 0x000ee40000300800 */
[----:B---3--:R-:W-:Y:S01]  /*2e850*/  STL.64 [R1+0x2d78], R26 ;  /* 0x002d781a01007387 */ /* 0x008fe20000100a00 */
[----:B--2---:R0:W-:Y:S03]  /*2e860*/  STL.64 [R1+0x2d70], R24 ;  /* 0x002d701801007387 */ /* 0x0041e60000100a00 */
        /* <DEDUP_REMOVED lines=15> */
[----:B------:R-:W3:Y:S01]  /*2e960*/  LDL.LU R27, [R1+0x43c] ;  /* 0x00043c00011b7983 */ /* 0x000ee20000300800 */
[----:B------:R-:W4:Y:S01]  /*2e970*/  LDL.LU R8, [R1+0xd0] ;  /* 0x0000d00001087983 */ /* 0x000f220000300800 */
[----:B------:R-:W4:Y:S02]  /*2e980*/  LDL.LU R9, [R1+0xd4] ;  /* 0x0000d40001097983 */ /* 0x000f240000300800 */
[----:B------:R-:W4:Y:S02]  /*2e990*/  LDL.LU R10, [R1+0xd8] ;  /* 0x0000d800010a7983 */ /* 0x000f240000300800 */
[----:B------:R-:W4:Y:S01]  /*2e9a0*/  LDL.LU R11, [R1+0xdc] ;  /* 0x0000dc00010b7983 */ /* 0x000f220000300800 */
[----:B------:R-:W2:Y:S01]  /*2e9b0*/  LDL.LU R20, [R1+0x4a0] ;  /* 0x0004a00001147983 */ /* 0x000ea20000300800 */
[----:B------:R-:W2:Y:S02]  /*2e9c0*/  LDL.LU R21, [R1+0x4a4] ;  /* 0x0004a40001157983 */ /* 0x000ea40000300800 */
[----:B------:R-:W2:Y:S02]  /*2e9d0*/  LDL.LU R22, [R1+0x4a8] ;  /* 0x0004a80001167983 */ /* 0x000ea40000300800 */
[----:B------:R-:W2:Y:S01]  /*2e9e0*/  LDL.LU R23, [R1+0x4ac] ;  /* 0x0004ac0001177983 */ /* 0x000ea20000300800 */
[----:B------:R-:W2:Y:S04]  /*2e9f0*/  LDL.64 R4, [R1+0x30] ;  /* 0x0000300001047983 */ /* 0x000ea80000100a00 */
[----:B--2---:R0:W-:Y:S04]  /*2ea00*/  STL.64 [R1+0x2e40], R4 ;  /* 0x002e400401007387 */ /* 0x0041e80000100a00 */
[----:B0-----:R-:W2:Y:S01]  /*2ea10*/  LDL.LU R4, [R1+0xc0] ;  /* 0x0000c00001047983 */ /* 0x001ea20000300800 */
[----:B------:R-:W2:Y:S02]  /*2ea20*/  LDL.LU R5, [R1+0xc4] ;  /* 0x0000c40001057983 */ /* 0x000ea40000300800 */
[----:B------:R-:W2:Y:S02]  /*2ea30*/  LDL.LU R6, [R1+0xc8] ;  /* 0x0000c80001067983 */ /* 0x000ea40000300800 */
[----:B------:R-:W2:Y:S01]  /*2ea40*/  LDL.LU R7, [R1+0xcc] ;  /* 0x0000cc0001077983 */ /* 0x000ea20000300800 */
[----:B------:R-:W-:Y:S01]  /*2ea50*/  STL.64 [R1+0x2e08], R22 ;  /* 0x002e081601007387 */ /* 0x000fe20000100a00 */
        /* <DEDUP_REMOVED lines=17> */
[----:B------:R-:W2:Y:S01]  /*2eb70*/  LDL.64 R12, [R1+0x50] ;  /* 0x00005000010c7983 */ /* 0x000ea20000100a00 */
[----:B---3--:R-:W-:Y:S02]  /*2eb80*/  STL.64 [R1+0x2da8], R26 ;  /* 0x002da81a01007387 */ /* 0x008fe40000100a00 */
[----:B------:R0:W-:Y:S02]  /*2eb90*/  STL.64 [R1+0x2da0], R24 ;  /* 0x002da01801007387 */ /* 0x0001e40000100a00 */
[----:B0-----:R-:W4:Y:S02]  /*2eba0*/  LDL.64 R24, [R1+0x10] ;  /* 0x0000100001187983 */ /* 0x001f240000100a00 */
[C---:B----4-:R-:W-:Y:S11]  /*2ebb0*/  HMMA.16816.F32 R8, R16.reuse, R24, R8 ;  /* 0x000000181008723c */ /* 0x050ff60000001808 */
[----:B------:R-:W-:Y:S11]  /*2ebc0*/  @!UPT UIADD3 URZ, URZ, URZ, URZ ;  /* 0x0000003f3f3ff290 */ /* 0x000ff6000fffe03f */
[----:B------:R-:W-:Y:S01]  /*2ebd0*/  @!UPT UIADD3 URZ, URZ, URZ, URZ ;  /* 0x0000003f3f3ff290 */ /* 0x000fe2000fffe03f */
[----:B------:R0:W-:Y:S01]  /*2ebe0*/  STL.64 [R1+0xd0], R8 ;  /* 0x0000d00801007387 */ /* 0x0001e20000100a00 */
[----:B------:R-:W-:Y:S03]  /*2ebf0*/  STL.64 [R1+0xd8], R10 ;  /* 0x0000d80a01007387 */ /* 0x000fe60000100a00 */
[----:B0-----:R-:W3:Y:S01]  /*2ec00*/  LDL.LU.64 R8, [R1+0x2e48] ;  /* 0x002e480001087983 */ /* 0x001ee20000300a00 */
[----:B------:R0:W-:Y:S03]  /*2ec10*/  STL.64 [R1+0x2dc0], R24 ;  /* 0x002dc01801007387 */ /* 0x0001e60000100a00 */
[----:B0-----:R-:W4:Y:S01]  /*2ec20*/  LDL.64 R24, [R1+0x20] ;  /* 0x0000200001187983 */ /* 0x001f220000100a00 */
[C---:B---3--:R-:W-:Y:S03]  /*2ec30*/  HMMA.16816.F32 R4, R16.reuse, R8, R4 ;  /* 0x000000081004723c */ /* 0x048fe60000001804 */
[----:B----4-:R0:W-:Y:S04]  /*2ec40*/  STL.64 [R1+0x2dd0], R24 ;  /* 0x002dd01801007387 */ /* 0x0101e80000100a00 */
[----:B0-----:R-:W3:Y:S11]  /*2ec50*/  LDL.64 R24, [R1+0x40] ;  /* 0x0000400001187983 */ /* 0x001ef60000100a00 */
[----:B------:R-:W-:Y:S05]  /*2ec60*/  @!UPT UIADD3 URZ, URZ, URZ, URZ ;  /* 0x0000003f3f3ff290 */ /* 0x000fea000fffe03f */
[----:B------:R0:W-:Y:S02]  /*2ec70*/  STL.64 [R1+0xc0], R4 ;  /* 0x0000c00401007387 */ /* 0x0001e40000100a00 */
[----:B------:R-:W-:Y:S01]  /*2ec80*/  STL.64 [R1+0xc8], R6 ;  /* 0x0000c80601007387 */ /* 0x000fe20000100a00 */
[----:B0-----:R-:W2:Y:S01]  /*2ec90*/  LDL.LU.64 R4, [R1+0x2e40] ;  /* 0x002e400001047983 */ /* 0x001ea20000300a00 */
[----:B------:R0:W-:Y:S03]  /*2eca0*/  STL.64 [R1+0x2dc8], R8 ;  /* 0x002dc80801007387 */ /* 0x0001e60000100a00 */
[----:B0-----:R-:W4:Y:S01]  /*2ecb0*/  LDL.LU R8, [R1+0x480] ;  /* 0x0004800001087983 */ /* 0x001f220000300800 */
[----:B------:R-:W4:Y:S02]  /*2ecc0*/  LDL.LU R9, [R1+0x484] ;  /* 0x0004840001097983 */ /* 0x000f240000300800 */
[----:B------:R-:W3:Y:S02]  /*2ecd0*/  LDL.LU R10, [R1+0x488] ;  /* 0x00048800010a7983 */ /* 0x000ee40000300800 */
[----:B------:R-:W3:Y:S01]  /*2ece0*/  LDL.LU R11, [R1+0x48c] ;  /* 0x00048c00010b7983 */ /* 0x000ee20000300800 */
[----:B--2---:R-:W-:Y:S01]  /*2ecf0*/  HMMA.16816.F32 R20, R16, R4, R20 ;  /* 0x000000041014723c */ /* 0x004fe20000001814 */
[----:B------:R-:W-:-:S02]  /*2ed00*/  IMAD.MOV.U32 R3, RZ, RZ, R4 ;  /* 0x000000ffff037224 */ /* 0x000fc400078e0004 */
[----:B------:R-:W-:Y:S01]  /*2ed10*/  IMAD.MOV.U32 R2, RZ, RZ, R5 ;  /* 0x000000ffff027224 */ /* 0x000fe200078e0005 */
[----:B---3--:R-:W-:Y:S01]  /*2ed20*/  STL.64 [R1+0x2de0], R10 ;  /* 0x002de00a01007387 */ /* 0x008fe20000100a00 */
[----:B----4-:R0:W-:Y:S03]  /*2ed30*/  STL.64 [R1+0x2dd8], R8 ;  /* 0x002dd80801007387 */ /* 0x0101e60000100a00 */
[----:B0-----:R-:W2:Y:S01]  /*2ed40*/  LDL.LU R8, [R1+0x490] ;  /* 0x0004900001087983 */ /* 0x001ea20000300800 */
[----:B------:R-:W2:Y:S02]  /*2ed50*/  LDL.LU R9, [R1+0x494] ;  /* 0x0004940001097983 */ /* 0x000ea40000300800 */
[----:B------:R-:W2:Y:S02]  /*2ed60*/  LDL.LU R10, [R1+0x498] ;  /* 0x00049800010a7983 */ /* 0x000ea40000300800 */
[----:B------:R-:W2:Y:S10]  /*2ed70*/  LDL.LU R11, [R1+0x49c] ;  /* 0x00049c00010b7983 */ /* 0x000eb40000300800 */
[----:B------:R-:W-:Y:S01]  /*2ed80*/  STL.64 [R1+0x180], R20 ;  /* 0x0001801401007387 */ /* 0x000fe20000100a00 */
[----:B------:R0:W-:Y:S03]  /*2ed90*/  STL.64 [R1+0x188], R22 ;  /* 0x0001881601007387 */ /* 0x0001e60000100a00 */
[----:B0-----:R-:W3:Y:S01]  /*2eda0*/  LDL.LU.64 R22, [R1+0x2e38] ;  /* 0x002e380001167983 */ /* 0x001ee20000300a00 */
[----:B------:R-:W3:Y:S02]  /*2edb0*/  LDL.LU.64 R20, [R1+0x2e30] ;  /* 0x002e300001147983 */ /* 0x000ee40000300a00 */
[----:B------:R-:W4:Y:S02]  /*2edc0*/  LDL.LU.64 R6, [R1+0x2e28] ;  /* 0x002e280001067983 */ /* 0x000f240000300a00 */
[----:B------:R-:W3:Y:S02]  /*2edd0*/  LDL.LU.64 R4, [R1+0x2e20] ;  /* 0x002e200001047983 */ /* 0x000ee40000300a00 */
[----:B---3--:R-:W-:Y:S11]  /*2ede0*/  HMMA.16816.F32 R20, R16, R4, R20 ;  /* 0x000000041014723c */ /* 0x008ff60000001814 */
[----:B------:R-:W-:Y:S11]  /*2edf0*/  @!UPT UIADD3 URZ, URZ, URZ, URZ ;  /* 0x0000003f3f3ff290 */ /* 0x000ff6000fffe03f */
[----:B------:R-:W-:Y:S01]  /*2ee00*/  @!UPT UIADD3 URZ, URZ, URZ, URZ ;  /* 0x0000003f3f3ff290 */ /* 0x000fe2000fffe03f */
[----:B------:R-:W-:Y:S01]  /*2ee10*/  STL.64 [R1+0x230], R20 ;  /* 0x0002301401007387 */ /* 0x000fe20000100a00 */
[----:B------:R0:W-:Y:S03]  /*2ee20*/  STL.64 [R1+0x238], R22 ;  /* 0x0002381601007387 */ /* 0x0001e60000100a00 */
[----:B0-----:R-:W3:Y:S01]  /*2ee30*/  LDL.LU.64 R22, [R1+0x2e18] ;  /* 0x002e180001167983 */ /* 0x001ee20000300a00 */
[----:B------:R-:W3:Y:S02]  /*2ee40*/  LDL.LU.64 R20, [R1+0x2e10] ;  /* 0x002e100001147983 */ /* 0x000ee40000300a00 */
[----:B----4-:R-:W-:Y:S02]  /*2ee50*/  STL.64 [R1+0x2db8], R6 ;  /* 0x002db80601007387 */ /* 0x010fe40000100a00 */
[----:B------:R0:W-:Y:S02]  /*2ee60*/  STL.64 [R1+0x2db0], R4 ;  /* 0x002db00401007387 */ /* 0x0001e40000100a00 */
[----:B------:R-:W-:-:S02]  /*2ee70*/  IMAD.MOV.U32 R28, RZ, RZ, R12 ;  /* 0x000000ffff1c7224 */ /* 0x000fc400078e000c */
[----:B------:R-:W-:Y:S01]  /*2ee80*/  IMAD.MOV.U32 R0, RZ, RZ, R13 ;  /* 0x000000ffff007224 */ /* 0x000fe200078e000d */
[----:B0-----:R-:W4:Y:S01]  /*2ee90*/  LDL.LU R4, [R1+0x440] ;  /* 0x0004400001047983 */ /* 0x001f220000300800 */
[----:B------:R-:W4:Y:S02]  /*2eea0*/  LDL.LU R5, [R1+0x444] ;  /* 0x0004440001057983 */ /* 0x000f240000300800 */
[----:B------:R-:W4:Y:S02]  /*2eeb0*/  LDL.LU R6, [R1+0x448] ;  /* 0x0004480001067983 */ /* 0x000f240000300800 */
[----:B------:R-:W4:Y:S01]  /*2eec0*/  LDL.LU R7, [R1+0x44c] ;  /* 0x00044c0001077983 */ /* 0x000f220000300800 */
        /* <DEDUP_REMOVED lines=8> */
[----:B---3--:R-:W-:Y:S01]  /*2ef50*/  HMMA.16816.F32 R16, R16, R12, R20 ;  /* 0x0000000c1010723c */ /* 0x008fe20000001814 */
[----:B------:R-:W2:Y:S01]  /*2ef60*/  LDL.LU.64 R22, [R1+0x2df0] ;  /* 0x002df00001167983 */ /* 0x000ea20000300a00 */
[----:B------:R-:W2:Y:S11]  /*2ef70*/  LDL.LU.64 R20, [R1+0x2de8] ;  /* 0x002de80001147983 */ /* 0x000eb60000300a00 */
[----:B------:R-:W-:Y:S10]  /*2ef80*/  @!UPT UIADD3 URZ, URZ, URZ, URZ ;  /* 0x0000003f3f3ff290 */ /* 0x000ff4000fffe03f */
[----:B------:R0:W-:Y:S01]  /*2ef90*/  STL.64 [R1+0x370], R16 ;  /* 0x0003701001007387 */ /* 0x0001e20000100a00 */
[----:B------:R-:W-:Y:S02]  /*2efa0*/  STL.64 [R1+0x378], R18 ;  /* 0x0003781201007387 */ /* 0x000fe40000100a00 */
[----:B0-----:R-:W-:Y:S02]  /*2efb0*/  IMAD.MOV.U32 R16, RZ, RZ, R3 ;  /* 0x000000ffff107224 */ /* 0x001fe400078e0003 */
[----:B------:R-:W-:Y:S02]  /*2efc0*/  IMAD.MOV.U32 R17, RZ, RZ, R2 ;  /* 0x000000ffff117224 */ /* 0x000fe400078e0002 */
[----:B------:R-:W-:Y:S02]  /*2efd0*/  IMAD.MOV.U32 R3, RZ, RZ, R24 ;  /* 0x000000ffff037224 */ /* 0x000fe400078e0018 */
[----:B------:R-:W-:Y:S01]  /*2efe0*/  IMAD.MOV.U32 R2, RZ, RZ, R25 ;  /* 0x000000ffff027224 */ /* 0x000fe200078e0019 */
[C---:B--2---:R-:W-:Y:S11]  /*2eff0*/  HMMA.16816.F32 R8, R20.reuse, R24, R8 ;  /* 0x000000181408723c */ /* 0x044ff60000001808 */
[----:B------:R-:W-:Y:S11]  /*2f000*/  @!UPT UIADD3 URZ, URZ, URZ, URZ ;  /* 0x0000003f3f3ff290 */ /* 0x000ff6000fffe03f */
[----:B------:R-:W-:Y:S01]  /*2f010*/  @!UPT UIADD3 URZ, URZ, URZ, URZ ;  /* 0x0000003f3f3ff290 */ /* 0x000fe2000fffe03f */
        /* <DEDUP_REMOVED lines=8> */
[----:B------:R0:W-:Y:S01]  /*2f0a0*/  STL.64 [R1+0x450], R8 ;  /* 0x0004500801007387 */ /* 0x0001e20000100a00 */
[----:B------:R1:W-:Y:S03]  /*2f0b0*/  STL.64 [R1+0x458], R10 ;  /* 0x0004580a01007387 */ /* 0x0003e60000100a00 */
[----:B0-----:R-:W2:Y:S01]  /*2f0c0*/  LDL.LU.64 R8, [R1+0x2dc8] ;  /* 0x002dc80001087983 */ /* 0x001ea20000300a00 */
[----:B-1----:R-:W-:Y:S02]  /*2f0d0*/  IMAD.MOV.U32 R11, RZ, RZ, R24 ;  /* 0x000000ffff0b7224 */ /* 0x002fe400078e0018 */
[----:B------:R-:W-:Y:S02]  /*2f0e0*/  IMAD.MOV.U32 R10, RZ, RZ, R25 ;  /* 0x000000ffff0a7224 */ /* 0x000fe400078e0019 */
[----:B------:R-:W4:Y:S02]  /*2f0f0*/  LDL.LU.64 R24, [R1+0x2dc0] ;  /* 0x002dc00001187983 */ /* 0x000f240000300a00 */
[----:B----4-:R-:W-:Y:S01]  /*2f100*/  HMMA.16816.F32 R4, R20, R24, R4 ;  /* 0x000000181404723c */ /* 0x010fe20000001804 */
[----:B------:R-:W-:-:S02]  /*2f110*/  IMAD.MOV.U32 R15, RZ, RZ, R24 ;  /* 0x000000ffff0f7224 */ /* 0x000fc400078e0018 */
[----:B------:R-:W-:Y:S11]  /*2f120*/  IMAD.MOV.U32 R14, RZ, RZ, R25 ;  /* 0x000000ffff0e7224 */ /* 0x000ff600078e0019 */
[----:B------:R-:W-:Y:S09]  /*2f130*/  @!UPT UIADD3 URZ, URZ, URZ, URZ ;  /* 0x0000003f3f3ff290 */ /* 0x000ff2000fffe03f */
[----:B------:R-:W-:Y:S01]  /*2f140*/  STL.64 [R1+0x440], R4 ;  /* 0x0004400401007387 */ /* 0x000fe20000100a00 */
[----:B------:R0:W-:Y:S03]  /*2f150*/  STL.64 [R1+0x448], R6 ;  /* 0x0004480601007387 */ /* 0x0001e60000100a00 */
[----:B0-----:R-:W3:Y:S01]  /*2f160*/  LDL.LU.64 R6, [R1+0x2db8] ;  /* 0x002db80001067983 */ /* 0x001ee20000300a00 */
[----:B------:R-:W4:Y:S02]  /*2f170*/  LDL.LU.64 R4, [R1+0x2db0] ;  /* 0x002db00001047983 */ /* 0x000f240000300a00 */
        /* <DEDUP_REMOVED lines=9> */
[----:B------:R-:W-:Y:S01]  /*2f210*/  STL.64 [R1+0x2d28], R8 ;  /* 0x002d280801007387 */ /* 0x000fe20000100a00 */
[C---:B--2---:R-:W-:Y:S11]  /*2f220*/  HMMA.16816.F32 R24, R20.reuse, R16, R24 ;  /* 0x000000101418723c */ /* 0x044ff60000001818 */
[----:B------:R-:W-:Y:S11]  /*2f230*/  @!UPT UIADD3 URZ, URZ, URZ, URZ ;  /* 0x0000003f3f3ff290 */ /* 0x000ff6000fffe03f */
[----:B------:R-:W-:Y:S01]  /*2f240*/  @!UPT UIADD3 URZ, URZ, URZ, URZ ;  /* 0x0000003f3f3ff290 */ /* 0x000fe2000fffe03f */
[----:B------:R-:W-:Y:S01]  /*2f250*/  STL.64 [R1+0x420], R24 ;  /* 0x0004201801007387 */ /* 0x000fe20000100a00 */
[----:B------:R0:W-:Y:S03]  /*2f260*/  STL.64 [R1+0x428], R26 ;  /* 0x0004281a01007387 */ /* 0x0001e60000100a00 */
[----:B0-----:R-:W4:Y:S01]  /*2f270*/  LDL.LU.64 R26, [R1+0x2d88] ;  /* 0x002d8800011a7983 */ /* 0x001f220000300a00 */
[----:B------:R-:W4:Y:S02]  /*2f280*/  LDL.LU.64 R24, [R1+0x2d80] ;  /* 0x002d800001187983 */ /* 0x000f240000300a00 */
[----:B------:R0:W-:Y:S02]  /*2f290*/  STL.64 [R1+0x2d20], R16 ;  /* 0x002d201001007387 */ /* 0x0001e40000100a00 */
[----:B0-----:R-:W2:Y:S01]  /*2f2a0*/  LDL.LU R16, [R1+0x360] ;  /* 0x0003600001107983 */ /* 0x001ea20000300800 */
[----:B------:R-:W2:Y:S02]  /*2f2b0*/  LDL.LU R17, [R1+0x364] ;  /* 0x0003640001117983 */ /* 0x000ea40000300800 */
[----:B------:R-:W2:Y:S02]  /*2f2c0*/  LDL.LU R18, [R1+0x368] ;  /* 0x0003680001127983 */ /* 0x000ea40000300800 */
[----:B------:R-:W2:Y:S01]  /*2f2d0*/  LDL.LU R19, [R1+0x36c] ;  /* 0x00036c0001137983 */ /* 0x000ea20000300800 */
[----:B----4-:R-:W-:Y:S11]  /*2f2e0*/  HMMA.16816.F32 R24, R20, R4, R24 ;  /* 0x000000041418723c */ /* 0x010ff60000001818 */
[----:B------:R-:W-:Y:S11]  /*2f2f0*/  @!UPT UIADD3 URZ, URZ, URZ, URZ ;  /* 0x0000003f3f3ff290 */ /* 0x000ff6000fffe03f */
[----:B------:R-:W-:Y:S01]  /*2f300*/  @!UPT UIADD3 URZ, URZ, URZ, URZ ;  /* 0x0000003f3f3ff290 */ /* 0x000fe2000fffe03f */
[----:B------:R-:W-:Y:S01]  /*2f310*/  STL.64 [R1+0x410], R24 ;  /* 0x0004101801007387 */ /* 0x000fe20000100a00 */
[----:B------:R0:W-:Y:S03]  /*2f320*/  STL.64 [R1+0x418], R26 ;  /* 0x0004181a01007387 */ /* 0x0001e60000100a00 */
[----:B0-----:R-:W4:Y:S01]  /*2f330*/  LDL.LU.64 R26, [R1+0x2d78] ;  /* 0x002d7800011a7983 */ /* 0x001f220000300a00 */
[----:B------:R-:W4:Y:S02]  /*2f340*/  LDL.LU.64 R24, [R1+0x2d70] ;  /* 0x002d700001187983 */ /* 0x000f240000300a00 */
[----:B---3--:R-:W-:Y:S02]  /*2f350*/  STL.64 [R1+0x2d18], R6 ;  /* 0x002d180601007387 */ /* 0x008fe40000100a00 */
[----:B------:R0:W-:Y:S02]  /*2f360*/  STL.64 [R1+0x2d10], R4 ;  /* 0x002d100401007387 */ /* 0x0001e40000100a00 */
[----:B0-----:R-:W-:-:S02]  /*2f370*/  IMAD.MOV.U32 R4, RZ, RZ, R28 ;  /* 0x000000ffff047224 */ /* 0x001fc400078e001c */
[----:B------:R-:W-:Y:S01]  /*2f380*/  IMAD.MOV.U32 R5, RZ, RZ, R0 ;  /* 0x000000ffff057224 */ /* 0x000fe200078e0000 */
[----:B------:R-:W3:Y:S01]  /*2f390*/  LDL.LU R28, [R1+0x2d6c] ;  /* 0x002d6c00011c7983 */ /* 0x000ee20000300800 */
[----:B------:R-:W2:Y:S05]  /*2f3a0*/  LDL.LU R0, [R1+0x2d68] ;  /* 0x002d680001007983 */ /* 0x000eaa0000300800 */
[C---:B----4-:R-:W-:Y:S01]  /*2f3b0*/  HMMA.16816.F32 R4, R20.reuse, R4, R24 ;  /* 0x000000041404723c */ /* 0x050fe20000001818 */
[----:B------:R-:W4:Y:S01]  /*2f3c0*/  LDL.LU.64 R26, [R1+0x2d60] ;  /* 0x002d6000011a7983 */ /* 0x000f220000300a00 */
[----:B------:R-:W4:Y:S11]  /*2f3d0*/  LDL.LU.64 R24, [R1+0x2d58] ;  /* 0x002d580001187983 */ /* 0x000f360000300a00 */
[----:B------:R-:W-:Y:S10]  /*2f3e0*/  @!UPT UIADD3 URZ, URZ, URZ, URZ ;  /* 0x0000003f3f3ff290 */ /* 0x000ff4000fffe03f */
[----:B------:R-:W-:Y:S01]  /*2f3f0*/  STL.64 [R1+0x400], R4 ;  /* 0x0004000401007387 */ /* 0x000fe20000100a00 */
[----:B------:R2:W-:Y:S02]  /*2f400*/  STL.64 [R1+0x408], R6 ;  /* 0x0004080601007387 */ /* 0x0005e40000100a00 */
[----:B--2---:R-:W-:Y:S01]  /*2f410*/  HMMA.16816.F32 R4, R20, R12, R16 ;  /* 0x0000000c1404723c */ /* 0x004fe20000001810 */
[----:B------:R-:W2:Y:S11]  /*2f420*/  LDL.LU R16, [R1+0x3c0] ;  /* 0x0003c00001107983 */ /* 0x000eb60000300800 */
[----:B------:R-:W-:Y:S11]  /*2f430*/  @!UPT UIADD3 URZ, URZ, URZ, URZ ;  /* 0x0000003f3f3ff290 */ /* 0x000ff6000fffe03f */
[----:B------:R-:W-:Y:S01]  /*2f440*/  STL.64 [R1+0x360], R4 ;  /* 0x0003600401007387 */ /* 0x000fe20000100a00 */
[----:B------:R-:W-:Y:S02]  /*2f450*/  STL.64 [R1+0x368], R6 ;  /* 0x0003680601007387 */ /* 0x000fe40000100a00 */
[----:B------:R-:W2:Y:S02]  /*2f460*/  LDL.LU R17, [R1+0x3c4] ;  /* 0x0003c40001117983 */ /* 0x000ea40000300800 */
[----:B------:R-:W2:Y:S01]  /*2f470*/  LDL.LU R18, [R1+0x3c8] ;  /* 0x0003c80001127983 */ /* 0x000ea20000300800 */
[----:B------:R-:W2:Y:S01]  /*2f480*/  LDL.LU R19, [R1+0x3cc] ;  /* 0x0003cc0001137983 */ /* 0x000ea20000300800 */
[----:B------:R-:W-:Y:S02]  /*2f490*/  IMAD.MOV.U32 R8, RZ, RZ, R15 ;  /* 0x000000ffff087224 */ /* 0x000fe400078e000f */
[----:B------:R-:W-:Y:S01]  /*2f4a0*/  IMAD.MOV.U32 R9, RZ, RZ, R14 ;  /* 0x000000ffff097224 */ /* 0x000fe200078e000e */
[----:B--2---:R-:W-:Y:S01]  /*2f4b0*/  STL.64 [R1+0x2d38], R18 ;  /* 0x002d381201007387 */ /* 0x004fe20000100a00 */
[----:B------:R0:W-:Y:S03]  /*2f4c0*/  STL.64 [R1+0x2d30], R16 ;  /* 0x002d301001007387 */ /* 0x0001e60000100a00 */
[----:B------:R-:W-:Y:S01]  /*2f4d0*/  STL.64 [R1+0x2d40], R8 ;  /* 0x002d400801007387 */ /* 0x000fe20000100a00 */
        /* <DEDUP_REMOVED lines=10> */
[----:B------:R0:W-:Y:S04]  /*2f580*/  STL.64 [R1+0x2cf0], R12 ;  /* 0x002cf00c01007387 */ /* 0x0001e80000100a00 */
[----:B0-----:R-:W4:Y:S01]  /*2f590*/  LDL.LU R12, [R1+0x3f0] ;  /* 0x0003f000010c7983 */ /* 0x001f220000300800 */
[----:B------:R-:W4:Y:S02]  /*2f5a0*/  LDL.LU R13, [R1+0x3f4] ;  /* 0x0003f400010d7983 */ /* 0x000f240000300800 */
[----:B------:R-:W4:Y:S02]  /*2f5b0*/  LDL.LU R14, [R1+0x3f8] ;  /* 0x0003f800010e7983 */ /* 0x000f240000300800 */
[----:B------:R-:W4:Y:S01]  /*2f5c0*/  LDL.LU R15, [R1+0x3fc] ;  /* 0x0003fc00010f7983 */ /* 0x000f220000300800 */
[----:B------:R-:W2:Y:S01]  /*2f5d0*/  LDL.LU R20, [R1+0x290] ;  /* 0x0002900001147983 */ /* 0x000ea20000300800 */
[----:B------:R-:W2:Y:S02]  /*2f5e0*/  LDL.LU R21, [R1+0x294] ;  /* 0x0002940001157983 */ /* 0x000ea40000300800 */
[----:B------:R-:W2:Y:S02]  /*2f5f0*/  LDL.LU R22, [R1+0x298] ;  /* 0x0002980001167983 */ /* 0x000ea40000300800 */
[----:B------:R-:W2:Y:S02]  /*2f600*/  LDL.LU R23, [R1+0x29c] ;  /* 0x00029c0001177983 */ /* 0x000ea40000300800 */
[----:B--2---:R-:W-:Y:S01]  /*2f610*/  STL.64 [R1+0x2cc8], R22 ;  /* 0x002cc81601007387 */ /* 0x004fe20000100a00 */
[----:B------:R0:W-:Y:S02]  /*2f620*/  STL.64 [R1+0x2cc0], R20 ;  /* 0x002cc01401007387 */ /* 0x0001e40000100a00 */
[----:B------:R-:W2:Y:S02]  /*2f630*/  LDL.LU R4, [R1+0x3b0] ;  /* 0x0003b00001047983 */ /* 0x000ea40000300800 */
[----:B------:R-:W2:Y:S01]  /*2f640*/  LDL.LU R5, [R1+0x3b4] ;  /* 0x0003b40001057983 */ /* 0x000ea20000300800 */
[----:B------:R-:W2:Y:S01]  /*2f650*/  LDL.LU R6, [R1+0x3b8] ;  /* 0x0003b80001067983 */ /* 0x000ea20000300800 */
[----:B------:R-:W2:Y:S02]  /*2f660*/  LDL.LU R7, [R1+0x3bc] ;  /* 0x0003bc0001077983 */ /* 0x000ea40000300800 */
[----:B0-----:R-:W-:-:S02]  /*2f670*/  IMAD.MOV.U32 R20, RZ, RZ, R3 ;  /* 0x000000ffff147224 */ /* 0x001fc400078e0003 */
[----:B------:R-:W-:-:S07]  /*2f680*/  IMAD.MOV.U32 R21, RZ, RZ, R2 ;  /* 0x000000ffff157224 */ /* 0x000fce00078e0002 */
[----:B----4-:R-:W-:Y:S11]  /*2f690*/  HMMA.16816.F32 R12, R24, R20, R12 ;  /* 0x00000014180c723c */ /* 0x010ff6000000180c */
[----:B------:R-:W-:Y:S11]  /*2f6a0*/  @!UPT UIADD3 URZ, URZ, URZ, URZ ;  /* 0x0000003f3f3ff290 */ /* 0x000ff6000fffe03f */
[----:B------:R-:W-:Y:S01]  /*2f6b0*/  @!UPT UIADD3 URZ, URZ, URZ, URZ ;  /* 0x0000003f3f3ff290 */ /* 0x000fe2000fffe03f */
[----:B------:R0:W-:Y:S01]  /*2f6c0*/  STL.64 [R1+0x3f0], R12 ;  /* 0x0003f00c01007387 */ /* 0x0001e20000100a00 */
[----:B------:R-:W-:Y:S03]  /*2f6d0*/  STL.64 [R1+0x3f8], R14 ;  /* 0x0003f80e01007387 */ /* 0x000fe60000100a00 */
[----:B0-----:R-:W4:Y:S01]  /*2f6e0*/  LDL.64 R12, [R1+0x50] ;  /* 0x00005000010c7983 */ /* 0x001f220000100a00 */
[----:B------:R-:W-:Y:S02]  /*2f6f0*/  IMAD.MOV.U32 R8, RZ, RZ, R11 ;  /* 0x000000ffff087224 */ /* 0x000fe400078e000b */
[----:B------:R-:W-:-:S07]  /*2f700*/  IMAD.MOV.U32 R9, RZ, RZ, R10 ;  /* 0x000000ffff097224 */ /* 0x000fce00078e000a */
[C---:B------:R-:W-:Y:S01]  /*2f710*/  HMMA.16816.F32 R8, R24.reuse, R8, R16 ;  /* 0x000000081808723c */ /* 0x040fe20000001810 */
[----:B----4-:R-:W-:Y:S01]  /*2f720*/  STL.64 [R1+0x2d08], R12 ;  /* 0x002d080c01007387 */ /* 0x010fe20000100a00 */
[----:B------:R0:W-:Y:S03]  /*2f730*/  STL.64 [R1+0x2ce8], R20 ;  /* 0x002ce81401007387 */ /* 0x0001e60000100a00 */
[----:B0-----:R-:W4:Y:S01]  /*2f740*/  LDL.LU R20, [R1+0x2b0] ;  /* 0x0002b00001147983 */ /* 0x001f220000300800 */
[----:B------:R-:W4:Y:S02]  /*2f750*/  LDL.LU R21, [R1+0x2b4] ;  /* 0x0002b40001157983 */ /* 0x000f240000300800 */
[----:B------:R-:W2:Y:S02]  /*2f760*/  LDL.LU R22, [R1+0x2b8] ;  /* 0x0002b80001167983 */ /* 0x000ea40000300800 */
[----:B------:R-:W2:Y:S01]  /*2f770*/  LDL.LU R23, [R1+0x2bc] ;  /* 0x0002bc0001177983 */ /* 0x000ea20000300800 */
[----:B------:R-:W3:Y:S01]  /*2f780*/  LDL.LU R12, [R1+0x3a0] ;  /* 0x0003a000010c7983 */ /* 0x000ee20000300800 */
[----:B------:R-:W3:Y:S02]  /*2f790*/  LDL.LU R13, [R1+0x3a4] ;  /* 0x0003a400010d7983 */ /* 0x000ee40000300800 */
[----:B------:R-:W3:Y:S02]  /*2f7a0*/  LDL.LU R14, [R1+0x3a8] ;  /* 0x0003a800010e7983 */ /* 0x000ee40000300800 */
[----:B------:R-:W3:Y:S01]  /*2f7b0*/  LDL.LU R15, [R1+0x3ac] ;  /* 0x0003ac00010f7983 */ /* 0x000ee20000300800 */
[----:B--2---:R-:W-:Y:S01]  /*2f7c0*/  STL.64 [R1+0x2d00], R22 ;  /* 0x002d001601007387 */ /* 0x004fe20000100a00 */
[----:B----4-:R0:W-:Y:S03]  /*2f7d0*/  STL.64 [R1+0x2cf8], R20 ;  /* 0x002cf81401007387 */ /* 0x0101e60000100a00 */
[----:B0-----:R-:W2:Y:S01]  /*2f7e0*/  LDL.LU R20, [R1+0x390] ;  /* 0x0003900001147983 */ /* 0x001ea20000300800 */
[----:B------:R-:W2:Y:S02]  /*2f7f0*/  LDL.LU R21, [R1+0x394] ;  /* 0x0003940001157983 */ /* 0x000ea40000300800 */
[----:B------:R-:W2:Y:S02]  /*2f800*/  LDL.LU R22, [R1+0x398] ;  /* 0x0003980001167983 */ /* 0x000ea40000300800 */
[----:B------:R-:W2:Y:S01]  /*2f810*/  LDL.LU R23, [R1+0x39c] ;  /* 0x00039c0001177983 */ /* 0x000ea20000300800 */
[----:B------:R-:W4:Y:S01]  /*2f820*/  LDL.LU.64 R18, [R1+0x2d50] ;  /* 0x002d500001127983 */ /* 0x000f220000300a00 */
[----:B------:R-:W4:Y:S02]  /*2f830*/  LDL.LU.64 R16, [R1+0x2d48] ;  /* 0x002d480001107983 */ /* 0x000f240000300a00 */
[----:B------:R0:W-:Y:S02]  /*2f840*/  STL.64 [R1+0x3e0], R8 ;  /* 0x0003e00801007387 */ /* 0x0001e40000100a00 */
[----:B------:R4:W-:Y:S01]  /*2f850*/  STL.64 [R1+0x3e8], R10 ;  /* 0x0003e80a01007387 */ /* 0x0009e20000100a00 */
        /* <DEDUP_REMOVED lines=8> */
[C---:B----4-:R-:W-:Y:S11]  /*2f8e0*/  HMMA.16816.F32 R16, R24.reuse, R8, R16 ;  /* 0x000000081810723c */ /* 0x050ff60000001810 */
[----:B------:R-:W-:Y:S11]  /*2f8f0*/  @!UPT UIADD3 URZ, URZ, URZ, URZ ;  /* 0x0000003f3f3ff290 */ /* 0x000ff6000fffe03f */
[----:B------:R-:W-:Y:S01]  /*2f900*/  @!UPT UIADD3 URZ, URZ, URZ, URZ ;  /* 0x0000003f3f3ff290 */ /* 0x000fe2000fffe03f */
[----:B------:R0:W-:Y:S01]  /*2f910*/  STL.64 [R1+0x3c0], R16 ;  /* 0x0003c01001007387 */ /* 0x0001e20000100a00 */
[----:B------:R-:W-:Y:S03]  /*2f920*/  STL.64 [R1+0x3c8], R18 ;  /* 0x0003c81201007387 */ /* 0x000fe60000100a00 */
[----:B0-----:R-:W4:Y:S01]  /*2f930*/  LDL.LU.64 R16, [R1+0x2d20] ;  /* 0x002d200001107983 */ /* 0x001f220000300a00 */
[----:B------:R0:W-:Y:S03]  /*2f940*/  STL.64 [R1+0x2ca0], R8 ;  /* 0x002ca00801007387 */ /* 0x0001e60000100a00 */
[----:B0-----:R-:W2:Y:S04]  /*2f950*/  LDL.64 R8, [R1+0x10] ;  /* 0x0000100001087983 */ /* 0x001ea80000100a00 */
[----:B--2---:R0:W-:Y:S04]  /*2f960*/  STL.64 [R1+0x2cb8], R8 ;  /* 0x002cb80801007387 */ /* 0x0041e80000100a00 */
[----:B0-----:R-:W2:Y:S01]  /*2f970*/  LDL.64 R8, [R1+0x20] ;  /* 0x0000200001087983 */ /* 0x001ea20000100a00 */
[C---:B----4-:R-:W-:Y:S03]  /*2f980*/  HMMA.16816.F32 R4, R24.reuse, R16, R4 ;  /* 0x000000101804723c */ /* 0x050fe60000001804 */
[----:B--2---:R0:W-:Y:S04]  /*2f990*/  STL.64 [R1+0x2cd0], R8 ;  /* 0x002cd00801007387 */ /* 0x0041e80000100a00 */
[----:B0-----:R-:W2:Y:S01]  /*2f9a0*/  LDL.LU R8, [R1+0x2a0] ;  /* 0x0002a00001087983 */ /* 0x001ea20000300800 */
[----:B------:R-:W2:Y:S02]  /*2f9b0*/  LDL.LU R9, [R1+0x2a4] ;  /* 0x0002a40001097983 */ /* 0x000ea40000300800 */
[----:B------:R-:W2:Y:S02]  /*2f9c0*/  LDL.LU R10, [R1+0x2a8] ;  /* 0x0002a800010a7983 */ /* 0x000ea40000300800 */
[----:B------:R-:W2:Y:S11]  /*2f9d0*/  LDL.LU R11, [R1+0x2ac] ;  /* 0x0002ac00010b7983 */ /* 0x000eb60000300800 */
[----:B------:R-:W-:Y:S01]  /*2f9e0*/  STL.64 [R1+0x3b0], R4 ;  /* 0x0003b00401007387 */ /* 0x000fe20000100a00 */
[----:B------:R0:W-:Y:S03]  /*2f9f0*/  STL.64 [R1+0x3b8], R6 ;  /* 0x0003b80601007387 */ /* 0x0001e60000100a00 */
[----:B0-----:R-:W4:Y:S01]  /*2fa00*/  LDL.LU.64 R6, [R1+0x2d18] ;  /* 0x002d180001067983 */ /* 0x001f220000300a00 */
[----:B------:R-:W3:Y:S02]  /*2fa10*/  LDL.LU.64 R4, [R1+0x2d10] ;  /* 0x002d100001047983 */ /* 0x000ee40000300a00 */
        /* <DEDUP_REMOVED lines=13> */
[----:B------:R0:W-:Y:S01]  /*2faf0*/  STL.64 [R1+0x3a0], R12 ;  /* 0x0003a00c01007387 */ /* 0x0001e20000100a00 */
[----:B------:R-:W-:Y:S03]  /*2fb00*/  STL.64 [R1+0x3a8], R14 ;  /* 0x0003a80e01007387 */ /* 0x000fe60000100a00 */
        /* <DEDUP_REMOVED lines=11> */
[----:B------:R-:W3:Y:S01]  /*2fbc0*/  LDL.LU.64 R20, [R1+0x2ce8] ;  /* 0x002ce80001147983 */ /* 0x000ee20000300a00 */
[----:B------:R-:W3:Y:S02]  /*2fbd0*/  LDL.LU.64 R14, [R1+0x2ce0] ;  /* 0x002ce000010e7983 */ /* 0x000ee40000300a00 */
[----:B------:R-:W3:Y:S11]  /*2fbe0*/  LDL.LU.64 R12, [R1+0x2cd8] ;  /* 0x002cd800010c7983 */ /* 0x000ef60000300a00 */
[----:B------:R-:W-:Y:S08]  /*2fbf0*/  @!UPT UIADD3 URZ, URZ, URZ, URZ ;  /* 0x0000003f3f3ff290 */ /* 0x000ff0000fffe03f */
[----:B------:R0:W-:Y:S01]  /*2fc00*/  STL.64 [R1+0x2b0], R24 ;  /* 0x0002b01801007387 */ /* 0x0001e20000100a00 */
[----:B------:R1:W-:Y:S03]  /*2fc10*/  STL.64 [R1+0x2b8], R26 ;  /* 0x0002b81a01007387 */ /* 0x0003e60000100a00 */
[----:B0-----:R-:W2:Y:S01]  /*2fc20*/  LDL.LU R24, [R1+0x250] ;  /* 0x0002500001187983 */ /* 0x001ea20000300800 */
[----:B------:R-:W2:Y:S02]  /*2fc30*/  LDL.LU R25, [R1+0x254] ;  /* 0x0002540001197983 */ /* 0x000ea40000300800 */
[----:B-1----:R-:W2:Y:S02]  /*2fc40*/  LDL.LU R26, [R1+0x258] ;  /* 0x00025800011a7983 */ /* 0x002ea40000300800 */
[----:B------:R-:W2:Y:S01]  /*2fc50*/  LDL.LU R27, [R1+0x25c] ;  /* 0x00025c00011b7983 */ /* 0x000ea20000300800 */
[C---:B---3--:R-:W-:Y:S01]  /*2fc60*/  HMMA.16816.F32 R20, R12.reuse, R20, R8 ;  /* 0x000000140c14723c */ /* 0x048fe20000001808 */
[----:B------:R-:W3:Y:S11]  /*2fc70*/  LDL.LU.64 R8, [R1+0x2cd0] ;  /* 0x002cd00001087983 */ /* 0x000ef60000300a00 */
[----:B------:R-:W-:Y:S11]  /*2fc80*/  @!UPT UIADD3 URZ, URZ, URZ, URZ ;  /* 0x0000003f3f3ff290 */ /* 0x000ff6000fffe03f */
[----:B------:R-:W-:Y:S01]  /*2fc90*/  STL.64 [R1+0x2a0], R20 ;  /* 0x0002a01401007387 */ /* 0x000fe20000100a00 */
[----:B------:R0:W-:Y:S03]  /*2fca0*/  STL.64 [R1+0x2a8], R22 ;  /* 0x0002a81601007387 */ /* 0x0001e60000100a00 */
[----:B0-----:R-:W3:Y:S01]  /*2fcb0*/  LDL.LU.64 R22, [R1+0x2cc8] ;  /* 0x002cc80001167983 */ /* 0x001ee20000300a00 */
[----:B------:R-:W3:Y:S02]  /*2fcc0*/  LDL.LU.64 R20, [R1+0x2cc0] ;  /* 0x002cc00001147983 */ /* 0x000ee40000300a00 */
[C---:B---3--:R-:W-:Y:S11]  /*2fcd0*/  HMMA.16816.F32 R20, R12.reuse, R8, R20 ;  /* 0x000000080c14723c */ /* 0x048ff60000001814 */
[----:B------:R-:W-:Y:S11]  /*2fce0*/  @!UPT UIADD3 URZ, URZ, URZ, URZ ;  /* 0x0000003f3f3ff290 */ /* 0x000ff6000fffe03f */
[----:B------:R-:W-:Y:S01]  /*2fcf0*/  @!UPT UIADD3 URZ, URZ, URZ, URZ ;  /* 0x0000003f3f3ff290 */ /* 0x000fe2000fffe03f */
[----:B------:R0:W-:Y:S01]  /*2fd00*/  STL.64 [R1+0x290], R20 ;  /* 0x0002901401007387 */ /* 0x0001e20000100a00 */
[----:B------:R1:W-:Y:S02]  /*2fd10*/  STL.64 [R1+0x298], R22 ;  /* 0x0002981601007387 */ /* 0x0003e40000100a00 */
[----:B0-----:R-:W-:Y:S02]  /*2fd20*/  IMAD.MOV.U32 R21, RZ, RZ, R8 ;  /* 0x000000ffff157224 */ /* 0x001fe400078e0008 */
[----:B------:R-:W-:Y:S02]  /*2fd30*/  IMAD.MOV.U32 R20, RZ, RZ, R9 ;  /* 0x000000ffff147224 */ /* 0x000fe400078e0009 */
[----:B------:R-:W2:Y:S02]  /*2fd40*/  LDL.LU.64 R8, [R1+0x2cb8] ;  /* 0x002cb80001087983 */ /* 0x000ea40000300a00 */
[----:B--2---:R-:W-:Y:S01]  /*2fd50*/  HMMA.16816.F32 R16, R12, R8, R16 ;  /* 0x000000080c10723c */ /* 0x004fe20000001810 */
[----:B-1----:R-:W-:-:S02]  /*2fd60*/  IMAD.MOV.U32 R23, RZ, RZ, R8 ;  /* 0x000000ffff177224 */ /* 0x002fc400078e0008 */
[----:B------:R-:W-:Y:S11]  /*2fd70*/  IMAD.MOV.U32 R22, RZ, RZ, R9 ;  /* 0x000000ffff167224 */ /* 0x000ff600078e0009 */
[----:B------:R-:W-:Y:S09]  /*2fd80*/  @!UPT UIADD3 URZ, URZ, URZ, URZ ;  /* 0x0000003f3f3ff290 */ /* 0x000ff2000fffe03f */
[----:B------:R-:W-:Y:S01]  /*2fd90*/  STL.64 [R1+0x280], R16 ;  /* 0x0002801001007387 */ /* 0x000fe20000100a00 */
[----:B------:R0:W-:Y:S03]  /*2fda0*/  STL.64 [R1+0x288], R18 ;  /* 0x0002881201007387 */ /* 0x0001e60000100a00 */
[----:B0-----:R-:W2:Y:S01]  /*2fdb0*/  LDL.LU.64 R18, [R1+0x2cb0] ;  /* 0x002cb00001127983 */ /* 0x001ea20000300a00 */
[----:B------:R-:W2:Y:S02]  /*2fdc0*/  LDL.LU.64 R16, [R1+0x2ca8] ;  /* 0x002ca80001107983 */ /* 0x000ea40000300a00 */
[----:B------:R-:W2:Y:S02]  /*2fdd0*/  LDL.LU.64 R8, [R1+0x2ca0] ;  /* 0x002ca00001087983 */ /* 0x000ea40000300a00 */
[C---:B--2---:R-:W-:Y:S01]  /*2fde0*/  HMMA.16816.F32 R8, R12.reuse, R8, R16 ;  /* 0x000000080c08723c */ /* 0x044fe20000001810 */
[----:B------:R-:W2:Y:S11]  /*2fdf0*/  LDL.LU.64 R16, [R1+0x2c98] ;  /* 0x002c980001107983 */ /* 0x000eb60000300a00 */
[----:B------:R-:W-:Y:S11]  /*2fe00*/  @!UPT UIADD3 URZ, URZ, URZ, URZ ;  /* 0x0000003f3f3ff290 */ /* 0x000ff6000fffe03f */
        /* <DEDUP_REMOVED lines=9> */
[C---:B--2---:R-:W-:Y:S01]  /*2fea0*/  HMMA.16816.F32 R8, R12.reuse, R16, R8 ;  /* 0x000000100c08723c */ /* 0x044fe20000001808 */
[----:B------:R-:W0:Y:S04]  /*2feb0*/  LDSM.16.MT88.4 R16, [R29+0x4180] ;  /* 0x004180001d10783b */ /* 0x000e280000004200 */
[----:B0-----:R-:W-:Y:S11]  /*2fec0*/  STL [R1+0x2be4], R19 ;  /* 0x002be41301007387 */ /* 0x001ff60000100800 */
[----:B------:R-:W-:Y:S07]  /*2fed0*/  @!UPT UIADD3 URZ, URZ, URZ, URZ ;  /* 0x0000003f3f3ff290 */ /* 0x000fee000fffe03f */
[----:B------:R-:W-:Y:S02]  /*2fee0*/  STL.64 [R1+0x260], R8 ;  /* 0x0002600801007387 */ /* 0x000fe40000100a00 */
[----:B------:R0:W-:Y:S02]  /*2fef0*/  STL.64 [R1+0x268], R10 ;  /* 0x0002680a01007387 */ /* 0x0001e40000100a00 */
[----:B0-----:R-:W-:Y:S01]  /*2ff00*/  HMMA.16816.F32 R8, R12, R4, R24 ;  /* 0x000000040c08723c */ /* 0x001fe20000001818 */
[----:B------:R-:W-:Y:S01]  /*2ff10*/  STL [R1+0x2c10], R18 ;  /* 0x002c101201007387 */ /* 0x000fe20000100800 */
[----:B------:R0:W-:Y:S03]  /*2ff20*/  STL.64 [R1+0x2c08], R16 ;  /* 0x002c081001007387 */ /* 0x0001e60000100a00 */
[----:B0-----:R-:W2:Y:S11]  /*2ff30*/  LDL.LU R16, [R1+0x130] ;  /* 0x0001300001107983 */ /* 0x001eb60000300800 */
[----:B------:R-:W-:Y:S07]  /*2ff40*/  @!UPT UIADD3 URZ, URZ, URZ, URZ ;  /* 0x0000003f3f3ff290 */ /* 0x000fee000fffe03f */
[----:B------:R-:W-:Y:S01]  /*2ff50*/  STL.64 [R1+0x250], R8 ;  /* 0x0002500801007387 */ /* 0x000fe20000100a00 */
[----:B------:R-:W-:Y:S02]  /*2ff60*/  STL.64 [R1+0x258], R10 ;  /* 0x0002580a01007387 */ /* 0x000fe40000100a00 */
[----:B------:R-:W2:Y:S02]  /*2ff70*/  LDL.LU R17, [R1+0x134] ;  /* 0x0001340001117983 */ /* 0x000ea40000300800 */
[----:B------:R-:W3:Y:S01]  /*2ff80*/  LDL.LU R18, [R1+0x138] ;  /* 0x0001380001127983 */ /* 0x000ee20000300800 */
[----:B------:R-:W3:Y:S04]  /*2ff90*/  LDL.LU R19, [R1+0x13c] ;  /* 0x00013c0001137983 */ /* 0x000ee80000300800 */
[----:B---3--:R-:W-:Y:S01]  /*2ffa0*/  STL.64 [R1+0x2c20], R18 ;  /* 0x002c201201007387 */ /* 0x008fe20000100a00 */
[----:B--2---:R0:W-:Y:S03]  /*2ffb0*/  STL.64 [R1+0x2c18], R16 ;  /* 0x002c181001007387 */ /* 0x0041e60000100a00 */
[----:B0-----:R-:W2:Y:S04]  /*2ffc0*/  LDL.LU.64 R16, [R1] ;  /* 0x0000000001107983 */ /* 0x001ea80000300a00 */
[----:B--2---:R-:W-:Y:S01]  /*2ffd0*/  STL.64 [R1+0x2c30], R16 ;  /* 0x002c301001007387 */ /* 0x004fe20000100a00 */
[----:B----4-:R-:W-:Y:S02]  /*2ffe0*/  STL.64 [R1+0x2c00], R6 ;  /* 0x002c000601007387 */ /* 0x010fe40000100a00 */
[----:B------:R0:W-:Y:S02]  /*2fff0*/  STL.64 [R1+0x2bf8], R4 ;  /* 0x002bf80401007387 */ /* 0x0001e40000100a00 */
[----:B0-----:R-:W2:Y:S04]  /*30000*/  LDL.LU.64 R4, [R1+0x30] ;  /* 0x0000300001047983 */ /* 0x001ea80000300a00 */
[----:B--2---:R0:W-:Y:S04]  /*30010*/  STL.64 [R1+0x2c28], R4 ;  /* 0x002c280401007387 */ /* 0x0041e80000100a00 */
[----:B0-----:R-:W2:Y:S01]  /*30020*/  LDL.LU R4, [R1+0x140] ;  /* 0x0001400001047983 */ /* 0x001ea20000300800 */
[----:B------:R-:W2:Y:S02]  /*30030*/  LDL.LU R5, [R1+0x144] ;  /* 0x0001440001057983 */ /* 0x000ea40000300800 */
[----:B------:R-:W3:Y:S02]  /*30040*/  LDL.LU R6, [R1+0x148] ;  /* 0x0001480001067983 */ /* 0x000ee40000300800 */
[----:B------:R-:W3:Y:S02]  /*30050*/  LDL.LU R7, [R1+0x14c] ;  /* 0x00014c0001077983 */ /* 0x000ee40000300800 */
[----:B------:R-:W-:-:S02]  /*30060*/  IMAD.MOV.U32 R16, RZ, RZ, R23 ;  /* 0x000000ffff107224 */ /* 0x000fc400078e0017 */
[----:B------:R-:W-:Y:S01]  /*30070*/  IMAD.MOV.U32 R17, RZ, RZ, R22 ;  /* 0x000000ffff117224 */ /* 0x000fe200078e0016 */
[----:B---3--:R-:W-:Y:S01]  /*30080*/  STL.64 [R1+0x2c40], R6 ;  /* 0x002c400601007387 */ /* 0x008fe20000100a00 */
[----:B--2---:R0:W-:Y:S03]  /*30090*/  STL.64 [R1+0x2c38], R4 ;  /* 0x002c380401007387 */ /* 0x0041e60000100a00 */
[----:B------:R1:W-:Y:S01]  /*300a0*/  STL.64 [R1+0x2c48], R16 ;  /* 0x002c481001007387 */ /* 0x0003e20000100a00 */
[----:B0-----:R-:W2:Y:S01]  /*300b0*/  LDL.LU R4, [R1+0x150] ;  /* 0x0001500001047983 */ /* 0x001ea20000300800 */
[----:B------:R-:W2:Y:S02]  /*300c0*/  LDL.LU R5, [R1+0x154] ;  /* 0x0001540001057983 */ /* 0x000ea40000300800 */
[----:B------:R-:W3:Y:S02]  /*300d0*/  LDL.LU R6, [R1+0x158] ;  /* 0x0001580001067983 */ /* 0x000ee40000300800 */
[----:B------:R-:W3:Y:S02]  /*300e0*/  LDL.LU R7, [R1+0x15c] ;  /* 0x00015c0001077983 */ /* 0x000ee40000300800 */
[----:B---3--:R-:W-:Y:S01]  /*300f0*/  STL.64 [R1+0x2c58], R6 ;  /* 0x002c580601007387 */ /* 0x008fe20000100a00 */
[----:B--2---:R-:W-:Y:S02]  /*30100*/  STL.64 [R1+0x2c50], R4 ;  /* 0x002c500401007387 */ /* 0x004fe40000100a00 */
[----:B------:R-:W2:Y:S02]  /*30110*/  LDL.LU.64 R8, [R1+0x60] ;  /* 0x0000600001087983 */ /* 0x000ea40000300a00 */
[----:B-1----:R-:W-:-:S02]  /*30120*/  IMAD.MOV.U32 R16, RZ, RZ, R21 ;  /* 0x000000ffff107224 */ /* 0x002fc400078e0015 */
[----:B------:R-:W-:Y:S02]  /*30130*/  IMAD.MOV.U32 R17, RZ, RZ, R20 ;  /* 0x000000ffff117224 */ /* 0x000fe400078e0014 */
[----:B------:R-:W0:Y:S04]  /*30140*/  LDSM.16.MT88.4 R20, [R28+0x6000] ;  /* 0x006000001c14783b */ /* 0x000e280000004200 */
[----:B--2---:R1:W-:Y:S04]  /*30150*/  STL.64 [R1+0x2c90], R8 ;  /* 0x002c900801007387 */ /* 0x0043e80000100a00 */
[----:B-1----:R-:W2:Y:S01]  /*30160*/  LDL.LU R8, [R1+0x240] ;  /* 0x0002400001087983 */ /* 0x002ea20000300800 */
[----:B------:R-:W2:Y:S02]  /*30170*/  LDL.LU R9, [R1+0x244] ;  /* 0x0002440001097983 */ /* 0x000ea40000300800 */
[----:B------:R-:W2:Y:S02]  /*30180*/  LDL.LU R10, [R1+0x248] ;  /* 0x00024800010a7983 */ /* 0x000ea40000300800 */
[----:B------:R-:W2:Y:S01]  /*30190*/  LDL.LU R11, [R1+0x24c] ;  /* 0x00024c00010b7983 */ /* 0x000ea20000300800 */
[----:B------:R1:W-:Y:S04]  /*301a0*/  STL.64 [R1+0x2c60], R16 ;  /* 0x002c601001007387 */ /* 0x0003e80000100a00 */
[----:B-1----:R-:W3:Y:S04]  /*301b0*/  LDL.LU.64 R16, [R1+0x40] ;  /* 0x0000400001107983 */ /* 0x002ee80000300a00 */
[----:B---3--:R1:W-:Y:S04]  /*301c0*/  STL.64 [R1+0x2c88], R16 ;  /* 0x002c881001007387 */ /* 0x0083e80000100a00 */
[----:B-1----:R-:W3:Y:S01]  /*301d0*/  LDL.LU R16, [R1+0x190] ;  /* 0x0001900001107983 */ /* 0x002ee20000300800 */
[----:B------:R-:W3:Y:S02]  /*301e0*/  LDL.LU R17, [R1+0x194] ;  /* 0x0001940001117983 */ /* 0x000ee40000300800 */
[----:B------:R-:W3:Y:S02]  /*301f0*/  LDL.LU R18, [R1+0x198] ;  /* 0x0001980001127983 */ /* 0x000ee40000300800 */
[----:B------:R-:W3:Y:S01]  /*30200*/  LDL.LU R19, [R1+0x19c] ;  /* 0x00019c0001137983 */ /* 0x000ee20000300800 */
[----:B------:R-:W4:Y:S01]  /*30210*/  LDL.LU R4, [R1+0x160] ;  /* 0x0001600001047983 */ /* 0x000f220000300800 */
[----:B------:R-:W4:Y:S02]  /*30220*/  LDL.LU R5, [R1+0x164] ;  /* 0x0001640001057983 */ /* 0x000f240000300800 */
[----:B------:R-:W2:Y:S02]  /*30230*/  LDL.LU R6, [R1+0x168] ;  /* 0x0001680001067983 */ /* 0x000ea40000300800 */
[----:B------:R-:W2:Y:S02]  /*30240*/  LDL.LU R7, [R1+0x16c] ;  /* 0x00016c0001077983 */ /* 0x000ea40000300800 */
[----:B--2---:R-:W-:Y:S01]  /*30250*/  STL.64 [R1+0x2c70], R6 ;  /* 0x002c700601007387 */ /* 0x004fe20000100a00 */
[----:B----4-:R1:W-:Y:S03]  /*30260*/  STL.64 [R1+0x2c68], R4 ;  /* 0x002c680401007387 */ /* 0x0103e60000100a00 */
[----:B-1----:R-:W2:Y:S01]  /*30270*/  LDL.LU R4, [R1+0x170] ;  /* 0x0001700001047983 */ /* 0x002ea20000300800 */
[----:B------:R-:W2:Y:S02]  /*30280*/  LDL.LU R5, [R1+0x174] ;  /* 0x0001740001057983 */ /* 0x000ea40000300800 */
[----:B------:R-:W2:Y:S02]  /*30290*/  LDL.LU R6, [R1+0x178] ;  /* 0x0001780001067983 */ /* 0x000ea40000300800 */
[----:B------:R-:W2:Y:S01]  /*302a0*/  LDL.LU R7, [R1+0x17c] ;  /* 0x00017c0001077983 */ /* 0x000ea20000300800 */
[----:B0-----:R-:W-:Y:S01]  /*302b0*/  STL.64 [R1+0x2b10], R22 ;  /* 0x002b101601007387 */ /* 0x001fe20000100a00 */
[----:B------:R0:W-:Y:S03]  /*302c0*/  STL.64 [R1+0x2b08], R20 ;  /* 0x002b081401007387 */ /* 0x0001e60000100a00 */
[----:B0-----:R-:W4:Y:S01]  /*302d0*/  LDL.LU R20, [R1+0xb0] ;  /* 0x0000b00001147983 */ /* 0x001f220000300800 */
[----:B------:R-:W4:Y:S02]  /*302e0*/  LDL.LU R21, [R1+0xb4] ;  /* 0x0000b40001157983 */ /* 0x000f240000300800 */
[----:B------:R-:W2:Y:S02]  /*302f0*/  LDL.LU R22, [R1+0xb8] ;  /* 0x0000b80001167983 */ /* 0x000ea40000300800 */
[----:B------:R-:W2:Y:S02]  /*30300*/  LDL.LU R23, [R1+0xbc] ;  /* 0x0000bc0001177983 */ /* 0x000ea40000300800 */
[----:B------:R-:W-:-:S02]  /*30310*/  IMAD.MOV.U32 R24, RZ, RZ, R3 ;  /* 0x000000ffff187224 */ /* 0x000fc400078e0003 */
[----:B------:R-:W-:-:S07]  /*30320*/  IMAD.MOV.U32 R25, RZ, RZ, R2 ;  /* 0x000000ffff197224 */ /* 0x000fce00078e0002 */
[C---:B------:R-:W-:Y:S01]  /*30330*/  HMMA.16816.F32 R24, R12.reuse, R24, R8 ;  /* 0x000000180c18723c */ /* 0x040fe20000001808 */
[----:B--2---:R-:W-:Y:S01]  /*30340*/  STL.64 [R1+0x2bf0], R22 ;  /* 0x002bf01601007387 */ /* 0x004fe20000100a00 */
[----:B----4-:R0:W-:Y:S03]  /*30350*/  STL.64 [R1+0x2be8], R20 ;  /* 0x002be81401007387 */ /* 0x0101e60000100a00 */
[----:B0-----:R-:W2:Y:S01]  /*30360*/  LDL.LU R20, [R1+0x120] ;  /* 0x0001200001147983 */ /* 0x001ea20000300800 */
[----:B------:R-:W2:Y:S02]  /*30370*/  LDL.LU R21, [R1+0x124] ;  /* 0x0001240001157983 */ /* 0x000ea40000300800 */
[----:B------:R-:W2:Y:S02]  /*30380*/  LDL.LU R22, [R1+0x128] ;  /* 0x0001280001167983 */ /* 0x000ea40000300800 */
[----:B------:R-:W2:Y:S01]  /*30390*/  LDL.LU R23, [R1+0x12c] ;  /* 0x00012c0001177983 */ /* 0x000ea20000300800 */
[----:B------:R-:W3:Y:S11]  /*303a0*/  LDL.LU.64 R8, [R1+0x2c90] ;  /* 0x002c900001087983 */ /* 0x000ef60000300a00 */
[----:B------:R-:W-:Y:S01]  /*303b0*/  @!UPT UIADD3 URZ, URZ, URZ, URZ ;  /* 0x0000003f3f3ff290 */ /* 0x000fe2000fffe03f */
[----:B------:R-:W-:Y:S02]  /*303c0*/  STL.64 [R1+0x240], R24 ;  /* 0x0002401801007387 */ /* 0x000fe40000100a00 */
[----:B------:R-:W-:Y:S02]  /*303d0*/  STL.64 [R1+0x248], R26 ;  /* 0x0002481a01007387 */ /* 0x000fe40000100a00 */
[----:B------:R-:W0:Y:S04]  /*303e0*/  LDSM.16.MT88.4 R24, [R28+0x6080] ;  /* 0x006080001c18783b */ /* 0x000e280000004200 */
[----:B0-----:R-:W-:Y:S01]  /*303f0*/  STL.64 [R1+0x2a90], R26 ;  /* 0x002a901a01007387 */ /* 0x001fe20000100a00 */
[----:B------:R0:W-:Y:S03]  /*30400*/  STL.64 [R1+0x2a88], R24 ;  /* 0x002a881801007387 */ /* 0x0001e60000100a00 */
[----:B0-----:R-:W4:Y:S01]  /*30410*/  LDL.LU.64 R24, [R1+0x50] ;  /* 0x0000500001187983 */ /* 0x001f220000300a00 */
[----:B---3--:R-:W-:Y:S03]  /*30420*/  HMMA.16816.F32 R12, R12, R8, R16 ;  /* 0x000000080c0c723c */ /* 0x008fe60000001810 */
[----:B------:R-:W3:Y:S01]  /*30430*/  LDL.LU.64 R16, [R1+0x2c88] ;  /* 0x002c880001107983 */ /* 0x000ee20000300a00 */
[----:B------:R-:W-:Y:S11]  /*30440*/  IMAD.MOV.U32 R3, RZ, RZ, R8 ;  /* 0x000000ffff037224 */ /* 0x000ff600078e0008 */
[----:B------:R-:W-:Y:S08]  /*30450*/  @!UPT UIADD3 URZ, URZ, URZ, URZ ;  /* 0x0000003f3f3ff290 */ /* 0x000ff0000fffe03f */
[----:B------:R-:W-:Y:S01]  /*30460*/  STL.64 [R1+0x190], R12 ;  /* 0x0001900c01007387 */ /* 0x000fe20000100a00 */
[----:B------:R-:W-:Y:S02]  /*30470*/  STL.64 [R1+0x198], R14 ;  /* 0x0001980e01007387 */ /* 0x000fe40000100a00 */
[----:B------:R-:W0:Y:S04]  /*30480*/  LDSM.16.MT88.4 R12, [R28+0x6100] ;  /* 0x006100001c0c783b */ /* 0x000e280000004200 */
[----:B------:R-:W-:Y:S01]  /*30490*/  IMAD.MOV.U32 R2, RZ, RZ, R9 ;  /* 0x000000ffff027224 */ /* 0x000fe200078e0009 */
[----:B------:R-:W2:Y:S01]  /*304a0*/  LDL.LU.64 R10, [R1+0x2c80] ;  /* 0x002c8000010a7983 */ /* 0x000ea20000300a00 */
[----:B------:R-:W2:Y:S03]  /*304b0*/  LDL.LU.64 R8, [R1+0x2c78] ;  /* 0x002c780001087983 */ /* 0x000ea60000300a00 */
[----:B0-----:R0:W-:Y:S01]  /*304c0*/  STL.64 [R1+0x2a18], R14 ;  /* 0x002a180e01007387 */ /* 0x0011e20000100a00 */
[----:B------:R-:W-:Y:S03]  /*304d0*/  STL.64 [R1+0x2a10], R12 ;  /* 0x002a100c01007387 */ /* 0x000fe60000100a00 */
[----:B0-----:R-:W4:Y:S01]  /*304e0*/  LDL R14, [R1+0x68] ;  /* 0x00006800010e7983 */ /* 0x001f220000100800 */
[----:B---3--:R-:W-:-:S02]  /*304f0*/  IMAD.MOV.U32 R28, RZ, RZ, R16 ;  /* 0x000000ffff1c7224 */ /* 0x008fc400078e0010 */
[----:B------:R-:W-:Y:S01]  /*30500*/  IMAD.MOV.U32 R29, RZ, RZ, R17 ;  /* 0x000000ffff1d7224 */ /* 0x000fe200078e0011 */
[C---:B--2---:R-:W-:Y:S01]  /*30510*/  HMMA.16816.F32 R4, R8.reuse, R16, R4 ;  /* 0x000000100804723c */ /* 0x044fe20000001804 */
[----:B----4-:R-:W-:Y:S11]  /*30520*/  STL [R1+0x2a98], R14 ;  /* 0x002a980e01007387 */ /* 0x010ff60000100800 */
[----:B------:R-:W-:Y:S11]  /*30530*/  @!UPT UIADD3 URZ, URZ, URZ, URZ ;  /* 0x0000003f3f3ff290 */ /* 0x000ff6000fffe03f */
[----:B------:R-:W-:Y:S02]  /*30540*/  STL.64 [R1+0x170], R4 ;  /* 0x0001700401007387 */ /* 0x000fe40000100a00 */
[----:B------:R0:W-:Y:S02]  /*30550*/  STL.64 [R1+0x178], R6 ;  /* 0x0001780601007387 */ /* 0x0001e40000100a00 */
[----:B0-----:R-:W2:Y:S01]  /*30560*/  LDL.LU.64 R6, [R1+0x2c70] ;  /* 0x002c700001067983 */ /* 0x001ea20000300a00 */
[----:B------:R-:W2:Y:S02]  /*30570*/  LDL.LU.64 R4, [R1+0x2c68] ;  /* 0x002c680001047983 */ /* 0x000ea40000300a00 */
[----:B------:R-:W2:Y:S02]  /*30580*/  LDL.LU.64 R16, [R1+0x2c60] ;  /* 0x002c600001107983 */ /* 0x000ea40000300a00 */
[C---:B--2---:R-:W-:Y:S01]  /*30590*/  HMMA.16816.F32 R16, R8.reuse, R16, R4 ;  /* 0x000000100810723c */ /* 0x044fe20000001804 */
[----:B------:R-:W2:Y:S01]  /*305a0*/  LDL.LU.64 R6, [R1+0x2c58] ;  /* 0x002c580001067983 */ /* 0x000ea20000300a00 */
[----:B------:R-:W2:Y:S11]  /*305b0*/  LDL.LU.64 R4, [R1+0x2c50] ;  /* 0x002c500001047983 */ /* 0x000eb60000300a00 */
[----:B------:R-:W-:Y:S10]  /*305c0*/  @!UPT UIADD3 URZ, URZ, URZ, URZ ;  /* 0x0000003f3f3ff290 */ /* 0x000ff4000fffe03f */
[----:B------:R0:W-:Y:S01]  /*305d0*/  STL.64 [R1+0x160], R16 ;  /* 0x0001601001007387 */ /* 0x0001e20000100a00 */
[----:B------:R2:W-:Y:S03]  /*305e0*/  STL.64 [R1+0x168], R18 ;  /* 0x0001681201007387 */ /* 0x0005e60000100a00 */
[----:B0-----:R-:W2:Y:S02]  /*305f0*/  LDL.LU.64 R16, [R1+0x2c48] ;  /* 0x002c480001107983 */ /* 0x001ea40000300a00 */
[C---:B--2---:R-:W-:Y:S02]  /*30600*/  HMMA.16816.F32 R16, R8.reuse, R16, R4 ;  /* 0x000000100810723c */ /* 0x044fe40000001804 */
[----:B------:R-:W2:Y:S01]  /*30610*/  LDL.LU.64 R6, [R1+0x2c40] ;  /* 0x002c400001067983 */ /* 0x000ea20000300a00 */
[----:B------:R-:W2:Y:S11]  /*30620*/  LDL.LU.64 R4, [R1+0x2c38] ;  /* 0x002c380001047983 */ /* 0x000eb60000300a00 */
[----:B------:R-:W-:Y:S09]  /*30630*/  @!UPT UIADD3 URZ, URZ, URZ, URZ ;  /* 0x0000003f3f3ff290 */ /* 0x000ff2000fffe03f */
[----:B------:R0:W-:Y:S01]  /*30640*/  STL.64 [R1+0x150], R16 ;  /* 0x0001501001007387 */ /* 0x0001e20000100a00 */
[----:B------:R-:W-:Y:S03]  /*30650*/  STL.64 [R1+0x158], R18 ;  /* 0x0001581201007387 */ /* 0x000fe60000100a00 */
[----:B0-----:R-:W2:Y:S01]  /*30660*/  LDL.LU.64 R16, [R1+0x2c30] ;  /* 0x002c300001107983 */ /* 0x001ea20000300a00 */
[----:B------:R-:W-:Y:S02]  /*30670*/  IMAD.MOV.U32 R12, RZ, RZ, R3 ;  /* 0x000000ffff0c7224 */ /* 0x000fe400078e0003 */
[----:B------:R-:W-:Y:S01]  /*30680*/  IMAD.MOV.U32 R15, RZ, RZ, R0 ;  /* 0x000000ffff0f7224 */ /* 0x000fe200078e0000 */
[C---:B--2---:R-:W-:Y:S01]  /*30690*/  HMMA.16816.F32 R4, R8.reuse, R16, R4 ;  /* 0x000000100804723c */ /* 0x044fe20000001804 */
[----:B------:R-:W-:Y:S02]  /*306a0*/  IMAD.MOV.U32 R3, RZ, RZ, R16 ;  /* 0x000000ffff037224 */ /* 0x000fe400078e0010 */
[----:B------:R-:W-:Y:S11]  /*306b0*/  IMAD.MOV.U32 R0, RZ, RZ, R17 ;  /* 0x000000ffff007224 */ /* 0x000ff600078e0011 */
[----:B------:R-:W-:Y:S09]  /*306c0*/  @!UPT UIADD3 URZ, URZ, URZ, URZ ;  /* 0x0000003f3f3ff290 */ /* 0x000ff2000fffe03f */
[----:B------:R0:W-:Y:S01]  /*306d0*/  STL.64 [R1+0x140], R4 ;  /* 0x0001400401007387 */ /* 0x0001e20000100a00 */
[----:B------:R-:W-:Y:S03]  /*306e0*/  STL.64 [R1+0x148], R6 ;  /* 0x0001480601007387 */ /* 0x000fe60000100a00 */
[----:B0-----:R-:W2:Y:S01]  /*306f0*/  LDL.LU.64 R4, [R1+0x2c28] ;  /* 0x002c280001047983 */ /* 0x001ea20000300a00 */
[----:B------:R-:W2:Y:S02]  /*30700*/  LDL.LU.64 R18, [R1+0x2c20] ;  /* 0x002c200001127983 */ /* 0x000ea40000300a00 */
[----:B------:R-:W2:Y:S02]  /*30710*/  LDL.LU.64 R16, [R1+0x2c18] ;  /* 0x002c180001107983 */ /* 0x000ea40000300a00 */
[----:B------:R-:W-:Y:S01]  /*30720*/  IMAD.MOV.U32 R13, RZ, RZ, R2 ;  /* 0x000000ffff0d7224 */ /* 0x000fe200078e0002 */
[C---:B--2---:R-:W-:Y:S01]  /*30730*/  HMMA.16816.F32 R16, R8.reuse, R4, R16 ;  /* 0x000000040810723c */ /* 0x044fe20000001810 */
[----:B------:R-:W-:Y:S11]  /*30740*/  IMAD.MOV.U32 R2, RZ, RZ, R5 ;  /* 0x000000ffff027224 */ /* 0x000ff600078e0005 */
[----:B------:R-:W-:Y:S11]  /*30750*/  @!UPT UIADD3 URZ, URZ, URZ, URZ ;  /* 0x0000003f3f3ff290 */ /* 0x000ff6000fffe03f */
[----:B------:R-:W-:Y:S01]  /*30760*/  STL.64 [R1+0x130], R16 ;  /* 0x0001301001007387 */ /* 0x000fe20000100a00 */
[----:B------:R0:W-:Y:S03]  /*30770*/  STL.64 [R1+0x138], R18 ;  /* 0x0001381201007387 */ /* 0x0001e60000100a00 */
[----:B0-----:R-:W2:Y:S01]  /*30780*/  LDL.LU R18, [R1+0x2c10] ;  /* 0x002c100001127983 */ /* 0x001ea20000300800 */
[----:B------:R-:W2:Y:S02]  /*30790*/  LDL.LU.64 R16, [R1+0x2c08] ;  /* 0x002c080001107983 */ /* 0x000ea40000300a00 */
[----:B------:R-:W-:Y:S02]  /*307a0*/  IMAD.MOV.U32 R19, RZ, RZ, R4 ;  /* 0x000000ffff137224 */ /* 0x000fe400078e0004 */
[----:B------:R-:W3:Y:S01]  /*307b0*/  LDL.LU.64 R6, [R1+0x2c00] ;  /* 0x002c000001067983 */ /* 0x000ee20000300a00 */
[----:B------:R-:W4:Y:S02]  /*307c0*/  LDL.LU.64 R4, [R1+0x2bf8] ;  /* 0x002bf80001047983 */ /* 0x000f240000300a00 */
[C---:B----4-:R-:W-:Y:S11]  /*307d0*/  HMMA.16816.F32 R20, R8.reuse, R4, R20 ;  /* 0x000000040814723c */ /* 0x050ff60000001814 */
        /* <DEDUP_REMOVED lines=8> */
[----:B0-----:R-:W3:Y:S01]  /*30860*/  LDL.LU R4, [R1+0x110] ;  /* 0x0001100001047983 */ /* 0x001ee20000300800 */
[----:B------:R-:W3:Y:S02]  /*30870*/  LDL.LU R5, [R1+0x114] ;  /* 0x0001140001057983 */ /* 0x000ee40000300800 */
[----:B------:R-:W3:Y:S02]  /*30880*/  LDL.LU R6, [R1+0x118] ;  /* 0x0001180001067983 */ /* 0x000ee40000300800 */
[----:B------:R-:W3:Y:S02]  /*30890*/  LDL.LU R7, [R1+0x11c] ;  /* 0x00011c0001077983 */ /* 0x000ee40000300800 */
[C---:B---3--:R-:W-:Y:S08]  /*308a0*/  HMMA.16816.F32 R4, R8.reuse, R24, R4 ;  /* 0x000000180804723c */ /* 0x048ff00000001804 */
[----:B----4-:R-:W-:Y:S11]  /*308b0*/  HMMA.16816.F32 R8, R8, R12, R20 ;  /* 0x0000000c0808723c */ /* 0x010ff60000001814 */
[----:B------:R-:W-:Y:S04]  /*308c0*/  @!UPT UIADD3 URZ, URZ, URZ, URZ ;  /* 0x0000003f3f3ff290 */ /* 0x000fe8000fffe03f */
[----:B------:R0:W-:Y:S01]  /*308d0*/  STL.64 [R1+0x110], R4 ;  /* 0x0001100401007387 */ /* 0x0001e20000100a00 */
[----:B------:R-:W-:Y:S02]  /*308e0*/  STL.64 [R1+0x118], R6 ;  /* 0x0001180601007387 */ /* 0x000fe40000100a00 */
[----:B------:R-:W-:Y:S02]  /*308f0*/  STL [R1+0x2b20], R15 ;  /* 0x002b200f01007387 */ /* 0x000fe40000100800 */
[----:B------:R-:W-:Y:S03]  /*30900*/  STL.64 [R1+0x2b18], R12 ;  /* 0x002b180c01007387 */ /* 0x000fe60000100a00 */
[----:B------:R1:W-:Y:S01]  /*30910*/  STL.64 [R1+0xb0], R8 ;  /* 0x0000b00801007387 */ /* 0x0003e20000100a00 */
[----:B------:R3:W-:Y:S02]  /*30920*/  STL.64 [R1+0xb8], R10 ;  /* 0x0000b80a01007387 */ /* 0x0007e40000100a00 */
[----:B0-----:R-:W-:-:S02]  /*30930*/  IMAD.MOV.U32 R5, RZ, RZ, R24 ;  /* 0x000000ffff057224 */ /* 0x001fc400078e0018 */
[----:B------:R-:W-:Y:S01]  /*30940*/  IMAD.MOV.U32 R4, RZ, RZ, R25 ;  /* 0x000000ffff047224 */ /* 0x000fe200078e0019 */
[----:B------:R-:W4:Y:S01]  /*30950*/  LDL.LU R24, [R1+0x2d0] ;  /* 0x0002d00001187983 */ /* 0x000f220000300800 */
[----:B------:R-:W4:Y:S02]  /*30960*/  LDL.LU R25, [R1+0x2d4] ;  /* 0x0002d40001197983 */ /* 0x000f240000300800 */
[----:B------:R-:W2:Y:S02]  /*30970*/  LDL.LU R26, [R1+0x2d8] ;  /* 0x0002d800011a7983 */ /* 0x000ea40000300800 */
[----:B------:R-:W2:Y:S01]  /*30980*/  LDL.LU R27, [R1+0x2dc] ;  /* 0x0002dc00011b7983 */ /* 0x000ea20000300800 */
[----:B-1----:R-:W2:Y:S01]  /*30990*/  LDL.LU R8, [R1+0x2f0] ;  /* 0x0002f00001087983 */ /* 0x002ea20000300800 */
[----:B------:R-:W2:Y:S02]  /*309a0*/  LDL.LU R9, [R1+0x2f4] ;  /* 0x0002f40001097983 */ /* 0x000ea40000300800 */
[----:B---3--:R-:W3:Y:S02]  /*309b0*/  LDL.LU R10, [R1+0x2f8] ;  /* 0x0002f800010a7983 */ /* 0x008ee40000300800 */
[----:B------:R-:W3:Y:S02]  /*309c0*/  LDL.LU R11, [R1+0x2fc] ;  /* 0x0002fc00010b7983 */ /* 0x000ee40000300800 */
[----:B---3--:R-:W-:Y:S01]  /*309d0*/  STL.64 [R1+0x2ad0], R10 ;  /* 0x002ad00a01007387 */ /* 0x008fe20000100a00 */
[----:B--2---:R0:W-:Y:S03]  /*309e0*/  STL.64 [R1+0x2ac8], R8 ;  /* 0x002ac80801007387 */ /* 0x0041e60000100a00 */
[----:B0-----:R-:W2:Y:S01]  /*309f0*/  LDL.LU R8, [R1+0x300] ;  /* 0x0003000001087983 */ /* 0x001ea20000300800 */
[----:B------:R-:W2:Y:S02]  /*30a00*/  LDL.LU R9, [R1+0x304] ;  /* 0x0003040001097983 */ /* 0x000ea40000300800 */
[----:B------:R-:W3:Y:S02]  /*30a10*/  LDL.LU R10, [R1+0x308] ;  /* 0x00030800010a7983 */ /* 0x000ee40000300800 */
[----:B------:R-:W3:Y:S01]  /*30a20*/  LDL.LU R11, [R1+0x30c] ;  /* 0x00030c00010b7983 */ /* 0x000ee20000300800 */
[----:B------:R-:W2:Y:S01]  /*30a30*/  LDL.LU R20, [R1+0x330] ;  /* 0x0003300001147983 */ /* 0x000ea20000300800 */
[----:B------:R-:W2:Y:S02]  /*30a40*/  LDL.LU R21, [R1+0x334] ;  /* 0x0003340001157983 */ /* 0x000ea40000300800 */
[----:B------:R-:W2:Y:S02]  /*30a50*/  LDL.LU R22, [R1+0x338] ;  /* 0x0003380001167983 */ /* 0x000ea40000300800 */
[----:B------:R-:W2:Y:S02]  /*30a60*/  LDL.LU R23, [R1+0x33c] ;  /* 0x00033c0001177983 */ /* 0x000ea40000300800 */
[----:B------:R-:W-:-:S02]  /*30a70*/  IMAD.MOV.U32 R12, RZ, RZ, R5 ;  /* 0x000000ffff0c7224 */ /* 0x000fc400078e0005 */
[----:B------:R-:W-:Y:S01]  /*30a80*/  IMAD.MOV.U32 R13, RZ, RZ, R4 ;  /* 0x000000ffff0d7224 */ /* 0x000fe200078e0004 */
[----:B--2---:R-:W-:Y:S01]  /*30a90*/  STL.64 [R1+0x2b30], R22 ;  /* 0x002b301601007387 */ /* 0x004fe20000100a00 */
[----:B------:R0:W-:Y:S03]  /*30aa0*/  STL.64 [R1+0x2b28], R20 ;  /* 0x002b281401007387 */ /* 0x0001e60000100a00 */
[----:B------:R1:W-:Y:S01]  /*30ab0*/  STL.64 [R1+0x2b38], R12 ;  /* 0x002b380c01007387 */ /* 0x0003e20000100a00 */
[----:B0-----:R-:W2:Y:S01]  /*30ac0*/  LDL.LU R20, [R1+0x350] ;  /* 0x0003500001147983 */ /* 0x001ea20000300800 */
[----:B------:R-:W2:Y:S02]  /*30ad0*/  LDL.LU R21, [R1+0x354] ;  /* 0x0003540001157983 */ /* 0x000ea40000300800 */
[----:B------:R-:W2:Y:S02]  /*30ae0*/  LDL.LU R22, [R1+0x358] ;  /* 0x0003580001167983 */ /* 0x000ea40000300800 */
[----:B------:R-:W2:Y:S02]  /*30af0*/  LDL.LU R23, [R1+0x35c] ;  /* 0x00035c0001177983 */ /* 0x000ea40000300800 */
[----:B--2---:R-:W-:Y:S01]  /*30b00*/  STL.64 [R1+0x2b58], R22 ;  /* 0x002b581601007387 */ /* 0x004fe20000100a00 */
[----:B------:R0:W-:Y:S02]  /*30b10*/  STL.64 [R1+0x2b50], R20 ;  /* 0x002b501401007387 */ /* 0x0001e40000100a00 */
[----:B-1----:R-:W2:Y:S02]  /*30b20*/  LDL.LU R12, [R1+0x340] ;  /* 0x00034000010c7983 */ /* 0x002ea40000300800 */
[----:B------:R-:W2:Y:S01]  /*30b30*/  LDL.LU R13, [R1+0x344] ;  /* 0x00034400010d7983 */ /* 0x000ea20000300800 */
[----:B------:R-:W2:Y:S01]  /*30b40*/  LDL.LU R14, [R1+0x348] ;  /* 0x00034800010e7983 */ /* 0x000ea20000300800 */
[----:B------:R-:W2:Y:S02]  /*30b50*/  LDL.LU R15, [R1+0x34c] ;  /* 0x00034c00010f7983 */ /* 0x000ea40000300800 */
[----:B------:R-:W-:-:S02]  /*30b60*/  IMAD.MOV.U32 R4, RZ, RZ, R19 ;  /* 0x000000ffff047224 */ /* 0x000fc400078e0013 */
[----:B------:R-:W-:Y:S01]  /*30b70*/  IMAD.MOV.U32 R5, RZ, RZ, R2 ;  /* 0x000000ffff057224 */ /* 0x000fe200078e0002 */
[----:B--2---:R-:W-:Y:S01]  /*30b80*/  STL.64 [R1+0x2b68], R14 ;  /* 0x002b680e01007387 */ /* 0x004fe20000100a00 */
[----:B------:R-:W-:Y:S02]  /*30b90*/  STL.64 [R1+0x2b60], R12 ;  /* 0x002b600c01007387 */ /* 0x000fe40000100a00 */
[----:B------:R-:W2:Y:S02]  /*30ba0*/  LDL.LU R19, [R1+0x2be4] ;  /* 0x002be40001137983 */ /* 0x000ea40000300800 */
[----:B------:R-:W2:Y:S01]  /*30bb0*/  LDL.LU R2, [R1+0x2be0] ;  /* 0x002be00001027983 */ /* 0x000ea20000300800 */
[----:B------:R-:W-:Y:S01]  /*30bc0*/  STL.64 [R1+0x2b70], R4 ;  /* 0x002b700401007387 */ /* 0x000fe20000100a00 */
[----:B0-----:R-:W2:Y:S02]  /*30bd0*/  LDL.LU R20, [R1+0x220] ;  /* 0x0002200001147983 */ /* 0x001ea40000300800 */
        /* <DEDUP_REMOVED lines=15> */
[----:B------:R-:W-:-:S02]  /*30cd0*/  IMAD.MOV.U32 R12, RZ, RZ, R3 ;  /* 0x000000ffff0c7224 */ /* 0x000fc400078e0003 */
[----:B------:R-:W-:Y:S01]  /*30ce0*/  IMAD.MOV.U32 R13, RZ, RZ, R0 ;  /* 0x000000ffff0d7224 */ /* 0x000fe200078e0000 */
[----:B--2---:R-:W-:Y:S01]  /*30cf0*/  STL.64 [R1+0x2bb0], R22 ;  /* 0x002bb01601007387 */ /* 0x004fe20000100a00 */
[----:B------:R0:W-:Y:S02]  /*30d00*/  STL.64 [R1+0x2ba8], R20 ;  /* 0x002ba81401007387 */ /* 0x0001e40000100a00 */
[----:B0-----:R-:W-:Y:S02]  /*30d10*/  IMAD.MOV.U32 R20, RZ, RZ, R28 ;  /* 0x000000ffff147224 */ /* 0x001fe400078e001c */
[----:B------:R-:W-:Y:S01]  /*30d20*/  IMAD.MOV.U32 R21, RZ, RZ, R29 ;  /* 0x000000ffff157224 */ /* 0x000fe200078e001d */
[----:B------:R-:W2:Y:S01]  /*30d30*/  LDL.LU R28, [R1+0x2bdc] ;  /* 0x002bdc00011c7983 */ /* 0x000ea20000300800 */
[----:B------:R-:W2:Y:S02]  /*30d40*/  LDL.LU R29, [R1+0x2bd8] ;  /* 0x002bd800011d7983 */ /* 0x000ea40000300800 */
[----:B------:R-:W2:Y:S02]  /*30d50*/  LDL.LU R3, [R1+0x2bd4] ;  /* 0x002bd40001037983 */ /* 0x000ea40000300800 */
[----:B------:R-:W2:Y:S01]  /*30d60*/  LDL.LU R0, [R1+0x2bd0] ;  /* 0x002bd00001007983 */ /* 0x000ea20000300800 */
[----:B------:R0:W-:Y:S04]  /*30d70*/  STL.64 [R1+0x2bb8], R12 ;  /* 0x002bb80c01007387 */ /* 0x0001e80000100a00 */
        /* <DEDUP_REMOVED lines=8> */
[----:B---3--:R-:W-:Y:S01]  /*30e00*/  STL.64 [R1+0x2ae0], R10 ;  /* 0x002ae00a01007387 */ /* 0x008fe20000100a00 */
[----:B------:R0:W-:Y:S03]  /*30e10*/  STL.64 [R1+0x2ad8], R8 ;  /* 0x002ad80801007387 */ /* 0x0001e60000100a00 */
[----:B0-----:R-:W3:Y:S01]  /*30e20*/  LDL.LU.64 R8, [R1+0x20] ;  /* 0x0000200001087983 */ /* 0x001ee20000300a00 */
[----:B------:R-:W3:Y:S02]  /*30e30*/  LDL.64 R10, [R1+0x28] ;  /* 0x00002800010a7983 */ /* 0x000ee40000100a00 */
[----:B------:R0:W-:Y:S02]  /*30e40*/  STL.64 [R1+0x2aa8], R26 ;  /* 0x002aa81a01007387 */ /* 0x0001e40000100a00 */
[----:B----4-:R1:W-:Y:S02]  /*30e50*/  STL.64 [R1+0x2aa0], R24 ;  /* 0x002aa01801007387 */ /* 0x0103e40000100a00 */
[----:B0-----:R-:W-:-:S02]  /*30e60*/  IMAD.MOV.U32 R27, RZ, RZ, R2 ;  /* 0x000000ffff1b7224 */ /* 0x001fc400078e0002 */
[----:B--2---:R-:W-:Y:S02]  /*30e70*/  IMAD.MOV.U32 R26, RZ, RZ, R28 ;  /* 0x000000ffff1a7224 */ /* 0x004fe400078e001c */
[----:B-1----:R-:W-:Y:S02]  /*30e80*/  IMAD.MOV.U32 R25, RZ, RZ, R29 ;  /* 0x000000ffff197224 */ /* 0x002fe400078e001d */
[----:B------:R-:W-:Y:S02]  /*30e90*/  IMAD.MOV.U32 R24, RZ, RZ, R3 ;  /* 0x000000ffff187224 */ /* 0x000fe400078e0003 */
[----:B------:R-:W2:Y:S01]  /*30ea0*/  LDL.LU R3, [R1+0x2bcc] ;  /* 0x002bcc0001037983 */ /* 0x000ea20000300800 */
[----:B------:R-:W4:Y:S02]  /*30eb0*/  LDL.LU R29, [R1+0x2bc8] ;  /* 0x002bc800011d7983 */ /* 0x000f240000300800 */
[----:B------:R-:W2:Y:S02]  /*30ec0*/  LDL.LU R28, [R1+0x2bc4] ;  /* 0x002bc400011c7983 */ /* 0x000ea40000300800 */
[----:B------:R-:W2:Y:S01]  /*30ed0*/  LDL.LU R2, [R1+0x2bc0] ;  /* 0x002bc00001027983 */ /* 0x000ea20000300800 */
[C---:B------:R-:W-:Y:S01]  /*30ee0*/  HMMA.16816.F32 R20, R16.reuse, R20, R12 ;  /* 0x000000141014723c */ /* 0x040fe2000000180c */
[----:B------:R-:W-:Y:S01]  /*30ef0*/  STL.64 [R1+0x2ab8], R26 ;  /* 0x002ab81a01007387 */ /* 0x000fe20000100a00 */
[----:B------:R0:W-:Y:S03]  /*30f00*/  STL.64 [R1+0x2ab0], R24 ;  /* 0x002ab01801007387 */ /* 0x0001e60000100a00 */
[----:B0-----:R-:W2:Y:S01]  /*30f10*/  LDL.LU.64 R24, [R1+0x10] ;  /* 0x0000100001187983 */ /* 0x001ea20000300a00 */
[----:B------:R-:W2:Y:S02]  /*30f20*/  LDL.64 R26, [R1+0x18] ;  /* 0x00001800011a7983 */ /* 0x000ea40000100a00 */
[----:B------:R-:W2:Y:S11]  /*30f30*/  LDL.LU.64 R12, [R1+0x2bb8] ;  /* 0x002bb800010c7983 */ /* 0x000eb60000300a00 */
[----:B------:R-:W-:Y:S04]  /*30f40*/  @!UPT UIADD3 URZ, URZ, URZ, URZ ;  /* 0x0000003f3f3ff290 */ /* 0x000fe8000fffe03f */
[----:B------:R-:W-:Y:S01]  /*30f50*/  STL.64 [R1+0xa0], R20 ;  /* 0x0000a01401007387 */ /* 0x000fe20000100a00 */
[----:B------:R0:W-:Y:S03]  /*30f60*/  STL.64 [R1+0xa8], R22 ;  /* 0x0000a81601007387 */ /* 0x0001e60000100a00 */
[----:B0-----:R-:W3:Y:S01]  /*30f70*/  LDL.LU.64 R22, [R1+0x2bb0] ;  /* 0x002bb00001167983 */ /* 0x001ee20000300a00 */
[----:B------:R-:W3:Y:S02]  /*30f80*/  LDL.LU.64 R20, [R1+0x2ba8] ;  /* 0x002ba80001147983 */ /* 0x000ee40000300a00 */
[C---:B---3--:R-:W-:Y:S11]  /*30f90*/  HMMA.16816.F32 R20, R16.reuse, R8, R20 ;  /* 0x000000081014723c */ /* 0x048ff60000001814 */
[----:B------:R-:W-:Y:S11]  /*30fa0*/  @!UPT UIADD3 URZ, URZ, URZ, URZ ;  /* 0x0000003f3f3ff290 */ /* 0x000ff6000fffe03f */
[----:B------:R-:W-:Y:S01]  /*30fb0*/  @!UPT UIADD3 URZ, URZ, URZ, URZ ;  /* 0x0000003f3f3ff290 */ /* 0x000fe2000fffe03f */
[----:B------:R-:W-:Y:S01]  /*30fc0*/  STL.64 [R1+0x90], R20 ;  /* 0x0000901401007387 */ /* 0x000fe20000100a00 */
[----:B------:R0:W-:Y:S03]  /*30fd0*/  STL.64 [R1+0x98], R22 ;  /* 0x0000981601007387 */ /* 0x0001e60000100a00 */
[----:B0-----:R-:W2:Y:S01]  /*30fe0*/  LDL.LU.64 R22, [R1+0x2ba0] ;  /* 0x002ba00001167983 */ /* 0x001ea20000300a00 */
[----:B------:R-:W2:Y:S02]  /*30ff0*/  LDL.LU.64 R20, [R1+0x2b98] ;  /* 0x002b980001147983 */ /* 0x000ea40000300a00 */
[----:B------:R0:W-:Y:S02]  /*31000*/  STL.64 [R1+0x2af0], R10 ;  /* 0x002af00a01007387 */ /* 0x0001e40000100a00 */
[----:B0-----:R-:W3:Y:S01]  /*31010*/  LDL.64 R10, [R1+0x48] ;  /* 0x00004800010a7983 */ /* 0x001ee20000100a00 */
[----:B--2---:R-:W-:Y:S07]  /*31020*/  HMMA.16816.F32 R20, R16, R24, R20 ;  /* 0x000000181014723c */ /* 0x004fee0000001814 */
[----:B----4-:R-:W-:-:S02]  /*31030*/  IMAD.MOV.U32 R24, RZ, RZ, R29 ;  /* 0x000000ffff187224 */ /* 0x010fc400078e001d */
[----:B------:R-:W-:Y:S11]  /*31040*/  IMAD.MOV.U32 R25, RZ, RZ, R3 ;  /* 0x000000ffff197224 */ /* 0x000ff600078e0003 */
[----:B------:R-:W-:Y:S03]  /*31050*/  @!UPT UIADD3 URZ, URZ, URZ, URZ ;  /* 0x0000003f3f3ff290 */ /* 0x000fe6000fffe03f */
[----:B------:R-:W-:Y:S01]  /*31060*/  STL.64 [R1+0x80], R20 ;  /* 0x0000801401007387 */ /* 0x000fe20000100a00 */
[----:B------:R0:W-:Y:S03]  /*31070*/  STL.64 [R1+0x88], R22 ;  /* 0x0000881601007387 */ /* 0x0001e60000100a00 */
[----:B0-----:R-:W2:Y:S01]  /*31080*/  LDL.LU.64 R22, [R1+0x2b90] ;  /* 0x002b900001167983 */ /* 0x001ea20000300a00 */
[----:B------:R-:W2:Y:S02]  /*31090*/  LDL.LU.64 R20, [R1+0x2b88] ;  /* 0x002b880001147983 */ /* 0x000ea40000300a00 */
[----:B------:R0:W-:Y:S02]  /*310a0*/  STL.64 [R1+0x2ae8], R26 ;  /* 0x002ae81a01007387 */ /* 0x0001e40000100a00 */
[----:B------:R-:W4:Y:S01]  /*310b0*/  LDL.LU R29, [R1+0x2b84] ;  /* 0x002b8400011d7983 */ /* 0x000f220000300800 */
[----:B------:R-:W2:Y:S04]  /*310c0*/  LDL.LU R3, [R1+0x2b80] ;  /* 0x002b800001037983 */ /* 0x000ea80000300800 */
[----:B0-----:R-:W2:Y:S01]  /*310d0*/  LDL.LU R26, [R1+0x318] ;  /* 0x00031800011a7983 */ /* 0x001ea20000300800 */
[----:B------:R-:W-:-:S02]  /*310e0*/  IMAD.MOV.U32 R27, RZ, RZ, R0 ;  /* 0x000000ffff1b7224 */ /* 0x000fc400078e0000 */
[----:B------:R-:W3:Y:S01]  /*310f0*/  LDL.LU R0, [R1+0x2b7c] ;  /* 0x002b7c0001007983 */ /* 0x000ee20000300800 */
[C---:B------:R-:W-:Y:S02]  /*31100*/  HMMA.16816.F32 R12, R16.reuse, R12, R4 ;  /* 0x0000000c100c723c */ /* 0x040fe40000001804 */
[----:B--2---:R-:W-:Y:S01]  /*31110*/  STL.64 [R1+0x2b00], R26 ;  /* 0x002b001a01007387 */ /* 0x004fe20000100a00 */
[----:B------:R0:W-:Y:S02]  /*31120*/  STL.64 [R1+0x2af8], R24 ;  /* 0x002af81801007387 */ /* 0x0001e40000100a00 */
[----:B0-----:R-:W-:Y:S02]  /*31130*/  IMAD.MOV.U32 R24, RZ, RZ, R2 ;  /* 0x000000ffff187224 */ /* 0x001fe400078e0002 */
[----:B------:R-:W2:Y:S01]  /*31140*/  LDL.LU R2, [R1+0x2b78] ;  /* 0x002b780001027983 */ /* 0x000ea20000300800 */
[----:B------:R-:W2:Y:S11]  /*31150*/  LDL.LU.64 R4, [R1+0x2b70] ;  /* 0x002b700001047983 */ /* 0x000eb60000300a00 */
[----:B------:R-:W-:Y:S04]  /*31160*/  @!UPT UIADD3 URZ, URZ, URZ, URZ ;  /* 0x0000003f3f3ff290 */ /* 0x000fe8000fffe03f */
[----:B------:R-:W-:Y:S02]  /*31170*/  STL.64 [R1+0x70], R12 ;  /* 0x0000700c01007387 */ /* 0x000fe40000100a00 */
[----:B------:R0:W-:Y:S02]  /*31180*/  STL.64 [R1+0x78], R14 ;  /* 0x0000780e01007387 */ /* 0x0001e40000100a00 */
[----:B0-----:R-:W3:Y:S01]  /*31190*/  LDL.LU.64 R14, [R1+0x2b68] ;  /* 0x002b6800010e7983 */ /* 0x001ee20000300a00 */
[----:B------:R-:W3:Y:S01]  /*311a0*/  LDL.LU.64 R12, [R1+0x2b60] ;  /* 0x002b6000010c7983 */ /* 0x000ee20000300a00 */
[C---:B--2---:R-:W-:Y:S02]  /*311b0*/  HMMA.16816.F32 R4, R16.reuse, R4, R20 ;  /* 0x000000041004723c */ /* 0x044fe40000001814 */
[----:B------:R-:W2:Y:S01]  /*311c0*/  LDL.LU.64 R22, [R1+0x2b58] ;  /* 0x002b580001167983 */ /* 0x000ea20000300a00 */
[----:B------:R-:W2:Y:S11]  /*311d0*/  LDL.LU.64 R20, [R1+0x2b50] ;  /* 0x002b500001147983 */ /* 0x000eb60000300a00 */
[----:B------:R-:W-:Y:S09]  /*311e0*/  @!UPT UIADD3 URZ, URZ, URZ, URZ ;  /* 0x0000003f3f3ff290 */ /* 0x000ff2000fffe03f */
[----:B------:R-:W-:Y:S01]  /*311f0*/  STL.64 [R1+0x220], R4 ;  /* 0x0002200401007387 */ /* 0x000fe20000100a00 */
[----:B------:R0:W-:Y:S03]  /*31200*/  STL.64 [R1+0x228], R6 ;  /* 0x0002280601007387 */ /* 0x0001e60000100a00 */
[----:B0-----:R-:W2:Y:S01]  /*31210*/  LDL.LU.64 R6, [R1+0x2b48] ;  /* 0x002b480001067983 */ /* 0x001ea20000300a00 */
[----:B------:R-:W3:Y:S02]  /*31220*/  LDL.LU.64 R4, [R1+0x2b40] ;  /* 0x002b400001047983 */ /* 0x000ee40000300a00 */
[C---:B---3--:R-:W-:Y:S11]  /*31230*/  HMMA.16816.F32 R12, R16.reuse, R4, R12 ;  /* 0x00000004100c723c */ /* 0x048ff6000000180c */
[----:B------:R-:W-:Y:S11]  /*31240*/  @!UPT UIADD3 URZ, URZ, URZ, URZ ;  /* 0x0000003f3f3ff290 */ /* 0x000ff6000fffe03f */
[----:B------:R-:W-:Y:S01]  /*31250*/  @!UPT UIADD3 URZ, URZ, URZ, URZ ;  /* 0x0000003f3f3ff290 */ /* 0x000fe2000fffe03f */
[----:B------:R0:W-:Y:S01]  /*31260*/  STL.64 [R1+0x340], R12 ;  /* 0x0003400c01007387 */ /* 0x0001e20000100a00 */
[----:B------:R-:W-:Y:S03]  /*31270*/  STL.64 [R1+0x348], R14 ;  /* 0x0003480e01007387 */ /* 0x000fe60000100a00 */
[----:B0-----:R-:W3:Y:S01]  /*31280*/  LDL.LU.64 R12, [R1+0x2b38] ;  /* 0x002b3800010c7983 */ /* 0x001ee20000300a00 */
[----:B--2---:R0:W-:Y:S03]  /*31290*/  STL.64 [R1+0x2ac0], R6 ;  /* 0x002ac00601007387 */ /* 0x0041e60000100a00 */
[----:B0-----:R-:W2:Y:S01]  /*312a0*/  LDL.64 R6, [R1+0x8] ;  /* 0x0000080001067983 */ /* 0x001ea20000100a00 */
[----:B---3--:R-:W-:Y:S03]  /*312b0*/  HMMA.16816.F32 R12, R16, R12, R20 ;  /* 0x0000000c100c723c */ /* 0x008fe60000001814 */
[----:B------:R-:W3:Y:S01]  /*312c0*/  LDL.LU.64 R22, [R1+0x2b30] ;  /* 0x002b300001167983 */ /* 0x000ee20000300a00 */
[----:B------:R-:W3:Y:S11]  /*312d0*/  LDL.LU.64 R20, [R1+0x2b28] ;  /* 0x002b280001147983 */ /* 0x000ef60000300a00 */
[----:B------:R-:W-:Y:S08]  /*312e0*/  @!UPT UIADD3 URZ, URZ, URZ, URZ ;  /* 0x0000003f3f3ff290 */ /* 0x000ff0000fffe03f */
[----:B------:R-:W-:Y:S01]  /*312f0*/  STL.64 [R1+0x350], R12 ;  /* 0x0003500c01007387 */ /* 0x000fe20000100a00 */
[----:B------:R0:W-:Y:S03]  /*31300*/  STL [R1+0x35c], R15 ;  /* 0x00035c0f01007387 */ /* 0x0001e60000100800 */
[----:B0-----:R-:W2:Y:S01]  /*31310*/  LDL.LU R15, [R1+0x2b20] ;  /* 0x002b2000010f7983 */ /* 0x001ea20000300800 */
[----:B------:R-:W3:Y:S02]  /*31320*/  LDL.LU.64 R12, [R1+0x2b18] ;  /* 0x002b1800010c7983 */ /* 0x000ee40000300a00 */
[----:B------:R-:W-:Y:S02]  /*31330*/  IMAD.MOV.U32 R26, RZ, RZ, R28 ;  /* 0x000000ffff1a7224 */ /* 0x000fe400078e001c */
[----:B------:R-:W-:-:S05]  /*31340*/  IMAD.MOV.U32 R28, RZ, RZ, R14 ;  /* 0x000000ffff1c7224 */ /* 0x000fca00078e000e */
[----:B------:R0:W-:Y:S01]  /*31350*/  STL [R1+0x27a8], R28 ;  /* 0x0027a81c01007387 */ /* 0x0001e20000100800 */
[----:B---3--:R-:W-:Y:S03]  /*31360*/  HMMA.16816.F32 R16, R16, R12, R20 ;  /* 0x0000000c1010723c */ /* 0x008fe60000001814 */
[----:B------:R-:W3:Y:S01]  /*31370*/  LDL.LU.64 R22, [R1+0x2b10] ;  /* 0x002b100001167983 */ /* 0x000ee20000300a00 */
[----:B------:R-:W3:Y:S02]  /*31380*/  LDL.LU.64 R20, [R1+0x2b08] ;  /* 0x002b080001147983 */ /* 0x000ee40000300a00 */
[----:B----4-:R-:W-:Y:S02]  /*31390*/  IMAD.MOV.U32 R25, RZ, RZ, R29 ;  /* 0x000000ffff197224 */ /* 0x010fe400078e001d */
[----:B------:R-:W-:Y:S02]  /*313a0*/  IMAD.MOV.U32 R27, RZ, RZ, R3 ;  /* 0x000000ffff1b7224 */ /* 0x000fe400078e0003 */
[----:B------:R-:W-:-:S02]  /*313b0*/  IMAD.MOV.U32 R14, RZ, RZ, R10 ;  /* 0x000000ffff0e7224 */ /* 0x000fc400078e000a */
[----:B0-----:R-:W-:-:S11]  /*313c0*/  IMAD.MOV.U32 R28, RZ, RZ, R11 ;  /* 0x000000ffff1c7224 */ /* 0x001fd600078e000b */
[----:B------:R-:W-:Y:S01]  /*313d0*/  STL.64 [R1+0x330], R16 ;  /* 0x0003301001007387 */ /* 0x000fe20000100a00 */
[----:B------:R-:W-:Y:S01]  /*313e0*/  STL.64 [R1+0x338], R18 ;  /* 0x0003381201007387 */ /* 0x000fe20000100a00 */
        /* <DEDUP_REMOVED lines=26> */
[----:B--2---:R-:W-:Y:S07]  /*31590*/  HMMA.16816.F32 R24, R20, R6, R8 ;  /* 0x000000061418723c */ /* 0x004fee0000001808 */
[----:B------:R-:W-:-:S02]  /*315a0*/  IMAD.MOV.U32 R9, RZ, RZ, R6 ;  /* 0x000000ffff097224 */ /* 0x000fc400078e0006 */
[----:B------:R-:W-:Y:S02]  /*315b0*/  IMAD.MOV.U32 R8, RZ, RZ, R7 ;  /* 0x000000ffff087224 */ /* 0x000fe400078e0007 */
[----:B------:R-:W2:Y:S11]  /*315c0*/  LDL.LU.64 R6, [R1+0x2ac0] ;  /* 0x002ac00001067983 */ /* 0x000eb60000300a00 */
[----:B------:R-:W-:Y:S01]  /*315d0*/  @!UPT UIADD3 URZ, URZ, URZ, URZ ;  /* 0x0000003f3f3ff290 */ /* 0x000fe2000fffe03f */
[----:B------:R0:W-:Y:S01]  /*315e0*/  STL [R1+0x2f0], R24 ;  /* 0x0002f01801007387 */ /* 0x0001e20000100800 */
[----:B------:R-:W-:Y:S02]  /*315f0*/  IMAD.MOV.U32 R5, RZ, RZ, R26 ;  /* 0x000000ffff057224 */ /* 0x000fe400078e001a */
[----:B------:R-:W-:Y:S02]  /*31600*/  IMAD.MOV.U32 R4, RZ, RZ, R27 ;  /* 0x000000ffff047224 */ /* 0x000fe400078e001b */
[----:B------:R-:W-:Y:S01]  /*31610*/  IMAD.MOV.U32 R29, RZ, RZ, R25 ;  /* 0x000000ffff1d7224 */ /* 0x000fe200078e0019 */
[----:B------:R-:W3:Y:S04]  /*31620*/  LDL.LU.64 R26, [R1+0x2ab8] ;  /* 0x002ab800011a7983 */ /* 0x000ee80000300a00 */
[----:B0-----:R-:W3:Y:S01]  /*31630*/  LDL.LU.64 R24, [R1+0x2ab0] ;  /* 0x002ab00001187983 */ /* 0x001ee20000300a00 */
[----:B------:R-:W-:-:S02]  /*31640*/  IMAD.MOV.U32 R18, RZ, RZ, R2 ;  /* 0x000000ffff127224 */ /* 0x000fc400078e0002 */
[----:B------:R-:W-:Y:S02]  /*31650*/  IMAD.MOV.U32 R19, RZ, RZ, R0 ;  /* 0x000000ffff137224 */ /* 0x000fe400078e0000 */
[----:B------:R-:W-:Y:S05]  /*31660*/  STL [R1+0x27ac], R29 ;  /* 0x0027ac1d01007387 */ /* 0x000fea0000100800 */
[C---:B---3--:R-:W-:Y:S11]  /*31670*/  HMMA.16816.F32 R24, R20.reuse, R18, R24 ;  /* 0x000000121418723c */ /* 0x048ff60000001818 */
[----:B------:R-:W-:Y:S11]  /*31680*/  @!UPT UIADD3 URZ, URZ, URZ, URZ ;  /* 0x0000003f3f3ff290 */ /* 0x000ff6000fffe03f */
[----:B------:R-:W-:Y:S01]  /*31690*/  @!UPT UIADD3 URZ, URZ, URZ, URZ ;  /* 0x0000003f3f3ff290 */ /* 0x000fe2000fffe03f */
[----:B------:R-:W-:Y:S01]  /*316a0*/  STL.64 [R1+0x2e0], R24 ;  /* 0x0002e01801007387 */ /* 0x000fe20000100a00 */
[----:B------:R0:W-:Y:S03]  /*316b0*/  STL.64 [R1+0x2e8], R26 ;  /* 0x0002e81a01007387 */ /* 0x0001e60000100a00 */
[----:B0-----:R-:W2:Y:S01]  /*316c0*/  LDL.LU.64 R26, [R1+0x2aa8] ;  /* 0x002aa800011a7983 */ /* 0x001ea20000300a00 */
[----:B------:R-:W2:Y:S02]  /*316d0*/  LDL.LU.64 R24, [R1+0x2aa0] ;  /* 0x002aa00001187983 */ /* 0x000ea40000300a00 */
[----:B------:R-:W-:Y:S01]  /*316e0*/  STL.64 [R1+0x2a58], R18 ;  /* 0x002a581201007387 */ /* 0x000fe20000100a00 */
[----:B--2---:R-:W-:Y:S11]  /*316f0*/  HMMA.16816.F32 R24, R20, R6, R24 ;  /* 0x000000061418723c */ /* 0x004ff60000001818 */
[----:B------:R-:W-:Y:S11]  /*31700*/  @!UPT UIADD3 URZ, URZ, URZ, URZ ;  /* 0x0000003f3f3ff290 */ /* 0x000ff6000fffe03f */
[----:B------:R-:W-:Y:S01]  /*31710*/  @!UPT UIADD3 URZ, URZ, URZ, URZ ;  /* 0x0000003f3f3ff290 */ /* 0x000fe2000fffe03f */
[----:B------:R0:W-:Y:S01]  /*31720*/  STL [R1+0x2d0], R24 ;  /* 0x0002d01801007387 */ /* 0x0001e20000100800 */
[----:B------:R-:W-:Y:S02]  /*31730*/  IMAD.MOV.U32 R3, RZ, RZ, R25 ;  /* 0x000000ffff037224 */ /* 0x000fe400078e0019 */
[----:B------:R-:W-:Y:S02]  /*31740*/  IMAD.MOV.U32 R2, RZ, RZ, R26 ;  /* 0x000000ffff027224 */ /* 0x000fe400078e001a */
[----:B------:R-:W-:Y:S01]  /*31750*/  IMAD.MOV.U32 R0, RZ, RZ, R27 ;  /* 0x000000ffff007224 */ /* 0x000fe200078e001b */
[----:B0-----:R-:W2:Y:S01]  /*31760*/  LDL.LU R24, [R1+0x210] ;  /* 0x0002100001187983 */ /* 0x001ea20000300800 */
[----:B------:R-:W2:Y:S02]  /*31770*/  LDL.LU R25, [R1+0x214] ;  /* 0x0002140001197983 */ /* 0x000ea40000300800 */
[----:B------:R-:W2:Y:S02]  /*31780*/  LDL.LU R26, [R1+0x218] ;  /* 0x00021800011a7983 */ /* 0x000ea40000300800 */
[----:B------:R-:W2:Y:S01]  /*31790*/  LDL.LU R27, [R1+0x21c] ;  /* 0x00021c00011b7983 */ /* 0x000ea20000300800 */
[----:B------:R0:W-:Y:S01]  /*317a0*/  STL.64 [R1+0x2a50], R6 ;  /* 0x002a500601007387 */ /* 0x0001e20000100a00 */
[----:B------:R-:W-:Y:S02]  /*317b0*/  STL.64 [R1+0x2a48], R4 ;  /* 0x002a480401007387 */ /* 0x000fe40000100a00 */
[----:B------:R-:W3:Y:S02]  /*317c0*/  LDL R11, [R1+0x5d4] ;  /* 0x0005d400010b7983 */ /* 0x000ee40000100800 */
[----:B------:R-:W-:Y:S01]  /*317d0*/  IMAD.MOV.U32 R10, RZ, RZ, R9 ;  /* 0x000000ffff0a7224 */ /* 0x000fe200078e0009 */
[----:B0-----:R-:W4:Y:S04]  /*317e0*/  LDL R6, [R1+0x58] ;  /* 0x0000580001067983 */ /* 0x001f280000100800 */
[----:B------:R-:W4:Y:S04]  /*317f0*/  LDL R7, [R1+0x5c] ;  /* 0x00005c0001077983 */ /* 0x000f280000100800 */
[----:B---3--:R0:W-:Y:S02]  /*31800*/  STL [R1+0x29b0], R11 ;  /* 0x0029b00b01007387 */ /* 0x0081e40000100800 */
[----:B0-----:R-:W-:-:S05]  /*31810*/  IMAD.MOV.U32 R11, RZ, RZ, R8 ;  /* 0x000000ffff0b7224 */ /* 0x001fca00078e0008 */
[----:B------:R0:W-:Y:S01]  /*31820*/  STL.64 [R1+0x2a60], R10 ;  /* 0x002a600a01007387 */ /* 0x0001e20000100a00 */
[----:B------:R-:W4:Y:S02]  /*31830*/  LDL.LU R8, [R1+0x2c0] ;  /* 0x0002c00001087983 */ /* 0x000f240000300800 */
[----:B------:R-:W4:Y:S01]  /*31840*/  LDL.LU R9, [R1+0x2c4] ;  /* 0x0002c40001097983 */ /* 0x000f220000300800 */
[----:B0-----:R-:W4:Y:S01]  /*31850*/  LDL.LU R10, [R1+0x2c8] ;  /* 0x0002c800010a7983 */ /* 0x001f220000300800 */
[----:B------:R-:W4:Y:S02]  /*31860*/  LDL.LU R11, [R1+0x2cc] ;  /* 0x0002cc00010b7983 */ /* 0x000f240000300800 */
[----:B------:R-:W-:Y:S02]  /*31870*/  STL [R1+0x2998], R0 ;  /* 0x0029980001007387 */ /* 0x000fe40000100800 */
[----:B------:R-:W-:Y:S01]  /*31880*/  STL [R1+0x2994], R2 ;  /* 0x0029940201007387 */ /* 0x000fe20000100800 */
[----:B------:R0:W-:Y:S04]  /*31890*/  STL [R1+0x2990], R3 ;  /* 0x0029900301007387 */ /* 0x0001e80000100800 */
[----:B0-----:R-:W3:Y:S01]  /*318a0*/  LDL R3, [R1+0x13dc] ;  /* 0x0013dc0001037983 */ /* 0x001ee20000100800 */
[----:B----4-:R-:W-:Y:S03]  /*318b0*/  HMMA.16816.F32 R4, R20, R6, R8 ;  /* 0x000000061404723c */ /* 0x010fe60000001808 */
[----:B------:R-:W4:Y:S11]  /*318c0*/  LDL.LU R8, [R1+0x1f0] ;  /* 0x0001f00001087983 */ /* 0x000f360000300800 */
[----:B------:R-:W-:Y:S09]  /*318d0*/  @!UPT UIADD3 URZ, URZ, URZ, URZ ;  /* 0x0000003f3f3ff290 */ /* 0x000ff2000fffe03f */
[----:B------:R-:W-:Y:S01]  /*318e0*/  STL.64 [R1+0x2c0], R4 ;  /* 0x0002c00401007387 */ /* 0x000fe20000100a00 */
[----:B------:R-:W-:Y:S02]  /*318f0*/  STL.64 [R1+0x2c8], R6 ;  /* 0x0002c80601007387 */ /* 0x000fe40000100a00 */
[----:B------:R-:W4:Y:S02]  /*31900*/  LDL.LU R9, [R1+0x1f4] ;  /* 0x0001f40001097983 */ /* 0x000f240000300800 */
[----:B------:R-:W2:Y:S01]  /*31910*/  LDL.LU R10, [R1+0x1f8] ;  /* 0x0001f800010a7983 */ /* 0x000ea20000300800 */
[----:B------:R-:W2:Y:S04]  /*31920*/  LDL.LU R11, [R1+0x1fc] ;  /* 0x0001fc00010b7983 */ /* 0x000ea80000300800 */
[----:B--2---:R0:W-:Y:S01]  /*31930*/  STL.64 [R1+0x2a70], R10 ;  /* 0x002a700a01007387 */ /* 0x0041e20000100a00 */
[----:B----4-:R-:W-:Y:S02]  /*31940*/  STL.64 [R1+0x2a68], R8 ;  /* 0x002a680801007387 */ /* 0x010fe40000100a00 */
[----:B0-----:R-:W-:-:S02]  /*31950*/  IMAD.MOV.U32 R10, RZ, RZ, R14 ;  /* 0x000000ffff0a7224 */ /* 0x001fc400078e000e */
[----:B------:R-:W2:Y:S01]  /*31960*/  LDL.LU R14, [R1+0x2a98] ;  /* 0x002a9800010e7983 */ /* 0x000ea20000300800 */
[----:B------:R-:W4:Y:S02]  /*31970*/  LDL.LU R4, [R1+0x1e0] ;  /* 0x0001e00001047983 */ /* 0x000f240000300800 */
[----:B------:R-:W4:Y:S02]  /*31980*/  LDL.LU R5, [R1+0x1e4] ;  /* 0x0001e40001057983 */ /* 0x000f240000300800 */
[----:B------:R-:W3:Y:S01]  /*31990*/  LDL.LU R6, [R1+0x1e8] ;  /* 0x0001e80001067983 */ /* 0x000ee20000300800 */
[----:B------:R-:W3:Y:S01]  /*319a0*/  LDL.LU R7, [R1+0x1ec] ;  /* 0x0001ec0001077983 */ /* 0x000ee20000300800 */
[----:B--2---:R-:W-:Y:S03]  /*319b0*/  HMMA.16816.F32 R20, R20, R14, R24 ;  /* 0x0000000e1414723c */ /* 0x004fe60000001818 */
[----:B---3--:R-:W-:Y:S01]  /*319c0*/  STL.64 [R1+0x2a80], R6 ;  /* 0x002a800601007387 */ /* 0x008fe20000100a00 */
[----:B----4-:R0:W-:Y:S03]  /*319d0*/  STL.64 [R1+0x2a78], R4 ;  /* 0x002a780401007387 */ /* 0x0101e60000100a00 */
[----:B0-----:R-:W2:Y:S01]  /*319e0*/  LDL.LU R4, [R1+0x200] ;  /* 0x0002000001047983 */ /* 0x001ea20000300800 */
[----:B------:R-:W2:Y:S02]  /*319f0*/  LDL.LU R5, [R1+0x204] ;  /* 0x0002040001057983 */ /* 0x000ea40000300800 */
[----:B------:R-:W2:Y:S02]  /*31a00*/  LDL.LU R6, [R1+0x208] ;  /* 0x0002080001067983 */ /* 0x000ea40000300800 */
[----:B------:R-:W2:Y:S01]  /*31a10*/  LDL.LU R7, [R1+0x20c] ;  /* 0x00020c0001077983 */ /* 0x000ea20000300800 */
[----:B------:R-:W2:Y:S01]  /*31a20*/  LDL.LU.64 R26, [R1+0x2a90] ;  /* 0x002a9000011a7983 */ /* 0x000ea20000300a00 */
[----:B------:R-:W2:Y:S02]  /*31a30*/  LDL.LU.64 R24, [R1+0x2a88] ;  /* 0x002a880001187983 */ /* 0x000ea40000300a00 */
[----:B------:R-:W-:Y:S07]  /*31a40*/  STL.64 [R1+0x2a28], R14 ;  /* 0x002a280e01007387 */ /* 0x000fee0000100a00 */
[----:B------:R0:W-:Y:S01]  /*31a50*/  STL.64 [R1+0x210], R20 ;  /* 0x0002101401007387 */ /* 0x0001e20000100a00 */
[----:B------:R1:W-:Y:S04]  /*31a60*/  STL.64 [R1+0x218], R22 ;  /* 0x0002181601007387 */ /* 0x0003e80000100a00 */
[----:B0-----:R-:W3:Y:S01]  /*31a70*/  LDL.LU R20, [R1+0x230] ;  /* 0x0002300001147983 */ /* 0x001ee20000300800 */
[----:B------:R-:W3:Y:S02]  /*31a80*/  LDL.LU R21, [R1+0x234] ;  /* 0x0002340001157983 */ /* 0x000ee40000300800 */
[----:B-1----:R-:W4:Y:S02]  /*31a90*/  LDL.LU R22, [R1+0x238] ;  /* 0x0002380001167983 */ /* 0x002f240000300800 */
[----:B------:R-:W4:Y:S02]  /*31aa0*/  LDL.LU R23, [R1+0x23c] ;  /* 0x00023c0001177983 */ /* 0x000f240000300800 */
[----:B----4-:R-:W-:Y:S01]  /*31ab0*/  STL.64 [R1+0x29a8], R22 ;  /* 0x0029a81601007387 */ /* 0x010fe20000100a00 */
[----:B---3--:R0:W-:Y:S03]  /*31ac0*/  STL.64 [R1+0x29a0], R20 ;  /* 0x0029a01401007387 */ /* 0x0081e60000100a00 */
[----:B0-----:R-:W3:Y:S01]  /*31ad0*/  LDL.LU R20, [R1+0x180] ;  /* 0x0001800001147983 */ /* 0x001ee20000300800 */
[----:B------:R-:W3:Y:S02]  /*31ae0*/  LDL.LU R21, [R1+0x184] ;  /* 0x0001840001157983 */ /* 0x000ee40000300800 */
[----:B------:R-:W4:Y:S02]  /*31af0*/  LDL.LU R22, [R1+0x188] ;  /* 0x0001880001167983 */ /* 0x000f240000300800 */
[----:B------:R-:W4:Y:S02]  /*31b00*/  LDL.LU R23, [R1+0x18c] ;  /* 0x00018c0001177983 */ /* 0x000f240000300800 */
[----:B------:R-:W-:-:S07]  /*31b10*/  IMAD.MOV.U32 R11, RZ, RZ, R28 ;  /* 0x000000ffff0b7224 */ /* 0x000fce00078e001c */
[----:B--2---:R-:W-:Y:S01]  /*31b20*/  HMMA.16816.F32 R8, R24, R10, R4 ;  /* 0x0000000a1808723c */ /* 0x004fe20000001804 */
[----:B----4-:R-:W-:Y:S01]  /*31b30*/  STL.64 [R1+0x29c0], R22 ;  /* 0x0029c01601007387 */ /* 0x010fe20000100a00 */
[----:B---3--:R0:W-:Y:S03]  /*31b40*/  STL.64 [R1+0x29b8], R20 ;  /* 0x0029b81401007387 */ /* 0x0081e60000100a00 */
[----:B0-----:R-:W2:Y:S01]  /*31b50*/  LDL.LU R20, [R1+0xc0] ;  /* 0x0000c00001147983 */ /* 0x001ea20000300800 */
[----:B------:R-:W2:Y:S02]  /*31b60*/  LDL.LU R21, [R1+0xc4] ;  /* 0x0000c40001157983 */ /* 0x000ea40000300800 */
[----:B------:R-:W3:Y:S02]  /*31b70*/  LDL.LU R22, [R1+0xc8] ;  /* 0x0000c80001167983 */ /* 0x000ee40000300800 */
[----:B------:R-:W3:Y:S02]  /*31b80*/  LDL.LU R23, [R1+0xcc] ;  /* 0x0000cc0001177983 */ /* 0x000ee40000300800 */
[----:B------:R-:W-:-:S02]  /*31b90*/  IMAD.MOV.U32 R15, RZ, RZ, R16 ;  /* 0x000000ffff0f7224 */ /* 0x000fc400078e0010 */
[----:B------:R-:W-:Y:S01]  /*31ba0*/  IMAD.MOV.U32 R14, RZ, RZ, R17 ;  /* 0x000000ffff0e7224 */ /* 0x000fe200078e0011 */
[----:B------:R-:W4:Y:S01]  /*31bb0*/  LDL.LU R16, [R1+0x1d0] ;  /* 0x0001d00001107983 */ /* 0x000f220000300800 */
[----:B------:R-:W4:Y:S02]  /*31bc0*/  LDL.LU R17, [R1+0x1d4] ;  /* 0x0001d40001117983 */ /* 0x000f240000300800 */
[----:B------:R-:W4:Y:S02]  /*31bd0*/  LDL.LU R18, [R1+0x1d8] ;  /* 0x0001d80001127983 */ /* 0x000f240000300800 */
[----:B------:R-:W4:Y:S01]  /*31be0*/  LDL.LU R19, [R1+0x1dc] ;  /* 0x0001dc0001137983 */ /* 0x000f220000300800 */
[----:B---3--:R-:W-:Y:S01]  /*31bf0*/  STL.64 [R1+0x29d0], R22 ;  /* 0x0029d01601007387 */ /* 0x008fe20000100a00 */
[----:B--2---:R-:W-:Y:S02]  /*31c00*/  STL.64 [R1+0x29c8], R20 ;  /* 0x0029c81401007387 */ /* 0x004fe40000100a00 */
[----:B------:R-:W2:Y:S02]  /*31c10*/  LDL.LU.64 R6, [R1+0x2a80] ;  /* 0x002a800001067983 */ /* 0x000ea40000300a00 */
[----:B------:R-:W2:Y:S01]  /*31c20*/  LDL.LU.64 R4, [R1+0x2a78] ;  /* 0x002a780001047983 */ /* 0x000ea20000300a00 */
[----:B------:R-:W-:Y:S01]  /*31c30*/  STL.64 [R1+0x200], R8 ;  /* 0x0002000801007387 */ /* 0x000fe20000100a00 */
[----:B------:R0:W-:Y:S03]  /*31c40*/  STL.64 [R1+0x208], R10 ;  /* 0x0002080a01007387 */ /* 0x0001e60000100a00 */
[----:B0-----:R-:W3:Y:S01]  /*31c50*/  LDL.LU.64 R10, [R1+0x2a70] ;  /* 0x002a7000010a7983 */ /* 0x001ee20000300a00 */
[----:B------:R-:W3:Y:S02]  /*31c60*/  LDL.LU.64 R8, [R1+0x2a68] ;  /* 0x002a680001087983 */ /* 0x000ee40000300a00 */
[----:B------:R-:W-:-:S02]  /*31c70*/  IMAD.MOV.U32 R22, RZ, RZ, R13 ;  /* 0x000000ffff167224 */ /* 0x000fc400078e000d */
[----:B------:R-:W-:Y:S02]  /*31c80*/  IMAD.MOV.U32 R23, RZ, RZ, R12 ;  /* 0x000000ffff177224 */ /* 0x000fe400078e000c */
[C---:B---3--:R-:W-:Y:S01]  /*31c90*/  HMMA.16816.F32 R12, R24.reuse, R14, R8 ;  /* 0x0000000e180c723c */ /* 0x048fe20000001808 */
[----:B------:R-:W4:Y:S11]  /*31ca0*/  LDL.LU.64 R10, [R1+0x2a60] ;  /* 0x002a6000010a7983 */ /* 0x000f360000300a00 */
[----:B------:R-:W-:Y:S11]  /*31cb0*/  @!UPT UIADD3 URZ, URZ, URZ, URZ ;  /* 0x0000003f3f3ff290 */ /* 0x000ff6000fffe03f */
[----:B------:R-:W-:Y:S01]  /*31cc0*/  STL.64 [R1+0x1f0], R12 ;  /* 0x0001f00c01007387 */ /* 0x000fe20000100a00 */
[----:B------:R0:W-:Y:S03]  /*31cd0*/  STL.64 [R1+0x1f8], R14 ;  /* 0x0001f80e01007387 */ /* 0x0001e60000100a00 */
[----:B0-----:R-:W3:Y:S01]  /*31ce0*/  LDL.64 R14, [R1+0x58] ;  /* 0x00005800010e7983 */ /* 0x001ee20000100a00 */
[C---:B--2---:R-:W-:Y:S03]  /*31cf0*/  HMMA.16816.F32 R4, R24.reuse, R22, R4 ;  /* 0x000000161804723c */ /* 0x044fe60000001804 */
[----:B---3--:R0:W-:Y:S01]  /*31d00*/  STL.64 [R1+0x2a40], R14 ;  /* 0x002a400e01007387 */ /* 0x0081e20000100a00 */
[----:B------:R-:W2:Y:S11]  /*31d10*/  LDL.LU R12, [R1+0x1b0] ;  /* 0x0001b000010c7983 */ /* 0x000eb60000300800 */
[----:B------:R-:W-:Y:S08]  /*31d20*/  @!UPT UIADD3 URZ, URZ, URZ, URZ ;  /* 0x0000003f3f3ff290 */ /* 0x000ff0000fffe03f */
[----:B------:R1:W-:Y:S02]  /*31d30*/  STL.64 [R1+0x1e0], R4 ;  /* 0x0001e00401007387 */ /* 0x0003e40000100a00 */
[----:B------:R3:W-:Y:S01]  /*31d40*/  STL.64 [R1+0x1e8], R6 ;  /* 0x0001e80601007387 */ /* 0x0007e20000100a00 */
[----:B------:R-:W2:Y:S04]  /*31d50*/  LDL.LU R13, [R1+0x1b4] ;  /* 0x0001b400010d7983 */ /* 0x000ea80000300800 */
[----:B0-----:R-:W2:Y:S01]  /*31d60*/  LDL.LU R14, [R1+0x1b8] ;  /* 0x0001b800010e7983 */ /* 0x001ea20000300800 */
[----:B------:R-:W2:Y:S02]  /*31d70*/  LDL.LU R15, [R1+0x1bc] ;  /* 0x0001bc00010f7983 */ /* 0x000ea40000300800 */
[----:B-1----:R-:W2:Y:S02]  /*31d80*/  LDL.LU R4, [R1+0x1c0] ;  /* 0x0001c00001047983 */ /* 0x002ea40000300800 */
[----:B------:R-:W2:Y:S01]  /*31d90*/  LDL.LU R5, [R1+0x1c4] ;  /* 0x0001c40001057983 */ /* 0x000ea20000300800 */
[----:B---3--:R-:W2:Y:S01]  /*31da0*/  LDL.LU R6, [R1+0x1c8] ;  /* 0x0001c80001067983 */ /* 0x008ea20000300800 */
[----:B------:R-:W2:Y:S02]  /*31db0*/  LDL.LU R7, [R1+0x1cc] ;  /* 0x0001cc0001077983 */ /* 0x000ea40000300800 */
[----:B------:R0:W-:Y:S02]  /*31dc0*/  STL.64 [R1+0x29e0], R22 ;  /* 0x0029e01601007387 */ /* 0x0001e40000100a00 */
[----:B0-----:R-:W3:Y:S04]  /*31dd0*/  LDL.64 R22, [R1+0x28] ;  /* 0x0000280001167983 */ /* 0x001ee80000100a00 */
[----:B---3--:R0:W-:Y:S04]  /*31de0*/  STL.64 [R1+0x29f8], R22 ;  /* 0x0029f81601007387 */ /* 0x0081e80000100a00 */
[----:B0-----:R-:W3:Y:S01]  /*31df0*/  LDL.64 R22, [R1+0x48] ;  /* 0x0000480001167983 */ /* 0x001ee20000100a00 */
[C---:B----4-:R-:W-:Y:S03]  /*31e00*/  HMMA.16816.F32 R16, R24.reuse, R10, R16 ;  /* 0x0000000a1810723c */ /* 0x050fe60000001810 */
[----:B---3--:R0:W-:Y:S01]  /*31e10*/  STL.64 [R1+0x2a20], R22 ;  /* 0x002a201601007387 */ /* 0x0081e20000100a00 */
[----:B------:R-:W3:Y:S02]  /*31e20*/  LDL.LU R20, [R1+0x100] ;  /* 0x0001000001147983 */ /* 0x000ee40000300800 */
[----:B------:R-:W3:Y:S01]  /*31e30*/  LDL.LU R21, [R1+0x104] ;  /* 0x0001040001157983 */ /* 0x000ee20000300800 */
[----:B0-----:R-:W4:Y:S01]  /*31e40*/  LDL.LU R22, [R1+0x108] ;  /* 0x0001080001167983 */ /* 0x001f220000300800 */
[----:B------:R-:W4:Y:S03]  /*31e50*/  LDL.LU R23, [R1+0x10c] ;  /* 0x00010c0001177983 */ /* 0x000f260000300800 */
[----:B----4-:R-:W-:Y:S01]  /*31e60*/  STL.64 [R1+0x2a38], R22 ;  /* 0x002a381601007387 */ /* 0x010fe20000100a00 */
[----:B---3--:R0:W-:Y:S03]  /*31e70*/  STL.64 [R1+0x2a30], R20 ;  /* 0x002a301401007387 */ /* 0x0081e60000100a00 */
[----:B0-----:R-:W3:Y:S01]  /*31e80*/  LDL.LU R20, [R1+0x1a0] ;  /* 0x0001a00001147983 */ /* 0x001ee20000300800 */
[----:B------:R-:W3:Y:S02]  /*31e90*/  LDL.LU R21, [R1+0x1a4] ;  /* 0x0001a40001157983 */ /* 0x000ee40000300800 */
[----:B------:R-:W3:Y:S02]  /*31ea0*/  LDL.LU R22, [R1+0x1a8] ;  /* 0x0001a80001167983 */ /* 0x000ee40000300800 */
[----:B------:R-:W3:Y:S03]  /*31eb0*/  LDL.LU R23, [R1+0x1ac] ;  /* 0x0001ac0001177983 */ /* 0x000ee60000300800 */
[----:B------:R-:W-:Y:S01]  /*31ec0*/  STL.64 [R1+0x1d0], R16 ;  /* 0x0001d01001007387 */ /* 0x000fe20000100a00 */
[----:B------:R0:W-:Y:S03]  /*31ed0*/  STL.64 [R1+0x1d8], R18 ;  /* 0x0001d81201007387 */ /* 0x0001e60000100a00 */
[----:B0-----:R-:W2:Y:S01]  /*31ee0*/  LDL.LU.64 R18, [R1+0x2a58] ;  /* 0x002a580001127983 */ /* 0x001ea20000300a00 */
[----:B------:R0:W-:Y:S02]  /*31ef0*/  STL.64 [R1+0x29d8], R10 ;  /* 0x0029d80a01007387 */ /* 0x0001e40000100a00 */
[----:B------:R-:W4:Y:S02]  /*31f00*/  LDL.LU R8, [R1+0xd0] ;  /* 0x0000d00001087983 */ /* 0x000f240000300800 */
[----:B------:R-:W4:Y:S01]  /*31f10*/  LDL.LU R9, [R1+0xd4] ;  /* 0x0000d40001097983 */ /* 0x000f220000300800 */
[----:B0-----:R-:W2:Y:S01]  /*31f20*/  LDL.LU R10, [R1+0xd8] ;  /* 0x0000d800010a7983 */ /* 0x001ea20000300800 */
[----:B------:R-:W2:Y:S03]  /*31f30*/  LDL.LU R11, [R1+0xdc] ;  /* 0x0000dc00010b7983 */ /* 0x000ea60000300800 */
[----:B--2---:R-:W-:Y:S01]  /*31f40*/  STL.64 [R1+0x29f0], R10 ;  /* 0x0029f00a01007387 */ /* 0x004fe20000100a00 */
[----:B----4-:R0:W-:Y:S03]  /*31f50*/  STL.64 [R1+0x29e8], R8 ;  /* 0x0029e80801007387 */ /* 0x0101e60000100a00 */
[----:B0-----:R-:W2:Y:S01]  /*31f60*/  LDL.LU R8, [R1+0xe0] ;  /* 0x0000e00001087983 */ /* 0x001ea20000300800 */
[----:B------:R-:W2:Y:S02]  /*31f70*/  LDL.LU R9, [R1+0xe4] ;  /* 0x0000e40001097983 */ /* 0x000ea40000300800 */
[----:B------:R-:W4:Y:S02]  /*31f80*/  LDL.LU R10, [R1+0xe8] ;  /* 0x0000e800010a7983 */ /* 0x000f240000300800 */
[----:B------:R-:W4:Y:S01]  /*31f90*/  LDL.LU R11, [R1+0xec] ;  /* 0x0000ec00010b7983 */ /* 0x000f220000300800 */
[C---:B------:R-:W-:Y:S01]  /*31fa0*/  HMMA.16816.F32 R4, R24.reuse, R18, R4 ;  /* 0x000000121804723c */ /* 0x040fe20000001804 */
[----:B----4-:R-:W-:Y:S01]  /*31fb0*/  STL.64 [R1+0x2a08], R10 ;  /* 0x002a080a01007387 */ /* 0x010fe20000100a00 */
[----:B--2---:R0:W-:Y:S03]  /*31fc0*/  STL.64 [R1+0x2a00], R8 ;  /* 0x002a000801007387 */ /* 0x0041e60000100a00 */
[----:B0-----:R-:W2:Y:S01]  /*31fd0*/  LDL.LU R8, [R1+0xf0] ;  /* 0x0000f00001087983 */ /* 0x001ea20000300800 */
[----:B------:R-:W2:Y:S02]  /*31fe0*/  LDL.LU R9, [R1+0xf4] ;  /* 0x0000f40001097983 */ /* 0x000ea40000300800 */
[----:B------:R-:W2:Y:S02]  /*31ff0*/  LDL.LU R10, [R1+0xf8] ;  /* 0x0000f800010a7983 */ /* 0x000ea40000300800 */
[----:B------:R-:W2:Y:S11]  /*32000*/  LDL.LU R11, [R1+0xfc] ;  /* 0x0000fc00010b7983 */ /* 0x000eb60000300800 */
[----:B------:R-:W-:Y:S02]  /*32010*/  @!UPT UIADD3 URZ, URZ, URZ, URZ ;  /* 0x0000003f3f3ff290 */ /* 0x000fe4000fffe03f */
[----:B------:R-:W-:Y:S01]  /*32020*/  STL.64 [R1+0x1c0], R4 ;  /* 0x0001c00401007387 */ /* 0x000fe20000100a00 */
[----:B------:R0:W-:Y:S03]  /*32030*/  STL.64 [R1+0x1c8], R6 ;  /* 0x0001c80601007387 */ /* 0x0001e60000100a00 */
[----:B0-----:R-:W4:Y:S01]  /*32040*/  LDL.LU.64 R6, [R1+0x2a50] ;  /* 0x002a500001067983 */ /* 0x001f220000300a00 */
[----:B------:R-:W2:Y:S01]  /*32050*/  LDL.LU.64 R4, [R1+0x2a48] ;  /* 0x002a480001047983 */ /* 0x000ea20000300a00 */
        /* <DEDUP_REMOVED lines=20> */
[----:B------:R-:W-:Y:S01]  /*321a0*/  STL.64 [R1+0x100], R24 ;  /* 0x0001001801007387 */ /* 0x000fe20000100a00 */
[----:B------:R-:W-:Y:S01]  /*321b0*/  STL.64 [R1+0x108], R26 ;  /* 0x0001081a01007387 */ /* 0x000fe20000100a00 */
[C---:B--2---:R-:W-:Y:S01]  /*321c0*/  HMMA.16816.F32 R8, R12.reuse, R22, R8 ;  /* 0x000000160c08723c */ /* 0x044fe20000001808 */
        /* <DEDUP_REMOVED lines=9> */
[----:B------:R-:W-:Y:S01]  /*32260*/  IMAD.MOV.U32 R27, RZ, RZ, R0 ;  /* 0x000000ffff1b7224 */ /* 0x000fe200078e0000 */
        /* <DEDUP_REMOVED lines=13> */
[----:B------:R0:W-:Y:S03]  /*32340*/  STL.64 [R1+0xd8], R22 ;  /* 0x0000d81601007387 */ /* 0x0001e60000100a00 */
[----:B0-----:R-:W2:Y:S01]  /*32350*/  LDL.LU.64 R22, [R1+0x29d0] ;  /* 0x0029d00001167983 */ /* 0x001ea20000300a00 */
[----:B------:R-:W2:Y:S02]  /*32360*/  LDL.LU.64 R20, [R1+0x29c8] ;  /* 0x0029c80001147983 */ /* 0x000ea40000300a00 */
[C---:B--2---:R-:W-:Y:S01]  /*32370*/  HMMA.16816.F32 R8, R12.reuse, R10, R20 ;  /* 0x0000000a0c08723c */ /* 0x044fe20000001814 */
[----:B------:R-:W2:Y:S01]  /*32380*/  LDL.LU.64 R22, [R1+0x29c0] ;  /* 0x0029c00001167983 */ /* 0x000ea20000300a00 */
[----:B------:R-:W2:Y:S11]  /*32390*/  LDL.LU.64 R20, [R1+0x29b8] ;  /* 0x0029b80001147983 */ /* 0x000eb60000300a00 */
[----:B------:R-:W-:Y:S10]  /*323a0*/  @!UPT UIADD3 URZ, URZ, URZ, URZ ;  /* 0x0000003f3f3ff290 */ /* 0x000ff4000fffe03f */
[----:B------:R-:W-:Y:S01]  /*323b0*/  STL.64 [R1+0xc0], R8 ;  /* 0x0000c00801007387 */ /* 0x000fe20000100a00 */
[----:B------:R0:W-:Y:S03]  /*323c0*/  STL.64 [R1+0xc8], R10 ;  /* 0x0000c80a01007387 */ /* 0x0001e60000100a00 */
[----:B0-----:R-:W3:Y:S01]  /*323d0*/  LDL.LU R11, [R1+0x29b0] ;  /* 0x0029b000010b7983 */ /* 0x001ee20000300800 */
[C---:B--2---:R-:W-:Y:S03]  /*323e0*/  HMMA.16816.F32 R16, R12.reuse, R18, R20 ;  /* 0x000000120c10723c */ /* 0x044fe60000001814 */
[----:B------:R-:W2:Y:S01]  /*323f0*/  LDL.LU.64 R22, [R1+0x29a8] ;  /* 0x0029a80001167983 */ /* 0x000ea20000300a00 */
[----:B------:R-:W2:Y:S11]  /*32400*/  LDL.LU.64 R20, [R1+0x29a0] ;  /* 0x0029a00001147983 */ /* 0x000eb60000300a00 */
[----:B------:R-:W-:Y:S08]  /*32410*/  @!UPT UIADD3 URZ, URZ, URZ, URZ ;  /* 0x0000003f3f3ff290 */ /* 0x000ff0000fffe03f */
[----:B------:R-:W-:Y:S01]  /*32420*/  STL.64 [R1+0x180], R16 ;  /* 0x0001801001007387 */ /* 0x000fe20000100a00 */
[----:B------:R-:W-:Y:S02]  /*32430*/  STL.64 [R1+0x188], R18 ;  /* 0x0001881201007387 */ /* 0x000fe40000100a00 */
[----:B------:R-:W0:Y:S01]  /*32440*/  LDSM.16.MT88.4 R16, [R3+0x6000] ;  /* 0x006000000310783b */ /* 0x000e220000004200 */
[----:B---3--:R-:W-:Y:S04]  /*32450*/  LDSM.16.MT88.4 R8, [R11+0x6180] ;  /* 0x006180000b08783b */ /* 0x008fe80000004200 */
[----:B0-----:R-:W-:Y:S01]  /*32460*/  STL.64 [R1+0x2918], R18 ;  /* 0x0029181201007387 */ /* 0x001fe20000100a00 */
[----:B------:R0:W-:Y:S03]  /*32470*/  STL.64 [R1+0x2910], R16 ;  /* 0x0029101001007387 */ /* 0x0001e60000100a00 */
[----:B0-----:R-:W3:Y:S01]  /*32480*/  LDL.LU R16, [R1+0x370] ;  /* 0x0003700001107983 */ /* 0x001ee20000300800 */
[----:B------:R-:W3:Y:S02]  /*32490*/  LDL.LU R17, [R1+0x374] ;  /* 0x0003740001117983 */ /* 0x000ee40000300800 */
[----:B------:R-:W3:Y:S02]  /*324a0*/  LDL.LU R18, [R1+0x378] ;  /* 0x0003780001127983 */ /* 0x000ee40000300800 */
[----:B------:R-:W3:Y:S01]  /*324b0*/  LDL.LU R19, [R1+0x37c] ;  /* 0x00037c0001137983 */ /* 0x000ee20000300800 */
[----:B------:R-:W-:Y:S01]  /*324c0*/  STL.64 [R1+0x2938], R6 ;  /* 0x0029380601007387 */ /* 0x000fe20000100a00 */
[----:B------:R0:W-:Y:S01]  /*324d0*/  STL.64 [R1+0x2930], R4 ;  /* 0x0029300401007387 */ /* 0x0001e20000100a00 */
[C---:B--2---:R-:W-:Y:S11]  /*324e0*/  HMMA.16816.F32 R20, R12.reuse, R6, R20 ;  /* 0x000000060c14723c */ /* 0x044ff60000001814 */
[----:B------:R-:W-:Y:S11]  /*324f0*/  @!UPT UIADD3 URZ, URZ, URZ, URZ ;  /* 0x0000003f3f3ff290 */ /* 0x000ff6000fffe03f */
[----:B------:R-:W-:Y:S01]  /*32500*/  @!UPT UIADD3 URZ, URZ, URZ, URZ ;  /* 0x0000003f3f3ff290 */ /* 0x000fe2000fffe03f */
[----:B------:R-:W-:Y:S01]  /*32510*/  STL.64 [R1+0x230], R20 ;  /* 0x0002301401007387 */ /* 0x000fe20000100a00 */
[----:B------:R-:W-:Y:S02]  /*32520*/  STL.64 [R1+0x238], R22 ;  /* 0x0002381601007387 */ /* 0x000fe40000100a00 */
[----:B0-----:R-:W2:Y:S02]  /*32530*/  LDL.LU R4, [R1+0x380] ;  /* 0x0003800001047983 */ /* 0x001ea40000300800 */
[----:B------:R-:W2:Y:S01]  /*32540*/  LDL.LU R5, [R1+0x384] ;  /* 0x0003840001057983 */ /* 0x000ea20000300800 */
[----:B------:R-:W2:Y:S01]  /*32550*/  LDL.LU R6, [R1+0x388] ;  /* 0x0003880001067983 */ /* 0x000ea20000300800 */
[----:B------:R-:W2:Y:S03]  /*32560*/  LDL.LU R7, [R1+0x38c] ;  /* 0x00038c0001077983 */ /* 0x000ea60000300800 */
[----:B------:R-:W0:Y:S04]  /*32570*/  LDSM.16.MT88.4 R20, [R3+0x6080] ;  /* 0x006080000314783b */ /* 0x000e280000004200 */
[----:B0-----:R0:W-:Y:S01]  /*32580*/  STL.64 [R1+0x2870], R22 ;  /* 0x0028701601007387 */ /* 0x0011e20000100a00 */
[----:B------:R-:W-:Y:S03]  /*32590*/  STL.64 [R1+0x2868], R20 ;  /* 0x0028681401007387 */ /* 0x000fe60000100a00 */
[----:B0-----:R-:W3:Y:S01]  /*325a0*/  LDL.LU.64 R22, [R1+0x68] ;  /* 0x0000680001167983 */ /* 0x001ee20000300a00 */
[C---:B--2---:R-:W-:Y:S03]  /*325b0*/  HMMA.16816.F32 R4, R12.reuse, R26, R4 ;  /* 0x0000001a0c04723c */ /* 0x044fe60000001804 */
[----:B------:R-:W0:Y:S04]  /*325c0*/  LDSM.16.MT88.4 R24, [R3+0x6100] ;  /* 0x006100000318783b */ /* 0x000e280000004200 */
[----:B0-----:R-:W-:Y:S11]  /*325d0*/  STL.64 [R1+0x2810], R26 ;  /* 0x0028101a01007387 */ /* 0x001ff60000100a00 */
[----:B------:R-:W-:Y:S05]  /*325e0*/  @!UPT UIADD3 URZ, URZ, URZ, URZ ;  /* 0x0000003f3f3ff290 */ /* 0x000fea000fffe03f */
[----:B------:R-:W-:Y:S02]  /*325f0*/  STL.64 [R1+0x580], R4 ;  /* 0x0005800401007387 */ /* 0x000fe40000100a00 */
[----:B------:R3:W-:Y:S02]  /*32600*/  STL.64 [R1+0x588], R6 ;  /* 0x0005880601007387 */ /* 0x0007e40000100a00 */
[----:B---3--:R-:W-:Y:S01]  /*32610*/  HMMA.16816.F32 R4, R12, R22, R16 ;  /* 0x000000160c04723c */ /* 0x008fe20000001810 */
[----:B------:R-:W-:Y:S02]  /*32620*/  IMAD.MOV.U32 R26, RZ, RZ, R0 ;  /* 0x000000ffff1a7224 */ /* 0x000fe400078e0000 */
[----:B------:R-:W-:Y:S01]  /*32630*/  IMAD.MOV.U32 R27, RZ, RZ, R2 ;  /* 0x000000ffff1b7224 */ /* 0x000fe200078e0002 */
[----:B------:R-:W-:Y:S01]  /*32640*/  STL.64 [R1+0x2808], R24 ;  /* 0x0028081801007387 */ /* 0x000fe20000100a00 */
[----:B------:R-:W2:Y:S02]  /*32650*/  LDL.LU R0, [R1+0x2998] ;  /* 0x0029980001007983 */ /* 0x000ea40000300800 */
[----:B------:R-:W3:Y:S01]  /*32660*/  LDL.LU R2, [R1+0x2994] ;  /* 0x0029940001027983 */ /* 0x000ee20000300800 */
[----:B------:R0:W1:Y:S04]  /*32670*/  LDSM.16.MT88.4 R12, [R3+0x6180] ;  /* 0x00618000030c783b */ /* 0x0000680000004200 */
[----:B------:R-:W-:Y:S01]  /*32680*/  STL.64 [R1+0x2978], R26 ;  /* 0x0029781a01007387 */ /* 0x000fe20000100a00 */
[----:B------:R4:W-:Y:S10]  /*32690*/  STL.64 [R1+0x2960], R22 ;  /* 0x0029601601007387 */ /* 0x0009f40000100a00 */
[----:B------:R-:W-:Y:S01]  /*326a0*/  STL.64 [R1+0x570], R4 ;  /* 0x0005700401007387 */ /* 0x000fe20000100a00 */
[----:B------:R-:W-:Y:S02]  /*326b0*/  STL.64 [R1+0x578], R6 ;  /* 0x0005780601007387 */ /* 0x000fe40000100a00 */
[----:B0-----:R-:W2:Y:S02]  /*326c0*/  LDL.LU R3, [R1+0x2990] ;  /* 0x0029900001037983 */ /* 0x001ea40000300800 */
[----:B------:R-:W2:Y:S01]  /*326d0*/  LDL.LU R16, [R1+0x400] ;  /* 0x0004000001107983 */ /* 0x000ea20000300800 */
[----:B------:R-:W2:Y:S01]  /*326e0*/  LDL.LU R17, [R1+0x404] ;  /* 0x0004040001117983 */ /* 0x000ea20000300800 */
[----:B------:R-:W2:Y:S02]  /*326f0*/  LDL.LU R18, [R1+0x408] ;  /* 0x0004080001127983 */ /* 0x000ea40000300800 */
[----:B------:R-:W2:Y:S02]  /*32700*/  LDL.LU R19, [R1+0x40c] ;  /* 0x00040c0001137983 */ /* 0x000ea40000300800 */
[----:B------:R-:W2:Y:S01]  /*32710*/  LDL.LU R20, [R1+0x440] ;  /* 0x0004400001147983 */ /* 0x000ea20000300800 */
[----:B------:R-:W2:Y:S01]  /*32720*/  LDL.LU R21, [R1+0x444] ;  /* 0x0004440001157983 */ /* 0x000ea20000300800 */
[----:B----4-:R-:W4:Y:S02]  /*32730*/  LDL.LU R22, [R1+0x448] ;  /* 0x0004480001167983 */ /* 0x010f240000300800 */
[----:B------:R-:W4:Y:S02]  /*32740*/  LDL.LU R23, [R1+0x44c] ;  /* 0x00044c0001177983 */ /* 0x000f240000300800 */
        /* <DEDUP_REMOVED lines=12> */
[----:B------:R-:W4:Y:S04]  /*32810*/  LDL.64 R6, [R1+0x38] ;  /* 0x0000380001067983 */ /* 0x000f280000100a00 */
[----:B----4-:R0:W-:Y:S04]  /*32820*/  STL.64 [R1+0x2950], R6 ;  /* 0x0029500601007387 */ /* 0x0101e80000100a00 */
[----:B0-----:R-:W4:Y:S04]  /*32830*/  LDL.LU.64 R6, [R1+0x8] ;  /* 0x0000080001067983 */ /* 0x001f280000300a00 */
[----:B----4-:R0:W-:Y:S04]  /*32840*/  STL.64 [R1+0x2958], R6 ;  /* 0x0029580601007387 */ /* 0x0101e80000100a00 */
[----:B0-----:R-:W4:Y:S01]  /*32850*/  LDL.64 R6, [R1+0x18] ;  /* 0x0000180001067983 */ /* 0x001f220000100a00 */
[----:B------:R-:W-:Y:S02]  /*32860*/  STL.64 [R1+0x2928], R18 ;  /* 0x0029281201007387 */ /* 0x000fe40000100a00 */
[----:B------:R0:W-:Y:S02]  /*32870*/  STL.64 [R1+0x2920], R16 ;  /* 0x0029201001007387 */ /* 0x0001e40000100a00 */
        /* <DEDUP_REMOVED lines=16> */
[----:B------:R-:W-:-:S02]  /*32980*/  IMAD.MOV.U32 R26, RZ, RZ, R29 ;  /* 0x000000ffff1a7224 */ /* 0x000fc400078e001d */
[----:B------:R-:W-:-:S07]  /*32990*/  IMAD.MOV.U32 R27, RZ, RZ, R28 ;  /* 0x000000ffff1b7224 */ /* 0x000fce00078e001c */
[C---:B------:R-:W-:Y:S01]  /*329a0*/  HMMA.16816.F32 R24, R8.reuse, R26, R20 ;  /* 0x0000001a0818723c */ /* 0x040fe20000001814 */
[----:B--2---:R-:W-:Y:S01]  /*329b0*/  STL.64 [R1+0x2880], R14 ;  /* 0x0028800e01007387 */ /* 0x004fe20000100a00 */
[----:B------:R0:W-:Y:S03]  /*329c0*/  STL.64 [R1+0x2878], R12 ;  /* 0x0028780c01007387 */ /* 0x0001e60000100a00 */
[----:B0-----:R-:W2:Y:S01]  /*329d0*/  LDL.LU R12, [R1+0x2b0] ;  /* 0x0002b000010c7983 */ /* 0x001ea20000300800 */
[----:B------:R-:W2:Y:S02]  /*329e0*/  LDL.LU R13, [R1+0x2b4] ;  /* 0x0002b400010d7983 */ /* 0x000ea40000300800 */
[----:B------:R-:W2:Y:S02]  /*329f0*/  LDL.LU R14, [R1+0x2b8] ;  /* 0x0002b800010e7983 */ /* 0x000ea40000300800 */
[----:B------:R-:W2:Y:S02]  /*32a00*/  LDL.LU R15, [R1+0x2bc] ;  /* 0x0002bc00010f7983 */ /* 0x000ea40000300800 */
[----:B--2---:R0:W-:Y:S01]  /*32a10*/  STL.64 [R1+0x2890], R14 ;  /* 0x0028900e01007387 */ /* 0x0041e20000100a00 */
[----:B------:R-:W-:Y:S03]  /*32a20*/  STL.64 [R1+0x2888], R12 ;  /* 0x0028880c01007387 */ /* 0x000fe60000100a00 */
[----:B0-----:R-:W2:Y:S01]  /*32a30*/  LDL.64 R14, [R1+0x58] ;  /* 0x00005800010e7983 */ /* 0x001ea20000100a00 */
[----:B------:R-:W2:Y:S02]  /*32a40*/  LDL.LU.64 R22, [R1+0x2988] ;  /* 0x0029880001167983 */ /* 0x000ea40000300a00 */
[----:B------:R-:W2:Y:S04]  /*32a50*/  LDL.LU.64 R20, [R1+0x2980] ;  /* 0x0029800001147983 */ /* 0x000ea80000300a00 */
[----:B------:R-:W-:Y:S01]  /*32a60*/  STL.64 [R1+0x560], R24 ;  /* 0x0005601801007387 */ /* 0x000fe20000100a00 */
[----:B------:R0:W-:Y:S04]  /*32a70*/  STL.64 [R1+0x568], R26 ;  /* 0x0005681a01007387 */ /* 0x0001e80000100a00 */
[----:B0-----:R-:W2:Y:S02]  /*32a80*/  LDL.LU.64 R26, [R1+0x2978] ;  /* 0x00297800011a7983 */ /* 0x001ea40000300a00 */
        /* <DEDUP_REMOVED lines=8> */
[----:B------:R-:W2:Y:S01]  /*32b10*/  LDL.LU R24, [R1+0x430] ;  /* 0x0004300001187983 */ /* 0x000ea20000300800 */
[----:B------:R-:W2:Y:S04]  /*32b20*/  LDL.LU R25, [R1+0x434] ;  /* 0x0004340001197983 */ /* 0x000ea80000300800 */
[----:B0-----:R-:W2:Y:S01]  /*32b30*/  LDL.LU R26, [R1+0x438] ;  /* 0x00043800011a7983 */ /* 0x001ea20000300800 */
[----:B------:R-:W2:Y:S01]  /*32b40*/  LDL.LU R27, [R1+0x43c] ;  /* 0x00043c00011b7983 */ /* 0x000ea20000300800 */
[C---:B----4-:R-:W-:Y:S11]  /*32b50*/  HMMA.16816.F32 R20, R8.reuse, R6, R20 ;  /* 0x000000060814723c */ /* 0x050ff60000001814 */
[----:B------:R-:W-:Y:S11]  /*32b60*/  @!UPT UIADD3 URZ, URZ, URZ, URZ ;  /* 0x0000003f3f3ff290 */ /* 0x000ff6000fffe03f */
[----:B------:R-:W-:Y:S01]  /*32b70*/  @!UPT UIADD3 URZ, URZ, URZ, URZ ;  /* 0x0000003f3f3ff290 */ /* 0x000fe2000fffe03f */
[----:B------:R0:W-:Y:S01]  /*32b80*/  STL.64 [R1+0x540], R20 ;  /* 0x0005401401007387 */ /* 0x0001e20000100a00 */
[----:B------:R1:W-:Y:S02]  /*32b90*/  STL.64 [R1+0x548], R22 ;  /* 0x0005481601007387 */ /* 0x0003e40000100a00 */
[----:B0-----:R-:W-:Y:S01]  /*32ba0*/  IMAD.MOV.U32 R21, RZ, RZ, R6 ;  /* 0x000000ffff157224 */ /* 0x001fe200078e0006 */
[----:B-1----:R-:W4:Y:S01]  /*32bb0*/  LDL.LU.64 R22, [R1+0x2960] ;  /* 0x0029600001167983 */ /* 0x002f220000300a00 */
[----:B------:R-:W-:Y:S02]  /*32bc0*/  IMAD.MOV.U32 R20, RZ, RZ, R7 ;  /* 0x000000ffff147224 */ /* 0x000fe400078e0007 */
[----:B------:R-:W2:Y:S02]  /*32bd0*/  LDL.LU.64 R6, [R1+0x2958] ;  /* 0x0029580001067983 */ /* 0x000ea40000300a00 */
[C---:B--2---:R-:W-:Y:S11]  /*32be0*/  HMMA.16816.F32 R24, R8.reuse, R6, R24 ;  /* 0x000000060818723c */ /* 0x044ff60000001818 */
        /* <DEDUP_REMOVED lines=16> */
[----:B------:R-:W3:Y:S01]  /*32cf0*/  LDL.LU.64 R4, [R1+0x2930] ;  /* 0x0029300001047983 */ /* 0x000ee20000300a00 */
[----:B--2---:R-:W-:Y:S11]  /*32d00*/  HMMA.16816.F32 R16, R8, R6, R16 ;  /* 0x000000060810723c */ /* 0x004ff60000001810 */
[----:B------:R-:W-:Y:S11]  /*32d10*/  @!UPT UIADD3 URZ, URZ, URZ, URZ ;  /* 0x0000003f3f3ff290 */ /* 0x000ff6000fffe03f */
[----:B------:R-:W-:Y:S01]  /*32d20*/  @!UPT UIADD3 URZ, URZ, URZ, URZ ;  /* 0x0000003f3f3ff290 */ /* 0x000fe2000fffe03f */
[----:B------:R-:W-:Y:S01]  /*32d30*/  STL.64 [R1+0x510], R16 ;  /* 0x0005101001007387 */ /* 0x000fe20000100a00 */
[----:B------:R0:W-:Y:S03]  /*32d40*/  STL.64 [R1+0x518], R18 ;  /* 0x0005181201007387 */ /* 0x0001e60000100a00 */
[----:B0-----:R-:W2:Y:S01]  /*32d50*/  LDL.LU.64 R18, [R1+0x2928] ;  /* 0x0029280001127983 */ /* 0x001ea20000300a00 */
[----:B------:R-:W2:Y:S02]  /*32d60*/  LDL.LU.64 R16, [R1+0x2920] ;  /* 0x0029200001107983 */ /* 0x000ea40000300a00 */
[----:B------:R0:W-:Y:S02]  /*32d70*/  STL.64 [R1+0x28b0], R6 ;  /* 0x0028b00601007387 */ /* 0x0001e40000100a00 */
[----:B---3--:R-:W-:Y:S02]  /*32d80*/  STL.64 [R1+0x28a8], R4 ;  /* 0x0028a80401007387 */ /* 0x008fe40000100a00 */
[----:B0-----:R-:W-:-:S02]  /*32d90*/  IMAD.MOV.U32 R6, RZ, RZ, R13 ;  /* 0x000000ffff067224 */ /* 0x001fc400078e000d */
[----:B------:R-:W-:-:S05]  /*32da0*/  IMAD.MOV.U32 R7, RZ, RZ, R12 ;  /* 0x000000ffff077224 */ /* 0x000fca00078e000c */
[----:B------:R2:W-:Y:S02]  /*32db0*/  STL.64 [R1+0x2908], R6 ;  /* 0x0029080601007387 */ /* 0x0005e40000100a00 */
[C---:B--2---:R-:W-:Y:S02]  /*32dc0*/  HMMA.16816.F32 R4, R8.reuse, R14, R16 ;  /* 0x0000000e0804723c */ /* 0x044fe40000001810 */
[----:B------:R-:W4:Y:S11]  /*32dd0*/  LDL.LU R16, [R1+0x360] ;  /* 0x0003600001107983 */ /* 0x000f360000300800 */
[----:B------:R-:W-:Y:S10]  /*32de0*/  @!UPT UIADD3 URZ, URZ, URZ, URZ ;  /* 0x0000003f3f3ff290 */ /* 0x000ff4000fffe03f */
[----:B------:R-:W-:Y:S01]  /*32df0*/  STL.64 [R1+0x500], R4 ;  /* 0x0005000401007387 */ /* 0x000fe20000100a00 */
[----:B------:R-:W-:Y:S02]  /*32e00*/  STL.64 [R1+0x508], R6 ;  /* 0x0005080601007387 */ /* 0x000fe40000100a00 */
[----:B------:R-:W4:Y:S02]  /*32e10*/  LDL.LU R17, [R1+0x364] ;  /* 0x0003640001117983 */ /* 0x000f240000300800 */
[----:B------:R-:W4:Y:S01]  /*32e20*/  LDL.LU R18, [R1+0x368] ;  /* 0x0003680001127983 */ /* 0x000f220000300800 */
[----:B------:R-:W4:Y:S01]  /*32e30*/  LDL.LU R19, [R1+0x36c] ;  /* 0x00036c0001137983 */ /* 0x000f220000300800 */
[----:B------:R0:W-:Y:S02]  /*32e40*/  STL.64 [R1+0x28a0], R14 ;  /* 0x0028a00e01007387 */ /* 0x0001e40000100a00 */
[----:B------:R-:W2:Y:S02]  /*32e50*/  LDL.LU R12, [R1+0x3a0] ;  /* 0x0003a000010c7983 */ /* 0x000ea40000300800 */
[----:B------:R-:W2:Y:S01]  /*32e60*/  LDL.LU R13, [R1+0x3a4] ;  /* 0x0003a400010d7983 */ /* 0x000ea20000300800 */
[----:B0-----:R-:W3:Y:S01]  /*32e70*/  LDL.LU R14, [R1+0x3a8] ;  /* 0x0003a800010e7983 */ /* 0x001ee20000300800 */
[----:B------:R-:W3:Y:S02]  /*32e80*/  LDL.LU R15, [R1+0x3ac] ;  /* 0x0003ac00010f7983 */ /* 0x000ee40000300800 */
[----:B------:R-:W2:Y:S02]  /*32e90*/  LDL.LU R4, [R1+0x3f0] ;  /* 0x0003f00001047983 */ /* 0x000ea40000300800 */
[----:B------:R-:W4:Y:S01]  /*32ea0*/  LDL.LU R5, [R1+0x3f4] ;  /* 0x0003f40001057983 */ /* 0x000f220000300800 */
[----:B------:R-:W4:Y:S01]  /*32eb0*/  LDL.LU R6, [R1+0x3f8] ;  /* 0x0003f80001067983 */ /* 0x000f220000300800 */
[----:B------:R-:W4:Y:S02]  /*32ec0*/  LDL.LU R7, [R1+0x3fc] ;  /* 0x0003fc0001077983 */ /* 0x000f240000300800 */
[----:B------:R-:W4:Y:S01]  /*32ed0*/  LDL.64 R26, [R1+0x48] ;  /* 0x00004800011a7983 */ /* 0x000f220000100a00 */
        /* <DEDUP_REMOVED lines=12> */
[----:B----4-:R-:W-:Y:S01]  /*32fa0*/  HMMA.16816.F32 R8, R8, R22, R16 ;  /* 0x000000160808723c */ /* 0x010fe20000001810 */
[----:B---3--:R0:W-:Y:S01]  /*32fb0*/  STL.64 [R1+0x28e0], R14 ;  /* 0x0028e00e01007387 */ /* 0x0081e20000100a00 */
[----:B--2---:R1:W-:Y:S02]  /*32fc0*/  STL.64 [R1+0x28d8], R12 ;  /* 0x0028d80c01007387 */ /* 0x0043e40000100a00 */
[----:B0-----:R-:W-:-:S02]  /*32fd0*/  IMAD.MOV.U32 R14, RZ, RZ, R21 ;  /* 0x000000ffff0e7224 */ /* 0x001fc400078e0015 */
[----:B------:R-:W-:-:S05]  /*32fe0*/  IMAD.MOV.U32 R15, RZ, RZ, R20 ;  /* 0x000000ffff0f7224 */ /* 0x000fca00078e0014 */
[----:B------:R0:W-:Y:S01]  /*32ff0*/  STL.64 [R1+0x28f8], R14 ;  /* 0x0028f80e01007387 */ /* 0x0001e20000100a00 */
[----:B-1----:R-:W2:Y:S02]  /*33000*/  LDL.LU R12, [R1+0x3e0] ;  /* 0x0003e000010c7983 */ /* 0x002ea40000300800 */
[----:B------:R-:W2:Y:S01]  /*33010*/  LDL.LU R13, [R1+0x3e4] ;  /* 0x0003e400010d7983 */ /* 0x000ea20000300800 */
[----:B0-----:R-:W2:Y:S01]  /*33020*/  LDL.LU R14, [R1+0x3e8] ;  /* 0x0003e800010e7983 */ /* 0x001ea20000300800 */
[----:B------:R-:W2:Y:S02]  /*33030*/  LDL.LU R15, [R1+0x3ec] ;  /* 0x0003ec00010f7983 */ /* 0x000ea40000300800 */
[----:B------:R-:W3:Y:S02]  /*33040*/  LDL.LU.64 R18, [R1+0x2918] ;  /* 0x0029180001127983 */ /* 0x000ee40000300a00 */
[----:B------:R-:W3:Y:S01]  /*33050*/  LDL.LU.64 R16, [R1+0x2910] ;  /* 0x0029100001107983 */ /* 0x000ee20000300a00 */
[----:B------:R0:W-:Y:S01]  /*33060*/  STL.64 [R1+0x2898], R22 ;  /* 0x0028981601007387 */ /* 0x0001e20000100a00 */
[----:B------:R-:W4:Y:S02]  /*33070*/  LDL.LU R20, [R1+0x390] ;  /* 0x0003900001147983 */ /* 0x000f240000300800 */
[----:B------:R-:W-:Y:S02]  /*33080*/  STL.64 [R1+0x380], R8 ;  /* 0x0003800801007387 */ /* 0x000fe40000100a00 */
[----:B------:R-:W-:Y:S01]  /*33090*/  STL.64 [R1+0x388], R10 ;  /* 0x0003880a01007387 */ /* 0x000fe20000100a00 */
[----:B------:R-:W4:Y:S04]  /*330a0*/  LDL.LU R21, [R1+0x394] ;  /* 0x0003940001157983 */ /* 0x000f280000300800 */
[----:B0-----:R-:W2:Y:S01]  /*330b0*/  LDL.LU R22, [R1+0x398] ;  /* 0x0003980001167983 */ /* 0x001ea20000300800 */
[----:B------:R-:W2:Y:S01]  /*330c0*/  LDL.LU R23, [R1+0x39c] ;  /* 0x00039c0001177983 */ /* 0x000ea20000300800 */
[C---:B---3--:R-:W-:Y:S02]  /*330d0*/  HMMA.16816.F32 R4, R16.reuse, R26, R4 ;  /* 0x0000001a1004723c */ /* 0x048fe40000001804 */
[----:B--2---:R-:W-:Y:S01]  /*330e0*/  STL.64 [R1+0x28f0], R22 ;  /* 0x0028f01601007387 */ /* 0x004fe20000100a00 */
[----:B----4-:R0:W-:Y:S03]  /*330f0*/  STL.64 [R1+0x28e8], R20 ;  /* 0x0028e81401007387 */ /* 0x0101e60000100a00 */
[----:B0-----:R-:W2:Y:S01]  /*33100*/  LDL.LU R20, [R1+0x3d0] ;  /* 0x0003d00001147983 */ /* 0x001ea20000300800 */
[----:B------:R-:W2:Y:S02]  /*33110*/  LDL.LU R21, [R1+0x3d4] ;  /* 0x0003d40001157983 */ /* 0x000ea40000300800 */
[----:B------:R-:W2:Y:S02]  /*33120*/  LDL.LU R22, [R1+0x3d8] ;  /* 0x0003d80001167983 */ /* 0x000ea40000300800 */
[----:B------:R-:W2:Y:S11]  /*33130*/  LDL.LU R23, [R1+0x3dc] ;  /* 0x0003dc0001177983 */ /* 0x000eb60000300800 */
[----:B------:R-:W-:Y:S01]  /*33140*/  @!UPT UIADD3 URZ, URZ, URZ, URZ ;  /* 0x0000003f3f3ff290 */ /* 0x000fe2000fffe03f */
[----:B------:R0:W-:Y:S01]  /*33150*/  STL.64 [R1+0x4f0], R4 ;  /* 0x0004f00401007387 */ /* 0x0001e20000100a00 */
[----:B------:R1:W-:Y:S02]  /*33160*/  STL.64 [R1+0x4f8], R6 ;  /* 0x0004f80601007387 */ /* 0x0003e40000100a00 */
[----:B0-----:R-:W-:Y:S01]  /*33170*/  IMAD.MOV.U32 R5, RZ, RZ, R26 ;  /* 0x000000ffff057224 */ /* 0x001fe200078e001a */
[----:B-1----:R-:W3:Y:S01]  /*33180*/  LDL.LU.64 R6, [R1+0x2908] ;  /* 0x0029080001067983 */ /* 0x002ee20000300a00 */
[----:B------:R-:W-:Y:S02]  /*33190*/  IMAD.MOV.U32 R4, RZ, RZ, R27 ;  /* 0x000000ffff047224 */ /* 0x000fe400078e001b */
[----:B------:R-:W4:Y:S02]  /*331a0*/  LDL.LU.64 R26, [R1+0x2900] ;  /* 0x00290000011a7983 */ /* 0x000f240000300a00 */
[C---:B----4-:R-:W-:Y:S11]  /*331b0*/  HMMA.16816.F32 R12, R16.reuse, R26, R12 ;  /* 0x0000001a100c723c */ /* 0x050ff6000000180c */
[----:B------:R-:W-:Y:S11]  /*331c0*/  @!UPT UIADD3 URZ, URZ, URZ, URZ ;  /* 0x0000003f3f3ff290 */ /* 0x000ff6000fffe03f */
[----:B------:R-:W-:Y:S01]  /*331d0*/  @!UPT UIADD3 URZ, URZ, URZ, URZ ;  /* 0x0000003f3f3ff290 */ /* 0x000fe2000fffe03f */
[----:B------:R-:W-:Y:S01]  /*331e0*/  STL.64 [R1+0x4e0], R12 ;  /* 0x0004e00c01007387 */ /* 0x000fe20000100a00 */
[----:B------:R0:W-:Y:S03]  /*331f0*/  STL.64 [R1+0x4e8], R14 ;  /* 0x0004e80e01007387 */ /* 0x0001e60000100a00 */
[----:B0-----:R-:W2:Y:S02]  /*33200*/  LDL.LU.64 R14, [R1+0x28f8] ;  /* 0x0028f800010e7983 */ /* 0x001ea40000300a00 */
[----:B--2---:R-:W-:Y:S02]  /*33210*/  HMMA.16816.F32 R12, R16, R14, R20 ;  /* 0x0000000e100c723c */ /* 0x004fe40000001814 */
[----:B------:R-:W2:Y:S01]  /*33220*/  LDL.LU.64 R22, [R1+0x28f0] ;  /* 0x0028f00001167983 */ /* 0x000ea20000300a00 */
[----:B------:R-:W2:Y:S11]  /*33230*/  LDL.LU.64 R20, [R1+0x28e8] ;  /* 0x0028e80001147983 */ /* 0x000eb60000300a00 */
[----:B------:R-:W-:Y:S09]  /*33240*/  @!UPT UIADD3 URZ, URZ, URZ, URZ ;  /* 0x0000003f3f3ff290 */ /* 0x000ff2000fffe03f */
[----:B------:R-:W-:Y:S01]  /*33250*/  STL.64 [R1+0x4d0], R12 ;  /* 0x0004d00c01007387 */ /* 0x000fe20000100a00 */
[----:B------:R0:W-:Y:S03]  /*33260*/  STL.64 [R1+0x4d8], R14 ;  /* 0x0004d80e01007387 */ /* 0x0001e60000100a00 */
[----:B0-----:R-:W4:Y:S01]  /*33270*/  LDL.LU.64 R14, [R1+0x28e0] ;  /* 0x0028e000010e7983 */ /* 0x001f220000300a00 */
[----:B------:R-:W4:Y:S02]  /*33280*/  LDL.LU.64 R12, [R1+0x28d8] ;  /* 0x0028d800010c7983 */ /* 0x000f240000300a00 */
[----:B------:R-:W-:Y:S02]  /*33290*/  IMAD.MOV.U32 R10, RZ, RZ, R25 ;  /* 0x000000ffff0a7224 */ /* 0x000fe400078e0019 */
[----:B------:R-:W-:-:S07]  /*332a0*/  IMAD.MOV.U32 R11, RZ, RZ, R24 ;  /* 0x000000ffff0b7224 */ /* 0x000fce00078e0018 */
[----:B----4-:R-:W-:Y:S11]  /*332b0*/  HMMA.16816.F32 R12, R16, R10, R12 ;  /* 0x0000000a100c723c */ /* 0x010ff6000000180c */
[----:B------:R-:W-:Y:S11]  /*332c0*/  @!UPT UIADD3 URZ, URZ, URZ, URZ ;  /* 0x0000003f3f3ff290 */ /* 0x000ff6000fffe03f */
[----:B------:R-:W-:Y:S01]  /*332d0*/  @!UPT UIADD3 URZ, URZ, URZ, URZ ;  /* 0x0000003f3f3ff290 */ /* 0x000fe2000fffe03f */
[----:B------:R-:W-:Y:S01]  /*332e0*/  STL.64 [R1+0x4c0], R12 ;  /* 0x0004c00c01007387 */ /* 0x000fe20000100a00 */
[----:B------:R0:W-:Y:S03]  /*332f0*/  STL.64 [R1+0x4c8], R14 ;  /* 0x0004c80e01007387 */ /* 0x0001e60000100a00 */
[----:B0-----:R-:W3:Y:S01]  /*33300*/  LDL.LU.64 R14, [R1+0x28d0] ;  /* 0x0028d000010e7983 */ /* 0x001ee20000300a00 */
[----:B------:R-:W3:Y:S02]  /*33310*/  LDL.LU.64 R12, [R1+0x28c8] ;  /* 0x0028c800010c7983 */ /* 0x000ee40000300a00 */
[----:B------:R0:W-:Y:S02]  /*33320*/  STL.64 [R1+0x2860], R10 ;  /* 0x0028600a01007387 */ /* 0x0001e40000100a00 */
[----:B0-----:R-:W-:Y:S02]  /*33330*/  IMAD.MOV.U32 R10, RZ, RZ, R5 ;  /* 0x000000ffff0a7224 */ /* 0x001fe400078e0005 */
[----:B------:R-:W-:-:S02]  /*33340*/  IMAD.MOV.U32 R11, RZ, RZ, R4 ;  /* 0x000000ffff0b7224 */ /* 0x000fc400078e0004 */
[C---:B---3--:R-:W-:Y:S01]  /*33350*/  HMMA.16816.F32 R4, R16.reuse, R6, R12 ;  /* 0x000000061004723c */ /* 0x048fe2000000180c */
[----:B------:R-:W3:Y:S01]  /*33360*/  LDL.LU.64 R14, [R1+0x28c0] ;  /* 0x0028c000010e7983 */ /* 0x000ee20000300a00 */
[----:B------:R-:W3:Y:S11]  /*33370*/  LDL.LU.64 R12, [R1+0x28b8] ;  /* 0x0028b800010c7983 */ /* 0x000ef60000300a00 */
[----:B------:R-:W-:Y:S10]  /*33380*/  @!UPT UIADD3 URZ, URZ, URZ, URZ ;  /* 0x0000003f3f3ff290 */ /* 0x000ff4000fffe03f */
[----:B------:R-:W-:Y:S01]  /*33390*/  STL.64 [R1+0x4b0], R4 ;  /* 0x0004b00401007387 */ /* 0x000fe20000100a00 */
[----:B------:R0:W-:Y:S03]  /*333a0*/  STL.64 [R1+0x4b8], R6 ;  /* 0x0004b80601007387 */ /* 0x0001e60000100a00 */
[----:B0-----:R-:W3:Y:S01]  /*333b0*/  LDL.LU.64 R6, [R1+0x28b0] ;  /* 0x0028b00001067983 */ /* 0x001ee20000300a00 */
[----:B------:R-:W4:Y:S01]  /*333c0*/  LDL.LU.64 R4, [R1+0x28a8] ;  /* 0x0028a80001047983 */ /* 0x000f220000300a00 */
[C---:B---3--:R-:W-:Y:S11]  /*333d0*/  HMMA.16816.F32 R12, R16.reuse, R6, R12 ;  /* 0x00000006100c723c */ /* 0x048ff6000000180c */
[----:B------:R-:W-:Y:S11]  /*333e0*/  @!UPT UIADD3 URZ, URZ, URZ, URZ ;  /* 0x0000003f3f3ff290 */ /* 0x000ff6000fffe03f */
[----:B------:R-:W-:Y:S01]  /*333f0*/  @!UPT UIADD3 URZ, URZ, URZ, URZ ;  /* 0x0000003f3f3ff290 */ /* 0x000fe2000fffe03f */
[----:B------:R-:W-:Y:S01]  /*33400*/  STL.64 [R1+0x4a0], R12 ;  /* 0x0004a00c01007387 */ /* 0x000fe20000100a00 */
[----:B------:R0:W-:Y:S03]  /*33410*/  STL.64 [R1+0x4a8], R14 ;  /* 0x0004a80e01007387 */ /* 0x0001e60000100a00 */
[----:B0-----:R-:W2:Y:S01]  /*33420*/  LDL.LU.64 R14, [R1+0x28a0] ;  /* 0x0028a000010e7983 */ /* 0x001ea20000300a00 */
[----:B------:R-:W-:Y:S02]  /*33430*/  STL.64 [R1+0x2840], R6 ;  /* 0x0028400601007387 */ /* 0x000fe40000100a00 */
[----:B----4-:R0:W-:Y:S02]  /*33440*/  STL.64 [R1+0x2838], R4 ;  /* 0x0028380401007387 */ /* 0x0101e40000100a00 */
[----:B0-----:R-:W3:Y:S01]  /*33450*/  LDL.LU R4, [R1+0x2a0] ;  /* 0x0002a00001047983 */ /* 0x001ee20000300800 */
[----:B------:R-:W3:Y:S02]  /*33460*/  LDL.LU R5, [R1+0x2a4] ;  /* 0x0002a40001057983 */ /* 0x000ee40000300800 */
[----:B------:R-:W3:Y:S02]  /*33470*/  LDL.LU R6, [R1+0x2a8] ;  /* 0x0002a80001067983 */ /* 0x000ee40000300800 */
[----:B------:R-:W3:Y:S01]  /*33480*/  LDL.LU R7, [R1+0x2ac] ;  /* 0x0002ac0001077983 */ /* 0x000ee20000300800 */
        /* <DEDUP_REMOVED lines=10> */
[----:B------:R-:W2:Y:S01]  /*33530*/  LDL.LU.64 R14, [R1+0x2880] ;  /* 0x00288000010e7983 */ /* 0x000ea20000300a00 */
[----:B------:R-:W2:Y:S02]  /*33540*/  LDL.LU.64 R12, [R1+0x2878] ;  /* 0x00287800010c7983 */ /* 0x000ea40000300a00 */
[----:B------:R-:W-:-:S02]  /*33550*/  IMAD.MOV.U32 R9, RZ, RZ, R22 ;  /* 0x000000ffff097224 */ /* 0x000fc400078e0016 */
[----:B------:R-:W-:Y:S11]  /*33560*/  IMAD.MOV.U32 R8, RZ, RZ, R23 ;  /* 0x000000ffff087224 */ /* 0x000ff600078e0017 */
[----:B------:R-:W-:Y:S06]  /*33570*/  @!UPT UIADD3 URZ, URZ, URZ, URZ ;  /* 0x0000003f3f3ff290 */ /* 0x000fec000fffe03f */
[----:B------:R-:W-:Y:S01]  /*33580*/  STL.64 [R1+0x2b0], R16 ;  /* 0x0002b01001007387 */ /* 0x000fe20000100a00 */
[----:B------:R0:W-:Y:S02]  /*33590*/  STL.64 [R1+0x2b8], R18 ;  /* 0x0002b81201007387 */ /* 0x0001e40000100a00 */
[----:B------:R-:W3:Y:S02]  /*335a0*/  LDL.LU.64 R22, [R1+0x2870] ;  /* 0x0028700001167983 */ /* 0x000ee40000300a00 */
[----:B------:R-:W3:Y:S02]  /*335b0*/  LDL.LU.64 R20, [R1+0x2868] ;  /* 0x0028680001147983 */ /* 0x000ee40000300a00 */
[----:B0-----:R-:W-:Y:S02]  /*335c0*/  IMAD.MOV.U32 R18, RZ, RZ, R9 ;  /* 0x000000ffff127224 */ /* 0x001fe400078e0009 */
[----:B------:R-:W-:-:S05]  /*335d0*/  IMAD.MOV.U32 R19, RZ, RZ, R8 ;  /* 0x000000ffff137224 */ /* 0x000fca00078e0008 */
[----:B------:R-:W-:Y:S01]  /*335e0*/  STL.64 [R1+0x2818], R18 ;  /* 0x0028181201007387 */ /* 0x000fe20000100a00 */
[C---:B---3--:R-:W-:Y:S08]  /*335f0*/  HMMA.16816.F32 R8, R20.reuse, R10, R4 ;  /* 0x0000000a1408723c */ /* 0x048ff00000001804 */
[----:B--2---:R-:W-:Y:S01]  /*33600*/  HMMA.16816.F32 R4, R20, R26, R12 ;  /* 0x0000001a1404723c */ /* 0x004fe2000000180c */
        /* <DEDUP_REMOVED lines=19> */
[----:B------:R-:W2:Y:S04]  /*33740*/  LDL.LU.64 R6, [R1+0x38] ;  /* 0x0000380001067983 */ /* 0x000ea80000300a00 */
[----:B--2---:R0:W-:Y:S01]  /*33750*/  STL.64 [R1+0x2858], R6 ;  /* 0x0028580601007387 */ /* 0x0041e20000100a00 */
[----:B------:R-:W2:Y:S02]  /*33760*/  LDL.LU R4, [R1+0x270] ;  /* 0x0002700001047983 */ /* 0x000ea40000300800 */
[----:B------:R-:W2:Y:S01]  /*33770*/  LDL.LU R5, [R1+0x274] ;  /* 0x0002740001057983 */ /* 0x000ea20000300800 */
[----:B0-----:R-:W2:Y:S01]  /*33780*/  LDL.LU R6, [R1+0x278] ;  /* 0x0002780001067983 */ /* 0x001ea20000300800 */
[----:B------:R-:W2:Y:S02]  /*33790*/  LDL.LU R7, [R1+0x27c] ;  /* 0x00027c0001077983 */ /* 0x000ea40000300800 */
[----:B------:R-:W2:Y:S02]  /*337a0*/  LDL.LU R24, [R1+0x190] ;  /* 0x0001900001187983 */ /* 0x000ea40000300800 */
[----:B------:R-:W2:Y:S01]  /*337b0*/  LDL.LU R25, [R1+0x194] ;  /* 0x0001940001197983 */ /* 0x000ea20000300800 */
[----:B------:R-:W2:Y:S01]  /*337c0*/  LDL.LU R26, [R1+0x198] ;  /* 0x00019800011a7983 */ /* 0x000ea20000300800 */
[----:B------:R-:W2:Y:S02]  /*337d0*/  LDL.LU R27, [R1+0x19c] ;  /* 0x00019c00011b7983 */ /* 0x000ea40000300800 */
[----:B------:R-:W-:-:S02]  /*337e0*/  IMAD.MOV.U32 R18, RZ, RZ, R29 ;  /* 0x000000ffff127224 */ /* 0x000fc400078e001d */
[----:B------:R-:W-:Y:S01]  /*337f0*/  IMAD.MOV.U32 R19, RZ, RZ, R28 ;  /* 0x000000ffff137224 */ /* 0x000fe200078e001c */
[----:B--2---:R-:W-:Y:S01]  /*33800*/  STL.64 [R1+0x2828], R26 ;  /* 0x0028281a01007387 */ /* 0x004fe20000100a00 */
[----:B------:R-:W-:Y:S03]  /*33810*/  STL.64 [R1+0x2820], R24 ;  /* 0x0028201801007387 */ /* 0x000fe60000100a00 */
[----:B------:R0:W-:Y:S02]  /*33820*/  STL.64 [R1+0x2830], R18 ;  /* 0x0028301201007387 */ /* 0x0001e40000100a00 */
[----:B------:R-:W2:Y:S01]  /*33830*/  LDL.LU R16, [R1+0x250] ;  /* 0x0002500001107983 */ /* 0x000ea20000300800 */
[----:B------:R-:W2:Y:S04]  /*33840*/  LDL.LU R17, [R1+0x254] ;  /* 0x0002540001117983 */ /* 0x000ea80000300800 */
[----:B0-----:R-:W2:Y:S01]  /*33850*/  LDL.LU R18, [R1+0x258] ;  /* 0x0002580001127983 */ /* 0x001ea20000300800 */
[----:B------:R-:W2:Y:S03]  /*33860*/  LDL.LU R19, [R1+0x25c] ;  /* 0x00025c0001137983 */ /* 0x000ea60000300800 */
[----:B--2---:R-:W-:Y:S01]  /*33870*/  STL.64 [R1+0x2850], R18 ;  /* 0x0028501201007387 */ /* 0x004fe20000100a00 */
[----:B------:R0:W-:Y:S03]  /*33880*/  STL.64 [R1+0x2848], R16 ;  /* 0x0028481001007387 */ /* 0x0001e60000100a00 */
        /* <DEDUP_REMOVED lines=8> */
[----:B---3--:R0:W-:Y:S01]  /*33910*/  STL.64 [R1+0x27c8], R14 ;  /* 0x0027c80e01007387 */ /* 0x0081e20000100a00 */
[----:B------:R-:W-:Y:S03]  /*33920*/  STL.64 [R1+0x27c0], R12 ;  /* 0x0027c00c01007387 */ /* 0x000fe60000100a00 */
[----:B0-----:R-:W4:Y:S02]  /*33930*/  LDL.LU.64 R14, [R1+0x18] ;  /* 0x00001800010e7983 */ /* 0x001f240000300a00 */
[C---:B----4-:R-:W-:Y:S11]  /*33940*/  HMMA.16816.F32 R8, R20.reuse, R14, R8 ;  /* 0x0000000e1408723c */ /* 0x050ff60000001808 */
[----:B------:R-:W-:Y:S11]  /*33950*/  @!UPT UIADD3 URZ, URZ, URZ, URZ ;  /* 0x0000003f3f3ff290 */ /* 0x000ff6000fffe03f */
[----:B------:R-:W-:Y:S01]  /*33960*/  @!UPT UIADD3 URZ, URZ, URZ, URZ ;  /* 0x0000003f3f3ff290 */ /* 0x000fe2000fffe03f */
[----:B------:R-:W-:Y:S01]  /*33970*/  STL.64 [R1+0x280], R8 ;  /* 0x0002800801007387 */ /* 0x000fe20000100a00 */
[----:B------:R0:W-:Y:S03]  /*33980*/  STL.64 [R1+0x288], R10 ;  /* 0x0002880a01007387 */ /* 0x0001e60000100a00 */
[----:B0-----:R-:W3:Y:S01]  /*33990*/  LDL.LU.64 R10, [R1+0x2860] ;  /* 0x00286000010a7983 */ /* 0x001ee20000300a00 */
[----:B------:R0:W-:Y:S03]  /*339a0*/  STL.64 [R1+0x27e0], R14 ;  /* 0x0027e00e01007387 */ /* 0x0001e60000100a00 */
[----:B0-----:R-:W4:Y:S01]  /*339b0*/  LDL.LU.64 R14, [R1+0x28] ;  /* 0x00002800010e7983 */ /* 0x001f220000300a00 */
[C---:B---3--:R-:W-:Y:S03]  /*339c0*/  HMMA.16816.F32 R4, R20.reuse, R10, R4 ;  /* 0x0000000a1404723c */ /* 0x048fe60000001804 */
[----:B----4-:R0:W-:Y:S04]  /*339d0*/  STL.64 [R1+0x27f8], R14 ;  /* 0x0027f80e01007387 */ /* 0x0101e80000100a00 */
[----:B0-----:R-:W3:Y:S11]  /*339e0*/  LDL.LU.64 R14, [R1+0x48] ;  /* 0x00004800010e7983 */ /* 0x001ef60000300a00 */
[----:B------:R-:W-:Y:S05]  /*339f0*/  @!UPT UIADD3 URZ, URZ, URZ, URZ ;  /* 0x0000003f3f3ff290 */ /* 0x000fea000fffe03f */
[----:B------:R-:W-:Y:S02]  /*33a00*/  STL.64 [R1+0x270], R4 ;  /* 0x0002700401007387 */ /* 0x000fe40000100a00 */
[----:B------:R0:W-:Y:S02]  /*33a10*/  STL.64 [R1+0x278], R6 ;  /* 0x0002780601007387 */ /* 0x0001e40000100a00 */
[----:B0-----:R-:W2:Y:S01]  /*33a20*/  LDL.LU.64 R6, [R1+0x2858] ;  /* 0x0028580001067983 */ /* 0x001ea20000300a00 */
[----:B------:R0:W-:Y:S02]  /*33a30*/  STL.64 [R1+0x2800], R10 ;  /* 0x0028000a01007387 */ /* 0x0001e40000100a00 */
[----:B------:R-:W3:Y:S02]  /*33a40*/  LDL.LU R8, [R1+0x170] ;  /* 0x0001700001087983 */ /* 0x000ee40000300800 */
[----:B------:R-:W3:Y:S01]  /*33a50*/  LDL.LU R9, [R1+0x174] ;  /* 0x0001740001097983 */ /* 0x000ee20000300800 */
[----:B0-----:R-:W3:Y:S01]  /*33a60*/  LDL.LU R10, [R1+0x178] ;  /* 0x00017800010a7983 */ /* 0x001ee20000300800 */
        /* <DEDUP_REMOVED lines=10> */
[----:B------:R-:W4:Y:S01]  /*33b10*/  LDL.LU.64 R4, [R1+0x2838] ;  /* 0x0028380001047983 */ /* 0x000f220000300a00 */
[C---:B--2---:R-:W-:Y:S11]  /*33b20*/  HMMA.16816.F32 R16, R20.reuse, R6, R16 ;  /* 0x000000061410723c */ /* 0x044ff60000001810 */
[----:B------:R-:W-:Y:S11]  /*33b30*/  @!UPT UIADD3 URZ, URZ, URZ, URZ ;  /* 0x0000003f3f3ff290 */ /* 0x000ff6000fffe03f */
[----:B------:R-:W-:Y:S01]  /*33b40*/  @!UPT UIADD3 URZ, URZ, URZ, URZ ;  /* 0x0000003f3f3ff290 */ /* 0x000fe2000fffe03f */
[----:B------:R-:W-:Y:S01]  /*33b50*/  STL.64 [R1+0x250], R16 ;  /* 0x0002501001007387 */ /* 0x000fe20000100a00 */
[----:B------:R0:W-:Y:S03]  /*33b60*/  STL.64 [R1+0x258], R18 ;  /* 0x0002581201007387 */ /* 0x0001e60000100a00 */
[----:B0-----:R-:W2:Y:S01]  /*33b70*/  LDL.LU.64 R18, [R1+0x2830] ;  /* 0x0028300001127983 */ /* 0x001ea20000300a00 */
[----:B------:R-:W-:Y:S02]  /*33b80*/  STL.64 [R1+0x27d8], R6 ;  /* 0x0027d80601007387 */ /* 0x000fe40000100a00 */
[----:B----4-:R0:W-:Y:S02]  /*33b90*/  STL.64 [R1+0x27d0], R4 ;  /* 0x0027d00401007387 */ /* 0x0101e40000100a00 */
[----:B0-----:R-:W4:Y:S01]  /*33ba0*/  LDL.LU R4, [R1+0x150] ;  /* 0x0001500001047983 */ /* 0x001f220000300800 */
[----:B------:R-:W4:Y:S02]  /*33bb0*/  LDL.LU R5, [R1+0x154] ;  /* 0x0001540001057983 */ /* 0x000f240000300800 */
[----:B------:R-:W3:Y:S02]  /*33bc0*/  LDL.LU R6, [R1+0x158] ;  /* 0x0001580001067983 */ /* 0x000ee40000300800 */
[----:B------:R-:W3:Y:S01]  /*33bd0*/  LDL.LU R7, [R1+0x15c] ;  /* 0x00015c0001077983 */ /* 0x000ee20000300800 */
[C---:B--2---:R-:W-:Y:S01]  /*33be0*/  HMMA.16816.F32 R16, R20.reuse, R18, R24 ;  /* 0x000000121410723c */ /* 0x044fe20000001818 */
[----:B---3--:R-:W-:Y:S01]  /*33bf0*/  STL.64 [R1+0x27f0], R6 ;  /* 0x0027f00601007387 */ /* 0x008fe20000100a00 */
[----:B----4-:R0:W-:Y:S03]  /*33c00*/  STL.64 [R1+0x27e8], R4 ;  /* 0x0027e80401007387 */ /* 0x0101e60000100a00 */
[----:B0-----:R-:W2:Y:S01]  /*33c10*/  LDL.LU R4, [R1+0x160] ;  /* 0x0001600001047983 */ /* 0x001ea20000300800 */
[----:B------:R-:W2:Y:S02]  /*33c20*/  LDL.LU R5, [R1+0x164] ;  /* 0x0001640001057983 */ /* 0x000ea40000300800 */
[----:B------:R-:W2:Y:S02]  /*33c30*/  LDL.LU R6, [R1+0x168] ;  /* 0x0001680001067983 */ /* 0x000ea40000300800 */
[----:B------:R-:W2:Y:S01]  /*33c40*/  LDL.LU R7, [R1+0x16c] ;  /* 0x00016c0001077983 */ /* 0x000ea20000300800 */
[----:B------:R-:W3:Y:S01]  /*33c50*/  LDL.LU.64 R26, [R1+0x2828] ;  /* 0x00282800011a7983 */ /* 0x000ee20000300a00 */
[----:B------:R-:W3:Y:S11]  /*33c60*/  LDL.LU.64 R24, [R1+0x2820] ;  /* 0x0028200001187983 */ /* 0x000ef60000300a00 */
[----:B------:R-:W-:Y:S02]  /*33c70*/  STL.64 [R1+0x240], R16 ;  /* 0x0002401001007387 */ /* 0x000fe40000100a00 */
[----:B------:R0:W-:Y:S02]  /*33c80*/  STL.64 [R1+0x248], R18 ;  /* 0x0002481201007387 */ /* 0x0001e40000100a00 */
[----:B0-----:R-:W3:Y:S02]  /*33c90*/  LDL.LU.64 R18, [R1+0x2818] ;  /* 0x0028180001127983 */ /* 0x001ee40000300a00 */
[----:B---3--:R-:W-:Y:S02]  /*33ca0*/  HMMA.16816.F32 R20, R20, R18, R24 ;  /* 0x000000121414723c */ /* 0x008fe40000001818 */
[----:B------:R-:W3:Y:S01]  /*33cb0*/  LDL.LU.64 R26, [R1+0x2810] ;  /* 0x00281000011a7983 */ /* 0x000ee20000300a00 */
[----:B------:R-:W3:Y:S11]  /*33cc0*/  LDL.LU.64 R24, [R1+0x2808] ;  /* 0x0028080001187983 */ /* 0x000ef60000300a00 */
[----:B------:R-:W-:Y:S09]  /*33cd0*/  @!UPT UIADD3 URZ, URZ, URZ, URZ ;  /* 0x0000003f3f3ff290 */ /* 0x000ff2000fffe03f */
[----:B------:R-:W-:Y:S01]  /*33ce0*/  STL.64 [R1+0x190], R20 ;  /* 0x0001901401007387 */ /* 0x000fe20000100a00 */
[----:B------:R-:W-:Y:S01]  /*33cf0*/  STL.64 [R1+0x198], R22 ;  /* 0x0001981601007387 */ /* 0x000fe20000100a00 */
[C---:B---3--:R-:W-:Y:S11]  /*33d00*/  HMMA.16816.F32 R8, R24.reuse, R14, R8 ;  /* 0x0000000e1808723c */ /* 0x048ff60000001808 */
[----:B------:R-:W-:Y:S11]  /*33d10*/  @!UPT UIADD3 URZ, URZ, URZ, URZ ;  /* 0x0000003f3f3ff290 */ /* 0x000ff6000fffe03f */
[----:B------:R-:W-:Y:S01]  /*33d20*/  @!UPT UIADD3 URZ, URZ, URZ, URZ ;  /* 0x0000003f3f3ff290 */ /* 0x000fe2000fffe03f */
[----:B------:R0:W-:Y:S01]  /*33d30*/  STL.64 [R1+0x170], R8 ;  /* 0x0001700801007387 */ /* 0x0001e20000100a00 */
[----:B------:R1:W-:Y:S02]  /*33d40*/  STL.64 [R1+0x178], R10 ;  /* 0x0001780a01007387 */ /* 0x0003e40000100a00 */
[----:B0-----:R-:W-:Y:S01]  /*33d50*/  IMAD.MOV.U32 R9, RZ, RZ, R14 ;  /* 0x000000ffff097224 */ /* 0x001fe200078e000e */
[----:B-1----:R-:W3:Y:S01]  /*33d60*/  LDL.LU.64 R10, [R1+0x2800] ;  /* 0x00280000010a7983 */ /* 0x002ee20000300a00 */
        /* <DEDUP_REMOVED lines=20> */
[----:B------:R-:W4:Y:S02]  /*33eb0*/  LDL.LU.64 R4, [R1+0x27d0] ;  /* 0x0027d00001047983 */ /* 0x000f240000300a00 */
[----:B------:R-:W3:Y:S02]  /*33ec0*/  LDL.LU.64 R14, [R1+0x27c8] ;  /* 0x0027c800010e7983 */ /* 0x000ee40000300a00 */
[----:B------:R-:W3:Y:S01]  /*33ed0*/  LDL.LU.64 R12, [R1+0x27c0] ;  /* 0x0027c000010c7983 */ /* 0x000ee20000300a00 */
[----:B------:R-:W-:Y:S01]  /*33ee0*/  STL.64 [R1+0x2790], R18 ;  /* 0x0027901201007387 */ /* 0x000fe20000100a00 */
[----:B------:R0:W-:Y:S03]  /*33ef0*/  STL.64 [R1+0x2788], R16 ;  /* 0x0027881001007387 */ /* 0x0001e60000100a00 */
        /* <DEDUP_REMOVED lines=14> */
[----:B0-----:R-:W3:Y:S01]  /*33fe0*/  LDL.LU.64 R14, [R1+0x27b8] ;  /* 0x0027b800010e7983 */ /* 0x001ee20000300a00 */
[----:B------:R-:W3:Y:S02]  /*33ff0*/  LDL.LU.64 R12, [R1+0x27b0] ;  /* 0x0027b000010c7983 */ /* 0x000ee40000300a00 */
[----:B------:R0:W-:Y:S02]  /*34000*/  STL.64 [R1+0x2720], R22 ;  /* 0x0027201601007387 */ /* 0x0001e40000100a00 */
[----:B------:R-:W2:Y:S01]  /*34010*/  LDL.LU R20, [R1+0x70] ;  /* 0x0000700001147983 */ /* 0x000ea20000300800 */
[C---:B---3--:R-:W-:Y:S11]  /*34020*/  HMMA.16816.F32 R12, R24.reuse, R22, R12 ;  /* 0x00000016180c723c */ /* 0x048ff6000000180c */
[----:B------:R-:W-:Y:S11]  /*34030*/  @!UPT UIADD3 URZ, URZ, URZ, URZ ;  /* 0x0000003f3f3ff290 */ /* 0x000ff6000fffe03f */
[----:B------:R-:W-:Y:S01]  /*34040*/  @!UPT UIADD3 URZ, URZ, URZ, URZ ;  /* 0x0000003f3f3ff290 */ /* 0x000fe2000fffe03f */
[----:B------:R1:W-:Y:S01]  /*34050*/  STL.64 [R1+0x130], R12 ;  /* 0x0001300c01007387 */ /* 0x0003e20000100a00 */
[----:B------:R3:W-:Y:S02]  /*34060*/  STL.64 [R1+0x138], R14 ;  /* 0x0001380e01007387 */ /* 0x0007e40000100a00 */
[----:B------:R-:W2:Y:S02]  /*34070*/  LDL.LU R21, [R1+0x74] ;  /* 0x0000740001157983 */ /* 0x000ea40000300800 */
[----:B0-----:R-:W2:Y:S01]  /*34080*/  LDL.LU R22, [R1+0x78] ;  /* 0x0000780001167983 */ /* 0x001ea20000300800 */
[----:B------:R-:W2:Y:S04]  /*34090*/  LDL.LU R23, [R1+0x7c] ;  /* 0x00007c0001177983 */ /* 0x000ea80000300800 */
[----:B-1----:R-:W4:Y:S01]  /*340a0*/  LDL.LU R12, [R1+0xb0] ;  /* 0x0000b000010c7983 */ /* 0x002f220000300800 */
[----:B------:R-:W4:Y:S02]  /*340b0*/  LDL.LU R13, [R1+0xb4] ;  /* 0x0000b400010d7983 */ /* 0x000f240000300800 */
[----:B---3--:R-:W3:Y:S02]  /*340c0*/  LDL.LU R14, [R1+0xb8] ;  /* 0x0000b800010e7983 */ /* 0x008ee40000300800 */
[----:B------:R-:W3:Y:S01]  /*340d0*/  LDL.LU R15, [R1+0xbc] ;  /* 0x0000bc00010f7983 */ /* 0x000ee20000300800 */
[----:B--2---:R-:W-:Y:S01]  /*340e0*/  STL.64 [R1+0x2738], R22 ;  /* 0x0027381601007387 */ /* 0x004fe20000100a00 */
[----:B------:R0:W-:Y:S03]  /*340f0*/  STL.64 [R1+0x2730], R20 ;  /* 0x0027301401007387 */ /* 0x0001e60000100a00 */
[----:B0-----:R-:W2:Y:S01]  /*34100*/  LDL.LU R20, [R1+0x80] ;  /* 0x0000800001147983 */ /* 0x001ea20000300800 */
[----:B------:R-:W2:Y:S02]  /*34110*/  LDL.LU R21, [R1+0x84] ;  /* 0x0000840001157983 */ /* 0x000ea40000300800 */
[----:B------:R-:W2:Y:S02]  /*34120*/  LDL.LU R22, [R1+0x88] ;  /* 0x0000880001167983 */ /* 0x000ea40000300800 */
[----:B------:R-:W2:Y:S01]  /*34130*/  LDL.LU R23, [R1+0x8c] ;  /* 0x00008c0001177983 */ /* 0x000ea20000300800 */
[----:B------:R-:W-:Y:S01]  /*34140*/  HMMA.16816.F32 R16, R24, R6, R16 ;  /* 0x000000061810723c */ /* 0x000fe20000001810 */
[----:B--2---:R0:W-:Y:S01]  /*34150*/  STL.64 [R1+0x2748], R22 ;  /* 0x0027481601007387 */ /* 0x0041e20000100a00 */
[----:B------:R-:W-:Y:S02]  /*34160*/  STL.64 [R1+0x2740], R20 ;  /* 0x0027401401007387 */ /* 0x000fe40000100a00 */
[----:B0-----:R-:W-:-:S02]  /*34170*/  IMAD.MOV.U32 R22, RZ, RZ, R29 ;  /* 0x000000ffff167224 */ /* 0x001fc400078e001d */
[----:B------:R-:W-:Y:S01]  /*34180*/  IMAD.MOV.U32 R23, RZ, RZ, R28 ;  /* 0x000000ffff177224 */ /* 0x000fe200078e001c */
[----:B------:R-:W2:Y:S01]  /*34190*/  LDL.LU R29, [R1+0x27ac] ;  /* 0x0027ac00011d7983 */ /* 0x000ea20000300800 */
[----:B------:R-:W2:Y:S03]  /*341a0*/  LDL.LU R28, [R1+0x27a8] ;  /* 0x0027a800011c7983 */ /* 0x000ea60000300800 */
[----:B------:R-:W-:Y:S11]  /*341b0*/  STL.64 [R1+0x2760], R22 ;  /* 0x0027601601007387 */ /* 0x000ff60000100a00 */
[----:B------:R-:W-:Y:S01]  /*341c0*/  @!UPT UIADD3 URZ, URZ, URZ, URZ ;  /* 0x0000003f3f3ff290 */ /* 0x000fe2000fffe03f */
[----:B------:R-:W-:Y:S02]  /*341d0*/  STL.64 [R1+0x120], R16 ;  /* 0x0001201001007387 */ /* 0x000fe40000100a00 */
[----:B------:R0:W-:Y:S02]  /*341e0*/  STL.64 [R1+0x128], R18 ;  /* 0x0001281201007387 */ /* 0x0001e40000100a00 */
[----:B0-----:R-:W2:Y:S01]  /*341f0*/  LDL.LU.64 R18, [R1+0x27a0] ;  /* 0x0027a00001127983 */ /* 0x001ea20000300a00 */
[----:B------:R-:W2:Y:S02]  /*34200*/  LDL.LU.64 R16, [R1+0x2798] ;  /* 0x0027980001107983 */ /* 0x000ea40000300a00 */
[----:B------:R0:W-:Y:S02]  /*34210*/  STL.64 [R1+0x2718], R6 ;  /* 0x0027180601007387 */ /* 0x0001e40000100a00 */
[----:B----4-:R-:W-:Y:S01]  /*34220*/  STL.64 [R1+0x2710], R4 ;  /* 0x0027100401007387 */ /* 0x010fe20000100a00 */
[----:B0-----:R-:W2:Y:S01]  /*34230*/  LDL.LU.64 R6, [R1+0x58] ;  /* 0x0000580001067983 */ /* 0x001ea20000300a00 */
[----:B------:R-:W-:-:S02]  /*34240*/  IMAD.MOV.U32 R22, RZ, RZ, R9 ;  /* 0x000000ffff167224 */ /* 0x000fc400078e0009 */
[----:B------:R-:W-:Y:S01]  /*34250*/  IMAD.MOV.U32 R23, RZ, RZ, R8 ;  /* 0x000000ffff177224 */ /* 0x000fe200078e0008 */
[C---:B--2---:R-:W-:Y:S01]  /*34260*/  HMMA.16816.F32 R16, R24.reuse, R6, R16 ;  /* 0x000000061810723c */ /* 0x044fe20000001810 */
[----:B------:R-:W-:Y:S02]  /*34270*/  IMAD.MOV.U32 R9, RZ, RZ, R6 ;  /* 0x000000ffff097224 */ /* 0x000fe400078e0006 */
[----:B------:R-:W-:Y:S11]  /*34280*/  IMAD.MOV.U32 R8, RZ, RZ, R7 ;  /* 0x000000ffff087224 */ /* 0x000ff600078e0007 */
[----:B------:R-:W-:Y:S09]  /*34290*/  @!UPT UIADD3 URZ, URZ, URZ, URZ ;  /* 0x0000003f3f3ff290 */ /* 0x000ff2000fffe03f */
[----:B------:R-:W-:Y:S01]  /*342a0*/  STL.64 [R1+0x110], R16 ;  /* 0x0001101001007387 */ /* 0x000fe20000100a00 */
[----:B------:R0:W-:Y:S03]  /*342b0*/  STL.64 [R1+0x118], R18 ;  /* 0x0001181201007387 */ /* 0x0001e60000100a00 */
[----:B0-----:R-:W3:Y:S01]  /*342c0*/  LDL.LU.64 R18, [R1+0x2790] ;  /* 0x0027900001127983 */ /* 0x001ee20000300a00 */
[----:B------:R-:W2:Y:S02]  /*342d0*/  LDL.LU.64 R16, [R1+0x2788] ;  /* 0x0027880001107983 */ /* 0x000ea40000300a00 */
[----:B------:R-:W-:Y:S02]  /*342e0*/  STL.64 [R1+0x2758], R10 ;  /* 0x0027580a01007387 */ /* 0x000fe40000100a00 */
[----:B------:R0:W-:Y:S02]  /*342f0*/  STL.64 [R1+0x2750], R8 ;  /* 0x0027500801007387 */ /* 0x0001e40000100a00 */
[----:B0-----:R-:W4:Y:S01]  /*34300*/  LDL.LU R8, [R1+0x90] ;  /* 0x0000900001087983 */ /* 0x001f220000300800 */
[----:B------:R-:W4:Y:S02]  /*34310*/  LDL.LU R9, [R1+0x94] ;  /* 0x0000940001097983 */ /* 0x000f240000300800 */
[----:B------:R-:W2:Y:S02]  /*34320*/  LDL.LU R10, [R1+0x98] ;  /* 0x00009800010a7983 */ /* 0x000ea40000300800 */
[----:B------:R-:W2:Y:S01]  /*34330*/  LDL.LU R11, [R1+0x9c] ;  /* 0x00009c00010b7983 */ /* 0x000ea20000300800 */
[----:B---3--:R-:W-:Y:S01]  /*34340*/  HMMA.16816.F32 R24, R24, R18, R12 ;  /* 0x000000121818723c */ /* 0x008fe2000000180c */
[----:B--2---:R-:W-:Y:S01]  /*34350*/  STL.64 [R1+0x2770], R10 ;  /* 0x0027700a01007387 */ /* 0x004fe20000100a00 */
[----:B----4-:R0:W-:Y:S03]  /*34360*/  STL.64 [R1+0x2768], R8 ;  /* 0x0027680801007387 */ /* 0x0101e60000100a00 */
[----:B0-----:R-:W2:Y:S01]  /*34370*/  LDL.LU R8, [R1+0xa0] ;  /* 0x0000a00001087983 */ /* 0x001ea20000300800 */
[----:B------:R-:W2:Y:S02]  /*34380*/  LDL.LU R9, [R1+0xa4] ;  /* 0x0000a40001097983 */ /* 0x000ea40000300800 */
[----:B------:R-:W2:Y:S02]  /*34390*/  LDL.LU R10, [R1+0xa8] ;  /* 0x0000a800010a7983 */ /* 0x000ea40000300800 */
[----:B------:R-:W2:Y:S01]  /*343a0*/  LDL.LU R11, [R1+0xac] ;  /* 0x0000ac00010b7983 */ /* 0x000ea20000300800 */
[----:B------:R-:W3:Y:S01]  /*343b0*/  LDL.LU R4, [R1+0x220] ;  /* 0x0002200001047983 */ /* 0x000ee20000300800 */
[----:B------:R-:W3:Y:S02]  /*343c0*/  LDL.LU R5, [R1+0x224] ;  /* 0x0002240001057983 */ /* 0x000ee40000300800 */
[----:B------:R-:W3:Y:S02]  /*343d0*/  LDL.LU R6, [R1+0x228] ;  /* 0x0002280001067983 */ /* 0x000ee40000300800 */
[----:B------:R-:W3:Y:S01]  /*343e0*/  LDL.LU R7, [R1+0x22c] ;  /* 0x00022c0001077983 */ /* 0x000ee20000300800 */
[----:B------:R-:W2:Y:S01]  /*343f0*/  LDL.LU.64 R14, [R1+0x2780] ;  /* 0x00278000010e7983 */ /* 0x000ea20000300a00 */
[----:B------:R-:W2:Y:S02]  /*34400*/  LDL.LU.64 R12, [R1+0x2778] ;  /* 0x00277800010c7983 */ /* 0x000ea40000300a00 */
[----:B------:R-:W-:Y:S03]  /*34410*/  STL.64 [R1+0x26f8], R18 ;  /* 0x0026f81201007387 */ /* 0x000fe60000100a00 */
[----:B------:R-:W-:Y:S01]  /*34420*/  STL.64 [R1+0xb0], R24 ;  /* 0x0000b01801007387 */ /* 0x000fe20000100a00 */
[----:B------:R0:W-:Y:S04]  /*34430*/  STL.64 [R1+0xb8], R26 ;  /* 0x0000b81a01007387 */ /* 0x0001e80000100a00 */
[----:B0-----:R-:W4:Y:S01]  /*34440*/  LDL R27, [R1+0x5d4] ;  /* 0x0005d400011b7983 */ /* 0x001f220000100800 */
[C---:B--2---:R-:W-:Y:S03]  /*34450*/  HMMA.16816.F32 R20, R12.reuse, R22, R8 ;  /* 0x000000160c14723c */ /* 0x044fe60000001808 */
[----:B------:R-:W2:Y:S01]  /*34460*/  LDL.LU.64 R10, [R1+0x2770] ;  /* 0x00277000010a7983 */ /* 0x000ea20000300a00 */
[----:B------:R-:W2:Y:S11]  /*34470*/  LDL.LU.64 R8, [R1+0x2768] ;  /* 0x0027680001087983 */ /* 0x000eb60000300a00 */
[----:B------:R-:W-:Y:S08]  /*34480*/  @!UPT UIADD3 URZ, URZ, URZ, URZ ;  /* 0x0000003f3f3ff290 */ /* 0x000ff0000fffe03f */
        /* <DEDUP_REMOVED lines=9> */
[----:B0-----:R-:W2:Y:S01]  /*34520*/  LDL.LU.64 R22, [R1+0x2748] ;  /* 0x0027480001167983 */ /* 0x001ea20000300a00 */
[----:B------:R-:W2:Y:S02]  /*34530*/  LDL.LU.64 R20, [R1+0x2740] ;  /* 0x0027400001147983 */ /* 0x000ea40000300a00 */
[----:B------:R-:W-:Y:S02]  /*34540*/  IMAD.MOV.U32 R18, RZ, RZ, R17 ;  /* 0x000000ffff127224 */ /* 0x000fe400078e0011 */
        /* <DEDUP_REMOVED lines=9> */
[----:B--2---:R-:W-:Y:S01]  /*345e0*/  HMMA.16816.F32 R20, R12, R10, R20 ;  /* 0x0000000a0c14723c */ /* 0x004fe20000001814 */
[----:B----4-:R-:W0:Y:S04]  /*345f0*/  LDSM.16.MT88.4 R8, [R27+0x8000] ;  /* 0x008000001b08783b */ /* 0x010e280000004200 */
[----:B0-----:R-:W-:Y:S11]  /*34600*/  STL.64 [R1+0x26f0], R10 ;  /* 0x0026f00a01007387 */ /* 0x001ff60000100a00 */
[----:B------:R-:W-:Y:S07]  /*34610*/  @!UPT UIADD3 URZ, URZ, URZ, URZ ;  /* 0x0000003f3f3ff290 */ /* 0x000fee000fffe03f */
[----:B------:R-:W-:Y:S02]  /*34620*/  STL.64 [R1+0x470], R20 ;  /* 0x0004701401007387 */ /* 0x000fe40000100a00 */
[----:B------:R-:W-:Y:S02]  /*34630*/  STL.64 [R1+0x478], R22 ;  /* 0x0004781601007387 */ /* 0x000fe40000100a00 */
[----:B------:R0:W-:Y:S02]  /*34640*/  STL.64 [R1+0x26e8], R8 ;  /* 0x0026e80801007387 */ /* 0x0001e40000100a00 */
[----:B0-----:R-:W2:Y:S01]  /*34650*/  LDL.LU R8, [R1+0x330] ;  /* 0x0003300001087983 */ /* 0x001ea20000300800 */
[----:B------:R-:W2:Y:S02]  /*34660*/  LDL.LU R9, [R1+0x334] ;  /* 0x0003340001097983 */ /* 0x000ea40000300800 */
[----:B------:R-:W4:Y:S02]  /*34670*/  LDL.LU R10, [R1+0x338] ;  /* 0x00033800010a7983 */ /* 0x000f240000300800 */
[----:B------:R-:W4:Y:S02]  /*34680*/  LDL.LU R11, [R1+0x33c] ;  /* 0x00033c00010b7983 */ /* 0x000f240000300800 */
[----:B----4-:R0:W-:Y:S01]  /*34690*/  STL.64 [R1+0x2708], R10 ;  /* 0x0027080a01007387 */ /* 0x0101e20000100a00 */
[----:B--2---:R1:W-:Y:S02]  /*346a0*/  STL.64 [R1+0x2700], R8 ;  /* 0x0027000801007387 */ /* 0x0043e40000100a00 */
[----:B0-----:R-:W-:Y:S01]  /*346b0*/  IMAD.MOV.U32 R10, RZ, RZ, R28 ;  /* 0x000000ffff0a7224 */ /* 0x001fe200078e001c */
[----:B-1----:R-:W2:Y:S01]  /*346c0*/  LDL.LU R8, [R1+0x350] ;  /* 0x0003500001087983 */ /* 0x002ea20000300800 */
[----:B------:R-:W2:Y:S02]  /*346d0*/  LDL.LU R9, [R1+0x354] ;  /* 0x0003540001097983 */ /* 0x000ea40000300800 */
[----:B------:R-:W4:Y:S02]  /*346e0*/  LDL.LU R28, [R1+0x2728] ;  /* 0x00272800011c7983 */ /* 0x000f240000300800 */
[----:B------:R-:W2:Y:S01]  /*346f0*/  LDL.LU R11, [R1+0x35c] ;  /* 0x00035c00010b7983 */ /* 0x000ea20000300800 */
[----:B------:R0:W-:Y:S01]  /*34700*/  STL [R1+0x26c8], R27 ;  /* 0x0026c81b01007387 */ /* 0x0001e20000100800 */
[----:B------:R-:W2:Y:S02]  /*34710*/  LDL.LU R24, [R1+0x340] ;  /* 0x0003400001187983 */ /* 0x000ea40000300800 */
[----:B------:R-:W2:Y:S02]  /*34720*/  LDL.LU R25, [R1+0x344] ;  /* 0x0003440001197983 */ /* 0x000ea40000300800 */
[----:B------:R-:W2:Y:S01]  /*34730*/  LDL.LU R26, [R1+0x348] ;  /* 0x00034800011a7983 */ /* 0x000ea20000300800 */
[----:B0-----:R-:W2:Y:S04]  /*34740*/  LDL.LU R27, [R1+0x34c] ;  /* 0x00034c00011b7983 */ /* 0x001ea80000300800 */
[----:B----4-:R-:W0:Y:S04]  /*34750*/  LDSM.16.M88.4 R20, [R28+0x10080] ;  /* 0x010080001c14783b */ /* 0x010e280000000200 */
[----:B0-----:R-:W-:Y:S01]  /*34760*/  STL.64 [R1+0x40], R20 ;  /* 0x0000401401007387 */ /* 0x001fe20000100a00 */
[----:B------:R0:W-:Y:S03]  /*34770*/  STL.64 [R1+0x48], R22 ;  /* 0x0000481601007387 */ /* 0x0001e60000100a00 */
[----:B0-----:R-:W3:Y:S01]  /*34780*/  LDL.LU.64 R22, [R1+0x2720] ;  /* 0x0027200001167983 */ /* 0x001ee20000300a00 */
[----:B------:R-:W-:-:S02]  /*34790*/  IMAD.MOV.U32 R17, RZ, RZ, R20 ;  /* 0x000000ffff117224 */ /* 0x000fc400078e0014 */
[----:B------:R-:W-:Y:S02]  /*347a0*/  IMAD.MOV.U32 R16, RZ, RZ, R21 ;  /* 0x000000ffff107224 */ /* 0x000fe400078e0015 */
[C---:B---3--:R-:W-:Y:S01]  /*347b0*/  HMMA.16816.F32 R20, R12.reuse, R22, R4 ;  /* 0x000000160c14723c */ /* 0x048fe20000001804 */
[----:B------:R-:W2:Y:S01]  /*347c0*/  LDL.LU.64 R6, [R1+0x2718] ;  /* 0x0027180001067983 */ /* 0x000ea20000300a00 */
[----:B------:R-:W3:Y:S11]  /*347d0*/  LDL.LU.64 R4, [R1+0x2710] ;  /* 0x0027100001047983 */ /* 0x000ef60000300a00 */
[----:B------:R-:W-:Y:S10]  /*347e0*/  @!UPT UIADD3 URZ, URZ, URZ, URZ ;  /* 0x0000003f3f3ff290 */ /* 0x000ff4000fffe03f */
[----:B------:R-:W-:Y:S01]  /*347f0*/  STL.64 [R1+0x220], R20 ;  /* 0x0002201401007387 */ /* 0x000fe20000100a00 */
[----:B------:R-:W-:Y:S02]  /*34800*/  STL.64 [R1+0x228], R22 ;  /* 0x0002281601007387 */ /* 0x000fe40000100a00 */
[----:B------:R-:W-:Y:S01]  /*34810*/  LDSM.16.M88.4 R20, [R28+0x11080] ;  /* 0x011080001c14783b */ /* 0x000fe20000000200 */
[----:B--2---:R-:W-:Y:S11]  /*34820*/  HMMA.16816.F32 R24, R12, R6, R24 ;  /* 0x000000060c18723c */ /* 0x004ff60000001818 */
[----:B------:R-:W-:Y:S11]  /*34830*/  @!UPT UIADD3 URZ, URZ, URZ, URZ ;  /* 0x0000003f3f3ff290 */ /* 0x000ff6000fffe03f */
[----:B------:R-:W-:Y:S01]  /*34840*/  @!UPT UIADD3 URZ, URZ, URZ, URZ ;  /* 0x0000003f3f3ff290 */ /* 0x000fe2000fffe03f */
[----:B------:R-:W-:Y:S01]  /*34850*/  STL.64 [R1+0x340], R24 ;  /* 0x0003401801007387 */ /* 0x000fe20000100a00 */
[----:B------:R-:W-:Y:S02]  /*34860*/  STL.64 [R1+0x348], R26 ;  /* 0x0003481a01007387 */ /* 0x000fe40000100a00 */
[----:B------:R-:W0:Y:S02]  /*34870*/  LDSM.16.M88.4 R24, [R28+0x12080] ;  /* 0x012080001c18783b */ /* 0x000e240000000200 */
[----:B0-----:R-:W-:Y:S02]  /*34880*/  STL.64 [R1+0x10], R24 ;  /* 0x0000101801007387 */ /* 0x001fe40000100a00 */
[----:B------:R-:W-:Y:S02]  /*34890*/  STL.64 [R1+0x18], R26 ;  /* 0x0000181a01007387 */ /* 0x000fe40000100a00 */
[----:B------:R-:W0:Y:S02]  /*348a0*/  LDSM.16.M88.4 R24, [R28+0x13080] ;  /* 0x013080001c18783b */ /* 0x000e240000000200 */
[----:B0-----:R0:W-:Y:S02]  /*348b0*/  STL.64 [R1], R24 ;  /* 0x0000001801007387 */ /* 0x0011e40000100a00 */
[----:B------:R1:W-:Y:S02]  /*348c0*/  STL.64 [R1+0x8], R26 ;  /* 0x0000081a01007387 */ /* 0x0003e40000100a00 */
[----:B0-----:R-:W2:Y:S01]  /*348d0*/  LDL.LU R24, [R1+0x310] ;  /* 0x0003100001187983 */ /* 0x001ea20000300800 */
[----:B------:R-:W2:Y:S02]  /*348e0*/  LDL.LU R25, [R1+0x314] ;  /* 0x0003140001197983 */ /* 0x000ea40000300800 */
[----:B-1----:R-:W4:Y:S02]  /*348f0*/  LDL.LU R26, [R1+0x318] ;  /* 0x00031800011a7983 */ /* 0x002f240000300800 */
[----:B------:R-:W4:Y:S02]  /*34900*/  LDL.LU R27, [R1+0x31c] ;  /* 0x00031c00011b7983 */ /* 0x000f240000300800 */
[----:B----4-:R-:W-:Y:S01]  /*34910*/  STL.64 [R1+0x26d8], R26 ;  /* 0x0026d81a01007387 */ /* 0x010fe20000100a00 */
[----:B--2---:R0:W-:Y:S02]  /*34920*/  STL.64 [R1+0x26d0], R24 ;  /* 0x0026d01801007387 */ /* 0x0041e40000100a00 */
[----:B0-----:R-:W-:-:S02]  /*34930*/  IMAD.MOV.U32 R24, RZ, RZ, R17 ;  /* 0x000000ffff187224 */ /* 0x001fc400078e0011 */
[----:B------:R-:W-:Y:S02]  /*34940*/  IMAD.MOV.U32 R25, RZ, RZ, R16 ;  /* 0x000000ffff197224 */ /* 0x000fe400078e0010 */
[C---:B------:R-:W-:Y:S01]  /*34950*/  HMMA.16816.F32 R16, R12.reuse, R18, R8 ;  /* 0x000000120c10723c */ /* 0x040fe20000001808 */
[----:B------:R-:W-:Y:S01]  /*34960*/  STL.64 [R1+0x30], R20 ;  /* 0x0000301401007387 */ /* 0x000fe20000100a00 */
[----:B------:R-:W-:Y:S02]  /*34970*/  STL.64 [R1+0x38], R22 ;  /* 0x0000381601007387 */ /* 0x000fe40000100a00 */
[----:B------:R0:W-:Y:S02]  /*34980*/  STL.64 [R1+0x26e0], R20 ;  /* 0x0026e01401007387 */ /* 0x0001e40000100a00 */
[----:B0-----:R-:W2:Y:S01]  /*34990*/  LDL.LU R20, [R1+0x320] ;  /* 0x0003200001147983 */ /* 0x001ea20000300800 */
[----:B------:R-:W2:Y:S02]  /*349a0*/  LDL.LU R21, [R1+0x324] ;  /* 0x0003240001157983 */ /* 0x000ea40000300800 */
[----:B------:R-:W2:Y:S02]  /*349b0*/  LDL.LU R22, [R1+0x328] ;  /* 0x0003280001167983 */ /* 0x000ea40000300800 */
[----:B------:R-:W2:Y:S01]  /*349c0*/  LDL.LU R23, [R1+0x32c] ;  /* 0x00032c0001177983 */ /* 0x000ea20000300800 */
[----:B------:R-:W4:Y:S01]  /*349d0*/  LDL.LU.64 R10, [R1+0x2708] ;  /* 0x00270800010a7983 */ /* 0x000f220000300a00 */
[----:B------:R-:W4:Y:S10]  /*349e0*/  LDL.LU.64 R8, [R1+0x2700] ;  /* 0x0027000001087983 */ /* 0x000f340000300a00 */
[----:B------:R-:W-:Y:S01]  /*349f0*/  STL.64 [R1+0x460], R16 ;  /* 0x0004601001007387 */ /* 0x000fe20000100a00 */
[----:B------:R-:W-:Y:S02]  /*34a00*/  STL.64 [R1+0x468], R18 ;  /* 0x0004681201007387 */ /* 0x000fe40000100a00 */
[----:B------:R-:W0:Y:S02]  /*34a10*/  LDSM.16.M88.4 R16, [R28+0x14080] ;  /* 0x014080001c10783b */ /* 0x000e240000000200 */
[----:B0-----:R-:W-:Y:S02]  /*34a20*/  STL.64 [R1+0x20], R16 ;  /* 0x0000201001007387 */ /* 0x001fe40000100a00 */
[----:B------:R0:W-:Y:S02]  /*34a30*/  STL.64 [R1+0x28], R18 ;  /* 0x0000281201007387 */ /* 0x0001e40000100a00 */
[----:B0-----:R-:W4:Y:S02]  /*34a40*/  LDL.LU.64 R18, [R1+0x26f8] ;  /* 0x0026f80001127983 */ /* 0x001f240000300a00 */
[----:B----4-:R-:W-:Y:S02]  /*34a50*/  HMMA.16816.F32 R16, R12, R18, R8 ;  /* 0x000000120c10723c */ /* 0x010fe40000001808 */
[----:B------:R-:W2:Y:S01]  /*34a60*/  LDL.LU.64 R10, [R1+0x26f0] ;  /* 0x0026f000010a7983 */ /* 0x000ea20000300a00 */
[----:B------:R-:W2:Y:S02]  /*34a70*/  LDL.LU.64 R8, [R1+0x26e8] ;  /* 0x0026e80001087983 */ /* 0x000ea40000300a00 */
[----:B------:R-:W4:Y:S02]  /*34a80*/  LDL.64 R12, [R1] ;  /* 0x00000000010c7983 */ /* 0x000f240000100a00 */
[----:B----4-:R0:W-:Y:S11]  /*34a90*/  STL.64 [R1+0x26b0], R12 ;  /* 0x0026b00c01007387 */ /* 0x0101f60000100a00 */
[----:B------:R-:W-:Y:S05]  /*34aa0*/  @!UPT UIADD3 URZ, URZ, URZ, URZ ;  /* 0x0000003f3f3ff290 */ /* 0x000fea000fffe03f */
[----:B------:R1:W-:Y:S02]  /*34ab0*/  STL.64 [R1+0x330], R16 ;  /* 0x0003301001007387 */ /* 0x0003e40000100a00 */
[----:B------:R4:W-:Y:S01]  /*34ac0*/  STL.64 [R1+0x338], R18 ;  /* 0x0003381201007387 */ /* 0x0009e20000100a00 */
[----:B0-----:R-:W3:Y:S01]  /*34ad0*/  LDL.LU R12, [R1+0x300] ;  /* 0x00030000010c7983 */ /* 0x001ee20000300800 */
[----:B------:R-:W3:Y:S02]  /*34ae0*/  LDL.LU R13, [R1+0x304] ;  /* 0x00030400010d7983 */ /* 0x000ee40000300800 */
[----:B------:R-:W3:Y:S02]  /*34af0*/  LDL.LU R14, [R1+0x308] ;  /* 0x00030800010e7983 */ /* 0x000ee40000300800 */
[----:B------:R-:W3:Y:S01]  /*34b00*/  LDL.LU R15, [R1+0x30c] ;  /* 0x00030c00010f7983 */ /* 0x000ee20000300800 */
[----:B-1----:R-:W3:Y:S01]  /*34b10*/  LDL.LU R16, [R1+0x2e0] ;  /* 0x0002e00001107983 */ /* 0x002ee20000300800 */
[----:B------:R-:W3:Y:S02]  /*34b20*/  LDL.LU R17, [R1+0x2e4] ;  /* 0x0002e40001117983 */ /* 0x000ee40000300800 */
[----:B----4-:R-:W4:Y:S02]  /*34b30*/  LDL.LU R18, [R1+0x2e8] ;  /* 0x0002e80001127983 */ /* 0x010f240000300800 */
[----:B------:R-:W4:Y:S01]  /*34b40*/  LDL.LU R19, [R1+0x2ec] ;  /* 0x0002ec0001137983 */ /* 0x000f220000300800 */
[----:B--2---:R-:W-:Y:S01]  /*34b50*/  HMMA.16816.F32 R24, R8, R24, R20 ;  /* 0x000000180818723c */ /* 0x004fe20000001814 */
[----:B----4-:R-:W-:Y:S01]  /*34b60*/  STL.64 [R1+0x26a8], R18 ;  /* 0x0026a81201007387 */ /* 0x010fe20000100a00 */
[----:B---3--:R0:W-:Y:S03]  /*34b70*/  STL.64 [R1+0x26a0], R16 ;  /* 0x0026a01001007387 */ /* 0x0081e60000100a00 */
[----:B0-----:R-:W2:Y:S01]  /*34b80*/  LDL.LU R16, [R1+0x2f0] ;  /* 0x0002f00001107983 */ /* 0x001ea20000300800 */
[----:B------:R-:W-:-:S02]  /*34b90*/  IMAD.MOV.U32 R18, RZ, RZ, R5 ;  /* 0x000000ffff127224 */ /* 0x000fc400078e0005 */
[----:B------:R-:W-:Y:S02]  /*34ba0*/  IMAD.MOV.U32 R19, RZ, RZ, R4 ;  /* 0x000000ffff137224 */ /* 0x000fe400078e0004 */
[----:B------:R-:W0:Y:S01]  /*34bb0*/  LDSM.16.M88.4 R4, [R28+0x15080] ;  /* 0x015080001c04783b */ /* 0x000e220000000200 */
[----:B------:R-:W-:-:S03]  /*34bc0*/  IMAD.MOV.U32 R17, RZ, RZ, R29 ;  /* 0x000000ffff117224 */ /* 0x000fc600078e001d */
[----:B------:R-:W-:Y:S04]  /*34bd0*/  STL.64 [R1+0x26c0], R18 ;  /* 0x0026c01201007387 */ /* 0x000fe80000100a00 */
[----:B--2---:R1:W-:Y:S04]  /*34be0*/  STL.64 [R1+0x26b8], R16 ;  /* 0x0026b81001007387 */ /* 0x0043e80000100a00 */
[----:B-1----:R-:W2:Y:S01]  /*34bf0*/  LDL.64 R16, [R1+0x10] ;  /* 0x0000100001107983 */ /* 0x002ea20000100a00 */
[----:B0-----:R-:W-:Y:S02]  /*34c00*/  STL [R1+0x22e4], R6 ;  /* 0x0022e40601007387 */ /* 0x001fe40000100800 */
[----:B------:R-:W-:Y:S02]  /*34c10*/  STL [R1+0x22e0], R7 ;  /* 0x0022e00701007387 */ /* 0x000fe40000100800 */
[----:B------:R0:W-:Y:S02]  /*34c20*/  STL.64 [R1+0x2698], R4 ;  /* 0x0026980401007387 */ /* 0x0001e40000100a00 */
[----:B0-----:R-:W3:Y:S01]  /*34c30*/  LDL.64 R4, [R1+0x20] ;  /* 0x0000200001047983 */ /* 0x001ee20000100a00 */
[----:B------:R-:W4:Y:S02]  /*34c40*/  LDL.LU.64 R20, [R1+0x26e0] ;  /* 0x0026e00001147983 */ /* 0x000f240000300a00 */
[----:B------:R-:W-:Y:S02]  /*34c50*/  STL.64 [R1+0x320], R24 ;  /* 0x0003201801007387 */ /* 0x000fe40000100a00 */
[----:B------:R-:W-:Y:S02]  /*34c60*/  STL.64 [R1+0x328], R26 ;  /* 0x0003281a01007387 */ /* 0x000fe40000100a00 */
[----:B------:R-:W0:Y:S04]  /*34c70*/  LDSM.16.M88.4 R24, [R28+0x16080] ;  /* 0x016080001c18783b */ /* 0x000e280000000200 */
[----:B0-----:R-:W-:Y:S01]  /*34c80*/  STL.64 [R1+0x70], R24 ;  /* 0x0000701801007387 */ /* 0x001fe20000100a00 */
[----:B------:R0:W-:Y:S03]  /*34c90*/  STL.64 [R1+0x78], R26 ;  /* 0x0000781a01007387 */ /* 0x0001e60000100a00 */
[----:B0-----:R-:W4:Y:S01]  /*34ca0*/  LDL.LU.64 R26, [R1+0x26d8] ;  /* 0x0026d800011a7983 */ /* 0x001f220000300a00 */
[----:B------:R-:W4:Y:S01]  /*34cb0*/  LDL.LU.64 R24, [R1+0x26d0] ;  /* 0x0026d00001187983 */ /* 0x000f220000300a00 */
[C---:B--2---:R-:W-:Y:S08]  /*34cc0*/  HMMA.16816.F32 R12, R8.reuse, R16, R12 ;  /* 0x00000010080c723c */ /* 0x044ff0000000180c */
[----:B----4-:R-:W-:Y:S01]  /*34cd0*/  HMMA.16816.F32 R20, R8, R20, R24 ;  /* 0x000000140814723c */ /* 0x010fe20000001818 */
[----:B------:R-:W2:Y:S11]  /*34ce0*/  LDL.LU R27, [R1+0x26c8] ;  /* 0x0026c800011b7983 */ /* 0x000eb60000300800 */
[----:B------:R-:W-:Y:S11]  /*34cf0*/  @!UPT UIADD3 URZ, URZ, URZ, URZ ;  /* 0x0000003f3f3ff290 */ /* 0x000ff6000fffe03f */
[----:B------:R-:W-:Y:S01]  /*34d00*/  STL.64 [R1+0x310], R20 ;  /* 0x0003101401007387 */ /* 0x000fe20000100a00 */
[----:B------:R-:W-:Y:S02]  /*34d10*/  STL.64 [R1+0x318], R22 ;  /* 0x0003181601007387 */ /* 0x000fe40000100a00 */
[----:B------:R-:W0:Y:S04]  /*34d20*/  LDSM.16.M88.4 R20, [R28+0x17080] ;  /* 0x017080001c14783b */ /* 0x000e280000000200 */
[----:B------:R-:W-:Y:S02]  /*34d30*/  IMAD.MOV.U32 R25, RZ, RZ, R16 ;  /* 0x000000ffff197224 */ /* 0x000fe400078e0010 */
[----:B------:R-:W-:Y:S02]  /*34d40*/  IMAD.MOV.U32 R24, RZ, RZ, R17 ;  /* 0x000000ffff187224 */ /* 0x000fe400078e0011 */
[----:B0-----:R-:W-:-:S02]  /*34d50*/  IMAD.MOV.U32 R28, RZ, RZ, R21 ;  /* 0x000000ffff1c7224 */ /* 0x001fc400078e0015 */
[----:B------:R-:W-:Y:S01]  /*34d60*/  IMAD.MOV.U32 R29, RZ, RZ, R20 ;  /* 0x000000ffff1d7224 */ /* 0x000fe200078e0014 */
[----:B------:R0:W-:Y:S01]  /*34d70*/  STL.64 [R1+0x80], R20 ;  /* 0x0000801401007387 */ /* 0x0001e20000100a00 */
[----:B------:R-:W-:Y:S03]  /*34d80*/  STL.64 [R1+0x88], R22 ;  /* 0x0000881601007387 */ /* 0x000fe60000100a00 */
[----:B0-----:R-:W4:Y:S01]  /*34d90*/  LDL.LU R20, [R1+0x2d0] ;  /* 0x0002d00001147983 */ /* 0x001f220000300800 */
[----:B------:R-:W-:Y:S02]  /*34da0*/  STL [R1+0x2694], R28 ;  /* 0x0026941c01007387 */ /* 0x000fe40000100800 */
[----:B------:R-:W-:Y:S02]  /*34db0*/  STL [R1+0x2690], R29 ;  /* 0x0026901d01007387 */ /* 0x000fe40000100800 */
[----:B------:R-:W2:Y:S02]  /*34dc0*/  LDL.LU.64 R18, [R1+0x26c0] ;  /* 0x0026c00001127983 */ /* 0x000ea40000300a00 */
[----:B------:R-:W-:Y:S01]  /*34dd0*/  IMAD.MOV.U32 R21, RZ, RZ, R3 ;  /* 0x000000ffff157224 */ /* 0x000fe200078e0003 */
[----:B------:R-:W2:Y:S01]  /*34de0*/  LDL.LU.64 R16, [R1+0x26b8] ;  /* 0x0026b80001107983 */ /* 0x000ea20000300a00 */
[----:B------:R-:W-:-:S02]  /*34df0*/  IMAD.MOV.U32 R3, RZ, RZ, R13 ;  /* 0x000000ffff037224 */ /* 0x000fc400078e000d */
[----:B------:R0:W-:Y:S02]  /*34e00*/  STL [R1+0x300], R12 ;  /* 0x0003000c01007387 */ /* 0x0001e40000100800 */
[----:B0-----:R-:W2:Y:S01]  /*34e10*/  LDL.LU.64 R12, [R1+0x26b0] ;  /* 0x0026b000010c7983 */ /* 0x001ea20000300a00 */
[----:B------:R-:W-:Y:S02]  /*34e20*/  IMAD.MOV.U32 R23, RZ, RZ, R0 ;  /* 0x000000ffff177224 */ /* 0x000fe400078e0000 */
[----:B------:R-:W-:Y:S02]  /*34e30*/  IMAD.MOV.U32 R22, RZ, RZ, R2 ;  /* 0x000000ffff167224 */ /* 0x000fe400078e0002 */
[----:B------:R-:W-:Y:S02]  /*34e40*/  IMAD.MOV.U32 R0, RZ, RZ, R15 ;  /* 0x000000ffff007224 */ /* 0x000fe400078e000f */
[----:B------:R-:W-:-:S03]  /*34e50*/  IMAD.MOV.U32 R2, RZ, RZ, R14 ;  /* 0x000000ffff027224 */ /* 0x000fc600078e000e */
[----:B------:R-:W-:Y:S02]  /*34e60*/  STL [R1+0x2328], R0 ;  /* 0x0023280001007387 */ /* 0x000fe40000100800 */
[----:B------:R-:W-:Y:S02]  /*34e70*/  STL [R1+0x2324], R2 ;  /* 0x0023240201007387 */ /* 0x000fe40000100800 */
[----:B------:R-:W-:Y:S01]  /*34e80*/  STL [R1+0x2320], R3 ;  /* 0x0023200301007387 */ /* 0x000fe20000100800 */
[----:B--2---:R-:W-:Y:S11]  /*34e90*/  HMMA.16816.F32 R16, R8, R12, R16 ;  /* 0x0000000c0810723c */ /* 0x004ff60000001810 */
        /* <DEDUP_REMOVED lines=8> */
[----:B------:R-:W0:Y:S04]  /*34f20*/  LDSM.16.MT88.4 R12, [R27+0x8080] ;  /* 0x008080001b0c783b */ /* 0x000e280000004200 */
[----:B0-----:R-:W-:Y:S01]  /*34f30*/  STL.64 [R1+0x2688], R14 ;  /* 0x0026880e01007387 */ /* 0x001fe20000100a00 */
[----:B------:R3:W-:Y:S02]  /*34f40*/  STL.64 [R1+0x2680], R12 ;  /* 0x0026800c01007387 */ /* 0x0007e40000100a00 */
[----:B---3--:R-:W-:-:S02]  /*34f50*/  IMAD.MOV.U32 R13, RZ, RZ, R4 ;  /* 0x000000ffff0d7224 */ /* 0x008fc400078e0004 */
[----:B------:R-:W-:Y:S01]  /*34f60*/  IMAD.MOV.U32 R12, RZ, RZ, R5 ;  /* 0x000000ffff0c7224 */ /* 0x000fe200078e0005 */
[----:B--2---:R-:W-:Y:S01]  /*34f70*/  HMMA.16816.F32 R16, R8, R4, R16 ;  /* 0x000000040810723c */ /* 0x004fe20000001810 */
[----:B------:R-:W4:Y:S11]  /*34f80*/  LDL.LU.64 R4, [R1+0x2698] ;  /* 0x0026980001047983 */ /* 0x000f360000300a00 */
[----:B------:R-:W-:Y:S11]  /*34f90*/  @!UPT UIADD3 URZ, URZ, URZ, URZ ;  /* 0x0000003f3f3ff290 */ /* 0x000ff6000fffe03f */
[----:B------:R-:W-:Y:S01]  /*34fa0*/  @!UPT UIADD3 URZ, URZ, URZ, URZ ;  /* 0x0000003f3f3ff290 */ /* 0x000fe2000fffe03f */
[----:B------:R-:W-:Y:S01]  /*34fb0*/  IMAD.MOV.U32 R3, RZ, RZ, R19 ;  /* 0x000000ffff037224 */ /* 0x000fe200078e0013 */
[----:B------:R-:W-:Y:S04]  /*34fc0*/  STL [R1+0x2e0], R16 ;  /* 0x0002e01001007387 */ /* 0x000fe80000100800 */
[----:B------:R0:W-:Y:S04]  /*34fd0*/  STL [R1+0x23d8], R3 ;  /* 0x0023d80301007387 */ /* 0x0001e80000100800 */
[----:B0-----:R-:W2:Y:S01]  /*34fe0*/  LDL R3, [R1+0x5d4] ;  /* 0x0005d40001037983 */ /* 0x001ea20000100800 */
[----:B------:R-:W-:-:S02]  /*34ff0*/  IMAD.MOV.U32 R0, RZ, RZ, R17 ;  /* 0x000000ffff007224 */ /* 0x000fc400078e0011 */
[----:B------:R-:W-:-:S05]  /*35000*/  IMAD.MOV.U32 R2, RZ, RZ, R18 ;  /* 0x000000ffff027224 */ /* 0x000fca00078e0012 */
[----:B------:R-:W-:Y:S01]  /*35010*/  STL [R1+0x23d4], R2 ;  /* 0x0023d40201007387 */ /* 0x000fe20000100800 */
[----:B------:R-:W-:Y:S01]  /*35020*/  STL [R1+0x23d0], R0 ;  /* 0x0023d00001007387 */ /* 0x000fe20000100800 */
[C---:B----4-:R-:W-:Y:S02]  /*35030*/  HMMA.16816.F32 R20, R8.reuse, R4, R20 ;  /* 0x000000040814723c */ /* 0x050fe40000001814 */
[----:B--2---:R-:W0:Y:S11]  /*35040*/  LDSM.16.MT88.4 R16, [R3+0x8100] ;  /* 0x008100000310783b */ /* 0x004e360000004200 */
[----:B------:R-:W-:Y:S11]  /*35050*/  @!UPT UIADD3 URZ, URZ, URZ, URZ ;  /* 0x0000003f3f3ff290 */ /* 0x000ff6000fffe03f */
[----:B------:R-:W-:Y:S02]  /*35060*/  IMAD.MOV.U32 R6, RZ, RZ, R22 ;  /* 0x000000ffff067224 */ /* 0x000fe400078e0016 */
[----:B------:R-:W-:Y:S01]  /*35070*/  IMAD.MOV.U32 R7, RZ, RZ, R23 ;  /* 0x000000ffff077224 */ /* 0x000fe200078e0017 */
[----:B0-----:R-:W-:Y:S01]  /*35080*/  STL.64 [R1+0x25f8], R18 ;  /* 0x0025f81201007387 */ /* 0x001fe20000100a00 */
[----:B------:R0:W-:Y:S03]  /*35090*/  STL.64 [R1+0x25f0], R16 ;  /* 0x0025f01001007387 */ /* 0x0001e60000100a00 */
[----:B0-----:R-:W2:Y:S01]  /*350a0*/  LDL.64 R16, [R1+0x70] ;  /* 0x0000700001107983 */ /* 0x001ea20000100a00 */
[----:B------:R-:W-:Y:S02]  /*350b0*/  STL.64 [R1+0x2d0], R20 ;  /* 0x0002d01401007387 */ /* 0x000fe40000100a00 */
[----:B------:R-:W0:Y:S04]  /*350c0*/  LDSM.16.MT88.4 R20, [R3+0x8180] ;  /* 0x008180000314783b */ /* 0x000e280000004200 */
[----:B------:R1:W-:Y:S02]  /*350d0*/  STL [R1+0x2444], R7 ;  /* 0x0024440701007387 */ /* 0x0003e40000100800 */
[----:B-1----:R-:W3:Y:S01]  /*350e0*/  LDL R7, [R1+0x13dc] ;  /* 0x0013dc0001077983 */ /* 0x002ee20000100800 */
[----:B------:R-:W-:Y:S03]  /*350f0*/  STL [R1+0x23dc], R6 ;  /* 0x0023dc0601007387 */ /* 0x000fe60000100800 */
[----:B0-----:R-:W-:Y:S01]  /*35100*/  STL.64 [R1+0x2598], R22 ;  /* 0x0025981601007387 */ /* 0x001fe20000100a00 */
[----:B------:R0:W-:Y:S03]  /*35110*/  STL.64 [R1+0x2590], R20 ;  /* 0x0025901401007387 */ /* 0x0001e60000100a00 */
[----:B0-----:R-:W2:Y:S01]  /*35120*/  LDL.LU R20, [R1+0x2c0] ;  /* 0x0002c00001147983 */ /* 0x001ea20000300800 */
[----:B------:R-:W2:Y:S02]  /*35130*/  LDL.LU R21, [R1+0x2c4] ;  /* 0x0002c40001157983 */ /* 0x000ea40000300800 */
[----:B------:R-:W2:Y:S02]  /*35140*/  LDL.LU R22, [R1+0x2c8] ;  /* 0x0002c80001167983 */ /* 0x000ea40000300800 */
[----:B------:R-:W2:Y:S02]  /*35150*/  LDL.LU R23, [R1+0x2cc] ;  /* 0x0002cc0001177983 */ /* 0x000ea40000300800 */
[----:B--2---:R-:W-:Y:S11]  /*35160*/  HMMA.16816.F32 R20, R8, R16, R20 ;  /* 0x000000100814723c */ /* 0x004ff60000001814 */
[----:B------:R-:W-:Y:S11]  /*35170*/  @!UPT UIADD3 URZ, URZ, URZ, URZ ;  /* 0x0000003f3f3ff290 */ /* 0x000ff6000fffe03f */
[----:B------:R-:W-:Y:S01]  /*35180*/  @!UPT UIADD3 URZ, URZ, URZ, URZ ;  /* 0x0000003f3f3ff290 */ /* 0x000fe2000fffe03f */
[----:B------:R0:W-:Y:S01]  /*35190*/  STL.64 [R1+0x2c0], R20 ;  /* 0x0002c01401007387 */ /* 0x0001e20000100a00 */
[----:B------:R1:W-:Y:S03]  /*351a0*/  STL.64 [R1+0x2c8], R22 ;  /* 0x0002c81601007387 */ /* 0x0003e60000100a00 */
[----:B0-----:R-:W2:Y:S01]  /*351b0*/  LDL.LU R20, [R1+0x230] ;  /* 0x0002300001147983 */ /* 0x001ea20000300800 */
[----:B------:R-:W2:Y:S02]  /*351c0*/  LDL.LU R21, [R1+0x234] ;  /* 0x0002340001157983 */ /* 0x000ea40000300800 */
[----:B-1----:R-:W4:Y:S02]  /*351d0*/  LDL.LU R22, [R1+0x238] ;  /* 0x0002380001167983 */ /* 0x002f240000300800 */
[----:B------:R-:W4:Y:S02]  /*351e0*/  LDL.LU R23, [R1+0x23c] ;  /* 0x00023c0001177983 */ /* 0x000f240000300800 */
[----:B----4-:R-:W-:Y:S01]  /*351f0*/  STL.64 [R1+0x25b0], R22 ;  /* 0x0025b01601007387 */ /* 0x010fe20000100a00 */
[----:B--2---:R0:W-:Y:S03]  /*35200*/  STL.64 [R1+0x25a8], R20 ;  /* 0x0025a81401007387 */ /* 0x0041e60000100a00 */
[----:B0-----:R-:W2:Y:S01]  /*35210*/  LDL.LU R20, [R1+0xc0] ;  /* 0x0000c00001147983 */ /* 0x001ea20000300800 */
[----:B------:R-:W2:Y:S02]  /*35220*/  LDL.LU R21, [R1+0xc4] ;  /* 0x0000c40001157983 */ /* 0x000ea40000300800 */
[----:B------:R-:W4:Y:S02]  /*35230*/  LDL.LU R22, [R1+0xc8] ;  /* 0x0000c80001167983 */ /* 0x000f240000300800 */
[----:B------:R-:W4:Y:S02]  /*35240*/  LDL.LU R23, [R1+0xcc] ;  /* 0x0000cc0001177983 */ /* 0x000f240000300800 */
[----:B------:R-:W-:-:S02]  /*35250*/  IMAD.MOV.U32 R2, RZ, RZ, R16 ;  /* 0x000000ffff027224 */ /* 0x000fc400078e0010 */
[----:B------:R-:W-:Y:S01]  /*35260*/  IMAD.MOV.U32 R0, RZ, RZ, R17 ;  /* 0x000000ffff007224 */ /* 0x000fe200078e0011 */
[----:B----4-:R-:W-:Y:S01]  /*35270*/  STL.64 [R1+0x25c0], R22 ;  /* 0x0025c01601007387 */ /* 0x010fe20000100a00 */
[----:B--2---:R0:W-:Y:S02]  /*35280*/  STL.64 [R1+0x25b8], R20 ;  /* 0x0025b81401007387 */ /* 0x0041e40000100a00 */
[----:B0-----:R-:W-:Y:S02]  /*35290*/  IMAD.MOV.U32 R20, RZ, RZ, R25 ;  /* 0x000000ffff147224 */ /* 0x001fe400078e0019 */
[----:B------:R-:W-:Y:S02]  /*352a0*/  IMAD.MOV.U32 R21, RZ, RZ, R24 ;  /* 0x000000ffff157224 */ /* 0x000fe400078e0018 */
[----:B---3--:R-:W0:Y:S04]  /*352b0*/  LDSM.16.MT88.4 R24, [R7+0x8000] ;  /* 0x008000000718783b */ /* 0x008e280000004200 */
[----:B------:R-:W-:Y:S04]  /*352c0*/  STL.64 [R1+0x2650], R20 ;  /* 0x0026501401007387 */ /* 0x000fe80000100a00 */
[----:B0-----:R-:W-:Y:S01]  /*352d0*/  STL.64 [R1+0x2510], R26 ;  /* 0x0025101a01007387 */ /* 0x001fe20000100a00 */
[----:B------:R0:W-:Y:S02]  /*352e0*/  STL.64 [R1+0x2508], R24 ;  /* 0x0025081801007387 */ /* 0x0001e40000100a00 */
[----:B0-----:R-:W-:-:S02]  /*352f0*/  IMAD.MOV.U32 R24, RZ, RZ, R13 ;  /* 0x000000ffff187224 */ /* 0x001fc400078e000d */
[----:B------:R-:W-:-:S05]  /*35300*/  IMAD.MOV.U32 R25, RZ, RZ, R12 ;  /* 0x000000ffff197224 */ /* 0x000fca00078e000c */
[----:B------:R0:W-:Y:S01]  /*35310*/  STL.64 [R1+0x2630], R24 ;  /* 0x0026301801007387 */ /* 0x0001e20000100a00 */
[----:B------:R-:W2:Y:S02]  /*35320*/  LDL.LU R16, [R1+0x100] ;  /* 0x0001000001107983 */ /* 0x000ea40000300800 */
[----:B------:R-:W2:Y:S02]  /*35330*/  LDL.LU R17, [R1+0x104] ;  /* 0x0001040001117983 */ /* 0x000ea40000300800 */
[----:B------:R-:W3:Y:S01]  /*35340*/  LDL.LU R18, [R1+0x108] ;  /* 0x0001080001127983 */ /* 0x000ee20000300800 */
[----:B------:R-:W3:Y:S01]  /*35350*/  LDL.LU R19, [R1+0x10c] ;  /* 0x00010c0001137983 */ /* 0x000ee20000300800 */
[----:B------:R-:W4:Y:S02]  /*35360*/  LDL.LU R12, [R1+0x210] ;  /* 0x00021000010c7983 */ /* 0x000f240000300800 */
[----:B------:R-:W4:Y:S02]  /*35370*/  LDL.LU R13, [R1+0x214] ;  /* 0x00021400010d7983 */ /* 0x000f240000300800 */
[----:B------:R-:W4:Y:S01]  /*35380*/  LDL.LU R14, [R1+0x218] ;  /* 0x00021800010e7983 */ /* 0x000f220000300800 */
[----:B------:R-:W4:Y:S01]  /*35390*/  LDL.LU R15, [R1+0x21c] ;  /* 0x00021c00010f7983 */ /* 0x000f220000300800 */
[----:B0-----:R-:W-:-:S02]  /*353a0*/  IMAD.MOV.U32 R24, RZ, RZ, R28 ;  /* 0x000000ffff187224 */ /* 0x001fc400078e001c */
[----:B------:R-:W-:Y:S01]  /*353b0*/  IMAD.MOV.U32 R25, RZ, RZ, R29 ;  /* 0x000000ffff197224 */ /* 0x000fe200078e001d */
[----:B---3--:R-:W-:Y:S01]  /*353c0*/  STL.64 [R1+0x2608], R18 ;  /* 0x0026081201007387 */ /* 0x008fe20000100a00 */
[----:B--2---:R-:W-:Y:S02]  /*353d0*/  STL.64 [R1+0x2600], R16 ;  /* 0x0026001001007387 */ /* 0x004fe40000100a00 */
[----:B------:R-:W2:Y:S02]  /*353e0*/  LDL.LU R28, [R1+0x2694] ;  /* 0x00269400011c7983 */ /* 0x000ea40000300800 */
[----:B------:R-:W3:Y:S01]  /*353f0*/  LDL.LU R29, [R1+0x2690] ;  /* 0x00269000011d7983 */ /* 0x000ee20000300800 */
[----:B------:R0:W-:Y:S04]  /*35400*/  STL.64 [R1+0x2648], R24 ;  /* 0x0026481801007387 */ /* 0x0001e80000100a00 */
[----:B0-----:R-:W2:Y:S01]  /*35410*/  LDL.LU R24, [R1+0x1e0] ;  /* 0x0001e00001187983 */ /* 0x001ea20000300800 */
[----:B------:R-:W2:Y:S02]  /*35420*/  LDL.LU R25, [R1+0x1e4] ;  /* 0x0001e40001197983 */ /* 0x000ea40000300800 */
[----:B------:R-:W2:Y:S02]  /*35430*/  LDL.LU R26, [R1+0x1e8] ;  /* 0x0001e800011a7983 */ /* 0x000ea40000300800 */
[----:B------:R-:W2:Y:S02]  /*35440*/  LDL.LU R27, [R1+0x1ec] ;  /* 0x0001ec00011b7983 */ /* 0x000ea40000300800 */
[----:B--2---:R-:W-:Y:S01]  /*35450*/  STL.64 [R1+0x2660], R26 ;  /* 0x0026601a01007387 */ /* 0x004fe20000100a00 */
[----:B------:R0:W-:Y:S02]  /*35460*/  STL.64 [R1+0x2658], R24 ;  /* 0x0026581801007387 */ /* 0x0001e40000100a00 */
[----:B------:R-:W2:Y:S02]  /*35470*/  LDL R20, [R1+0x30] ;  /* 0x0000300001147983 */ /* 0x000ea40000100800 */
[----:B------:R-:W2:Y:S02]  /*35480*/  LDL R21, [R1+0x34] ;  /* 0x0000340001157983 */ /* 0x000ea40000100800 */
[----:B--2---:R1:W-:Y:S01]  /*35490*/  STL.64 [R1+0x2668], R20 ;  /* 0x0026681401007387 */ /* 0x0043e20000100a00 */
[----:B0-----:R-:W2:Y:S02]  /*354a0*/  LDL.LU R24, [R1+0x1f0] ;  /* 0x0001f00001187983 */ /* 0x001ea40000300800 */
[----:B------:R-:W2:Y:S02]  /*354b0*/  LDL.LU R25, [R1+0x1f4] ;  /* 0x0001f40001197983 */ /* 0x000ea40000300800 */
[----:B------:R-:W2:Y:S01]  /*354c0*/  LDL.LU R26, [R1+0x1f8] ;  /* 0x0001f800011a7983 */ /* 0x000ea20000300800 */
[----:B------:R-:W2:Y:S01]  /*354d0*/  LDL.LU R27, [R1+0x1fc] ;  /* 0x0001fc00011b7983 */ /* 0x000ea20000300800 */
[----:B------:R-:W-:-:S02]  /*354e0*/  IMAD.MOV.U32 R16, RZ, RZ, R2 ;  /* 0x000000ffff107224 */ /* 0x000fc400078e0002 */
[----:B------:R-:W-:Y:S01]  /*354f0*/  IMAD.MOV.U32 R17, RZ, RZ, R0 ;  /* 0x000000ffff117224 */ /* 0x000fe200078e0000 */
[----:B--2---:R-:W-:Y:S01]  /*35500*/  STL.64 [R1+0x2678], R26 ;  /* 0x0026781a01007387 */ /* 0x004fe20000100a00 */
[----:B------:R0:W-:Y:S02]  /*35510*/  STL.64 [R1+0x2670], R24 ;  /* 0x0026701801007387 */ /* 0x0001e40000100a00 */
[----:B-1----:R-:W2:Y:S02]  /*35520*/  LDL R20, [R1+0x40] ;  /* 0x0000400001147983 */ /* 0x002ea40000100800 */
[----:B------:R-:W2:Y:S01]  /*35530*/  LDL R21, [R1+0x44] ;  /* 0x0000440001157983 */ /* 0x000ea20000100800 */
[----:B0-----:R-:W2:Y:S01]  /*35540*/  LDL.LU R24, [R1+0x200] ;  /* 0x0002000001187983 */ /* 0x001ea20000300800 */
[----:B------:R-:W2:Y:S02]  /*35550*/  LDL.LU R25, [R1+0x204] ;  /* 0x0002040001197983 */ /* 0x000ea40000300800 */
[----:B------:R-:W2:Y:S02]  /*35560*/  LDL.LU R26, [R1+0x208] ;  /* 0x00020800011a7983 */ /* 0x000ea40000300800 */
[----:B------:R-:W2:Y:S01]  /*35570*/  LDL.LU R27, [R1+0x20c] ;  /* 0x00020c00011b7983 */ /* 0x000ea20000300800 */
[----:B------:R3:W-:Y:S02]  /*35580*/  STL.64 [R1+0x2618], R16 ;  /* 0x0026181001007387 */ /* 0x0007e40000100a00 */
[----:B---3--:R-:W-:-:S02]  /*35590*/  IMAD.MOV.U32 R16, RZ, RZ, R29 ;  /* 0x000000ffff107224 */ /* 0x008fc400078e001d */
[----:B------:R-:W-:-:S07]  /*355a0*/  IMAD.MOV.U32 R17, RZ, RZ, R28 ;  /* 0x000000ffff117224 */ /* 0x000fce00078e001c */
[----:B----4-:R-:W-:Y:S01]  /*355b0*/  HMMA.16816.F32 R8, R8, R16, R12 ;  /* 0x000000100808723c */ /* 0x010fe2000000180c */
[----:B------:R-:W2:Y:S01]  /*355c0*/  LDL.LU.64 R14, [R1+0x2688] ;  /* 0x00268800010e7983 */ /* 0x000ea20000300a00 */
[----:B------:R-:W2:Y:S11]  /*355d0*/  LDL.LU.64 R12, [R1+0x2680] ;  /* 0x00268000010c7983 */ /* 0x000eb60000300a00 */
[----:B------:R-:W-:Y:S10]  /*355e0*/  @!UPT UIADD3 URZ, URZ, URZ, URZ ;  /* 0x0000003f3f3ff290 */ /* 0x000ff4000fffe03f */
[----:B------:R-:W-:Y:S01]  /*355f0*/  STL.64 [R1+0x210], R8 ;  /* 0x0002100801007387 */ /* 0x000fe20000100a00 */
[----:B------:R-:W3:Y:S02]  /*35600*/  LDL.LU R16, [R1+0x1b0] ;  /* 0x0001b00001107983 */ /* 0x000ee40000300800 */
[----:B------:R-:W3:Y:S02]  /*35610*/  LDL.LU R17, [R1+0x1b4] ;  /* 0x0001b40001117983 */ /* 0x000ee40000300800 */
[----:B------:R-:W4:Y:S01]  /*35620*/  LDL.LU R18, [R1+0x1b8] ;  /* 0x0001b80001127983 */ /* 0x000f220000300800 */
[----:B------:R-:W4:Y:S01]  /*35630*/  LDL.LU R19, [R1+0x1bc] ;  /* 0x0001bc0001137983 */ /* 0x000f220000300800 */
[----:B------:R-:W-:Y:S02]  /*35640*/  IMAD.MOV.U32 R29, RZ, RZ, R10 ;  /* 0x000000ffff1d7224 */ /* 0x000fe400078e000a */
[----:B------:R-:W-:Y:S02]  /*35650*/  IMAD.MOV.U32 R28, RZ, RZ, R11 ;  /* 0x000000ffff1c7224 */ /* 0x000fe400078e000b */
[----:B------:R-:W0:Y:S04]  /*35660*/  LDSM.16.MT88.4 R8, [R7+0x8080] ;  /* 0x008080000708783b */ /* 0x000e280000004200 */
[----:B----4-:R-:W-:Y:S01]  /*35670*/  STL.64 [R1+0x2628], R18 ;  /* 0x0026281201007387 */ /* 0x010fe20000100a00 */
[----:B---3--:R1:W-:Y:S03]  /*35680*/  STL.64 [R1+0x2620], R16 ;  /* 0x0026201001007387 */ /* 0x0083e60000100a00 */
[----:B-1----:R-:W3:Y:S01]  /*35690*/  LDL.LU R16, [R1+0x1c0] ;  /* 0x0001c00001107983 */ /* 0x002ee20000300800 */
[----:B------:R-:W3:Y:S02]  /*356a0*/  LDL.LU R17, [R1+0x1c4] ;  /* 0x0001c40001117983 */ /* 0x000ee40000300800 */
[----:B------:R-:W4:Y:S02]  /*356b0*/  LDL.LU R18, [R1+0x1c8] ;  /* 0x0001c80001127983 */ /* 0x000f240000300800 */
[----:B------:R-:W4:Y:S01]  /*356c0*/  LDL.LU R19, [R1+0x1cc] ;  /* 0x0001cc0001137983 */ /* 0x000f220000300800 */
[C---:B--2---:R-:W-:Y:S01]  /*356d0*/  HMMA.16816.F32 R20, R12.reuse, R20, R24 ;  /* 0x000000140c14723c */ /* 0x044fe20000001818 */
[----:B----4-:R-:W-:Y:S01]  /*356e0*/  STL.64 [R1+0x2640], R18 ;  /* 0x0026401201007387 */ /* 0x010fe20000100a00 */
[----:B---3--:R1:W-:Y:S03]  /*356f0*/  STL.64 [R1+0x2638], R16 ;  /* 0x0026381001007387 */ /* 0x0083e60000100a00 */
[----:B-1----:R-:W2:Y:S01]  /*35700*/  LDL.LU R16, [R1+0x1d0] ;  /* 0x0001d00001107983 */ /* 0x002ea20000300800 */
[----:B------:R-:W2:Y:S02]  /*35710*/  LDL.LU R17, [R1+0x1d4] ;  /* 0x0001d40001117983 */ /* 0x000ea40000300800 */
[----:B------:R-:W2:Y:S02]  /*35720*/  LDL.LU R18, [R1+0x1d8] ;  /* 0x0001d80001127983 */ /* 0x000ea40000300800 */
[----:B------:R-:W2:Y:S01]  /*35730*/  LDL.LU R19, [R1+0x1dc] ;  /* 0x0001dc0001137983 */ /* 0x000ea20000300800 */
[----:B------:R-:W-:Y:S01]  /*35740*/  STL [R1+0x2440], R29 ;  /* 0x0024401d01007387 */ /* 0x000fe20000100800 */
[----:B0-----:R-:W-:Y:S02]  /*35750*/  STL.64 [R1+0x24a8], R10 ;  /* 0x0024a80a01007387 */ /* 0x001fe40000100a00 */
[----:B------:R0:W-:Y:S02]  /*35760*/  STL.64 [R1+0x24a0], R8 ;  /* 0x0024a00801007387 */ /* 0x0001e40000100a00 */
[----:B0-----:R-:W3:Y:S04]  /*35770*/  LDL.64 R8, [R1+0x80] ;  /* 0x0000800001087983 */ /* 0x001ee80000100a00 */
[----:B---3--:R0:W-:Y:S04]  /*35780*/  STL.64 [R1+0x2610], R8 ;  /* 0x0026100801007387 */ /* 0x0081e80000100a00 */
[----:B0-----:R-:W3:Y:S01]  /*35790*/  LDL.LU R8, [R1+0x1a0] ;  /* 0x0001a00001087983 */ /* 0x001ee20000300800 */
[----:B------:R-:W3:Y:S02]  /*357a0*/  LDL.LU R9, [R1+0x1a4] ;  /* 0x0001a40001097983 */ /* 0x000ee40000300800 */
[----:B------:R-:W3:Y:S02]  /*357b0*/  LDL.LU R10, [R1+0x1a8] ;  /* 0x0001a800010a7983 */ /* 0x000ee40000300800 */
[----:B------:R-:W3:Y:S01]  /*357c0*/  LDL.LU R11, [R1+0x1ac] ;  /* 0x0001ac00010b7983 */ /* 0x000ee20000300800 */
        /* <DEDUP_REMOVED lines=17> */
[----:B0-----:R-:W2:Y:S01]  /*358e0*/  LDL.LU.64 R24, [R1+0x2648] ;  /* 0x0026480001187983 */ /* 0x001ea20000300a00 */
[----:B------:R0:W-:Y:S03]  /*358f0*/  STL.64 [R1+0x25d0], R20 ;  /* 0x0025d01401007387 */ /* 0x0001e60000100a00 */
[----:B0-----:R-:W4:Y:S01]  /*35900*/  LDL.64 R20, [R1+0x30] ;  /* 0x0000300001147983 */ /* 0x001f220000100a00 */
[C---:B--2---:R-:W-:Y:S03]  /*35910*/  HMMA.16816.F32 R24, R12.reuse, R24, R16 ;  /* 0x000000180c18723c */ /* 0x044fe60000001810 */
[----:B----4-:R0:W-:Y:S04]  /*35920*/  STL.64 [R1+0x25d8], R20 ;  /* 0x0025d81401007387 */ /* 0x0101e80000100a00 */
[----:B0-----:R-:W2:Y:S01]  /*35930*/  LDL.64 R20, [R1+0x40] ;  /* 0x0000400001147983 */ /* 0x001ea20000100a00 */
[----:B------:R-:W4:Y:S02]  /*35940*/  LDL.LU.64 R18, [R1+0x2640] ;  /* 0x0026400001127983 */ /* 0x000f240000300a00 */
[----:B------:R-:W4:Y:S11]  /*35950*/  LDL.LU.64 R16, [R1+0x2638] ;  /* 0x0026380001107983 */ /* 0x000f360000300a00 */
[----:B------:R-:W-:Y:S02]  /*35960*/  @!UPT UIADD3 URZ, URZ, URZ, URZ ;  /* 0x0000003f3f3ff290 */ /* 0x000fe4000fffe03f */
[----:B------:R0:W-:Y:S01]  /*35970*/  STL.64 [R1+0x1d0], R24 ;  /* 0x0001d01801007387 */ /* 0x0001e20000100a00 */
[----:B------:R-:W-:Y:S04]  /*35980*/  STL.64 [R1+0x1d8], R26 ;  /* 0x0001d81a01007387 */ /* 0x000fe80000100a00 */
[----:B0-----:R-:W4:Y:S02]  /*35990*/  LDL.LU.64 R24, [R1+0x2630] ;  /* 0x0026300001187983 */ /* 0x001f240000300a00 */
[C---:B----4-:R-:W-:Y:S11]  /*359a0*/  HMMA.16816.F32 R16, R12.reuse, R24, R16 ;  /* 0x000000180c10723c */ /* 0x050ff60000001810 */
        /* <DEDUP_REMOVED lines=11> */
[C---:B----4-:R-:W-:Y:S01]  /*35a60*/  HMMA.16816.F32 R16, R12.reuse, R4, R16 ;  /* 0x000000040c10723c */ /* 0x050fe20000001810 */
        /* <DEDUP_REMOVED lines=8> */
[----:B------:R3:W-:Y:S03]  /*35af0*/  STL.64 [R1+0x1b8], R18 ;  /* 0x0001b81201007387 */ /* 0x0007e60000100a00 */
[----:B0-----:R-:W3:Y:S02]  /*35b00*/  LDL.LU.64 R16, [R1+0x2618] ;  /* 0x0026180001107983 */ /* 0x001ee40000300a00 */
[C---:B---3--:R-:W-:Y:S02]  /*35b10*/  HMMA.16816.F32 R16, R12.reuse, R16, R8 ;  /* 0x000000100c10723c */ /* 0x048fe40000001808 */
[----:B------:R-:W3:Y:S11]  /*35b20*/  LDL.LU.64 R8, [R1+0x2610] ;  /* 0x0026100001087983 */ /* 0x000ef60000300a00 */
[----:B------:R-:W-:Y:S10]  /*35b30*/  @!UPT UIADD3 URZ, URZ, URZ, URZ ;  /* 0x0000003f3f3ff290 */ /* 0x000ff4000fffe03f */
[----:B------:R-:W-:Y:S01]  /*35b40*/  STL.64 [R1+0x1a0], R16 ;  /* 0x0001a01001007387 */ /* 0x000fe20000100a00 */
[----:B------:R0:W-:Y:S03]  /*35b50*/  STL.64 [R1+0x1a8], R18 ;  /* 0x0001a81201007387 */ /* 0x0001e60000100a00 */
[----:B0-----:R-:W3:Y:S01]  /*35b60*/  LDL.LU.64 R18, [R1+0x2608] ;  /* 0x0026080001127983 */ /* 0x001ee20000300a00 */
[----:B------:R-:W3:Y:S02]  /*35b70*/  LDL.LU.64 R16, [R1+0x2600] ;  /* 0x0026000001107983 */ /* 0x000ee40000300a00 */
[----:B---3--:R-:W-:Y:S01]  /*35b80*/  HMMA.16816.F32 R12, R12, R8, R16 ;  /* 0x000000080c0c723c */ /* 0x008fe20000001810 */
[----:B------:R-:W2:Y:S01]  /*35b90*/  LDL.LU.64 R18, [R1+0x25f8] ;  /* 0x0025f80001127983 */ /* 0x000ea20000300a00 */
[----:B------:R-:W2:Y:S02]  /*35ba0*/  LDL.LU.64 R16, [R1+0x25f0] ;  /* 0x0025f00001107983 */ /* 0x000ea40000300a00 */
[----:B------:R0:W-:Y:S02]  /*35bb0*/  STL.64 [R1+0x25a0], R8 ;  /* 0x0025a00801007387 */ /* 0x0001e40000100a00 */
[----:B------:R-:W-:-:S02]  /*35bc0*/  IMAD.MOV.U32 R2, RZ, RZ, R20 ;  /* 0x000000ffff027224 */ /* 0x000fc400078e0014 */
[----:B------:R-:W-:Y:S01]  /*35bd0*/  IMAD.MOV.U32 R0, RZ, RZ, R21 ;  /* 0x000000ffff007224 */ /* 0x000fe200078e0015 */
[----:B0-----:R-:W3:Y:S11]  /*35be0*/  LDL.LU R8, [R1+0xe0] ;  /* 0x0000e00001087983 */ /* 0x001ef60000300800 */
[----:B------:R-:W-:Y:S03]  /*35bf0*/  @!UPT UIADD3 URZ, URZ, URZ, URZ ;  /* 0x0000003f3f3ff290 */ /* 0x000fe6000fffe03f */
[----:B------:R0:W-:Y:S01]  /*35c00*/  STL.64 [R1+0x100], R12 ;  /* 0x0001000c01007387 */ /* 0x0001e20000100a00 */
[----:B------:R-:W-:Y:S02]  /*35c10*/  STL.64 [R1+0x108], R14 ;  /* 0x0001080e01007387 */ /* 0x000fe40000100a00 */
[----:B------:R-:W3:Y:S02]  /*35c20*/  LDL.LU R9, [R1+0xe4] ;  /* 0x0000e40001097983 */ /* 0x000ee40000300800 */
[----:B------:R-:W3:Y:S01]  /*35c30*/  LDL.LU R10, [R1+0xe8] ;  /* 0x0000e800010a7983 */ /* 0x000ee20000300800 */
[----:B------:R-:W3:Y:S04]  /*35c40*/  LDL.LU R11, [R1+0xec] ;  /* 0x0000ec00010b7983 */ /* 0x000ee80000300800 */
[----:B0-----:R-:W4:Y:S01]  /*35c50*/  LDL.64 R12, [R1] ;  /* 0x00000000010c7983 */ /* 0x001f220000100a00 */
[C---:B--2---:R-:W-:Y:S11]  /*35c60*/  HMMA.16816.F32 R24, R16.reuse, R20, R24 ;  /* 0x000000141018723c */ /* 0x044ff60000001818 */
[----:B------:R-:W-:Y:S11]  /*35c70*/  @!UPT UIADD3 URZ, URZ, URZ, URZ ;  /* 0x0000003f3f3ff290 */ /* 0x000ff6000fffe03f */
[----:B------:R-:W-:Y:S01]  /*35c80*/  @!UPT UIADD3 URZ, URZ, URZ, URZ ;  /* 0x0000003f3f3ff290 */ /* 0x000fe2000fffe03f */
[----:B------:R-:W-:Y:S01]  /*35c90*/  STL.64 [R1+0xf0], R24 ;  /* 0x0000f01801007387 */ /* 0x000fe20000100a00 */
[----:B------:R0:W-:Y:S03]  /*35ca0*/  STL.64 [R1+0xf8], R26 ;  /* 0x0000f81a01007387 */ /* 0x0001e60000100a00 */
[----:B0-----:R-:W2:Y:S01]  /*35cb0*/  LDL.LU.64 R26, [R1+0x25e8] ;  /* 0x0025e800011a7983 */ /* 0x001ea20000300a00 */
[----:B------:R-:W2:Y:S02]  /*35cc0*/  LDL.LU.64 R24, [R1+0x25e0] ;  /* 0x0025e00001187983 */ /* 0x000ea40000300a00 */
[----:B------:R-:W3:Y:S02]  /*35cd0*/  LDL.LU.64 R20, [R1+0x25d8] ;  /* 0x0025d80001147983 */ /* 0x000ee40000300a00 */
[C---:B---3--:R-:W-:Y:S01]  /*35ce0*/  HMMA.16816.F32 R8, R16.reuse, R20, R8 ;  /* 0x000000141008723c */ /* 0x048fe20000001808 */
[----:B------:R-:W-:Y:S11]  /*35cf0*/  IMAD.MOV.U32 R6, RZ, RZ, R21 ;  /* 0x000000ffff067224 */ /* 0x000ff600078e0015 */
[----:B------:R-:W-:Y:S11]  /*35d00*/  @!UPT UIADD3 URZ, URZ, URZ, URZ ;  /* 0x0000003f3f3ff290 */ /* 0x000ff6000fffe03f */
[----:B------:R0:W-:Y:S01]  /*35d10*/  STL.64 [R1+0xe0], R8 ;  /* 0x0000e00801007387 */ /* 0x0001e20000100a00 */
[----:B------:R-:W-:Y:S02]  /*35d20*/  STL.64 [R1+0xe8], R10 ;  /* 0x0000e80a01007387 */ /* 0x000fe40000100a00 */
[----:B0-----:R-:W-:Y:S02]  /*35d30*/  IMAD.MOV.U32 R8, RZ, RZ, R20 ;  /* 0x000000ffff087224 */ /* 0x001fe400078e0014 */
[----:B------:R-:W2:Y:S02]  /*35d40*/  LDL.LU.64 R20, [R1+0x25d0] ;  /* 0x0025d00001147983 */ /* 0x000ea40000300a00 */
[C---:B--2---:R-:W-:Y:S02]  /*35d50*/  HMMA.16816.F32 R20, R16.reuse, R20, R24 ;  /* 0x000000141014723c */ /* 0x044fe40000001818 */
[----:B------:R-:W2:Y:S11]  /*35d60*/  LDL.LU.64 R24, [R1+0x25c8] ;  /* 0x0025c80001187983 */ /* 0x000eb60000300a00 */
[----:B------:R-:W-:Y:S10]  /*35d70*/  @!UPT UIADD3 URZ, URZ, URZ, URZ ;  /* 0x0000003f3f3ff290 */ /* 0x000ff4000fffe03f */
[----:B------:R-:W-:Y:S01]  /*35d80*/  STL.64 [R1+0xd0], R20 ;  /* 0x0000d01401007387 */ /* 0x000fe20000100a00 */
[----:B------:R0:W-:Y:S03]  /*35d90*/  STL.64 [R1+0xd8], R22 ;  /* 0x0000d81601007387 */ /* 0x0001e60000100a00 */
[----:B0-----:R-:W4:Y:S01]  /*35da0*/  LDL.LU.64 R22, [R1+0x25c0] ;  /* 0x0025c00001167983 */ /* 0x001f220000300a00 */
[----:B------:R-:W4:Y:S02]  /*35db0*/  LDL.LU.64 R20, [R1+0x25b8] ;  /* 0x0025b80001147983 */ /* 0x000f240000300a00 */
[C---:B----4-:R-:W-:Y:S11]  /*35dc0*/  HMMA.16816.F32 R20, R16.reuse, R12, R20 ;  /* 0x0000000c1014723c */ /* 0x050ff60000001814 */
[----:B------:R-:W-:Y:S11]  /*35dd0*/  @!UPT UIADD3 URZ, URZ, URZ, URZ ;  /* 0x0000003f3f3ff290 */ /* 0x000ff6000fffe03f */
[----:B------:R-:W-:Y:S01]  /*35de0*/  @!UPT UIADD3 URZ, URZ, URZ, URZ ;  /* 0x0000003f3f3ff290 */ /* 0x000fe2000fffe03f */
[----:B------:R-:W-:Y:S01]  /*35df0*/  STL.64 [R1+0xc0], R20 ;  /* 0x0000c01401007387 */ /* 0x000fe20000100a00 */
[----:B------:R0:W-:Y:S03]  /*35e00*/  STL.64 [R1+0xc8], R22 ;  /* 0x0000c81601007387 */ /* 0x0001e60000100a00 */
[----:B0-----:R-:W3:Y:S01]  /*35e10*/  LDL.LU.64 R22, [R1+0x25b0] ;  /* 0x0025b00001167983 */ /* 0x001ee20000300a00 */
[----:B------:R-:W3:Y:S02]  /*35e20*/  LDL.LU.64 R20, [R1+0x25a8] ;  /* 0x0025a80001147983 */ /* 0x000ee40000300a00 */
[----:B------:R0:W-:Y:S02]  /*35e30*/  STL.64 [R1+0x2548], R12 ;  /* 0x0025480c01007387 */ /* 0x0001e40000100a00 */
[----:B0-----:R-:W4:Y:S04]  /*35e40*/  LDL.64 R12, [R1+0x10] ;  /* 0x00001000010c7983 */ /* 0x001f280000100a00 */
[----:B----4-:R0:W-:Y:S04]  /*35e50*/  STL.64 [R1+0x2560], R12 ;  /* 0x0025600c01007387 */ /* 0x0101e80000100a00 */
[----:B0-----:R-:W2:Y:S01]  /*35e60*/  LDL.LU R12, [R1+0x180] ;  /* 0x00018000010c7983 */ /* 0x001ea20000300800 */
[----:B------:R-:W2:Y:S02]  /*35e70*/  LDL.LU R13, [R1+0x184] ;  /* 0x00018400010d7983 */ /* 0x000ea40000300800 */
[----:B------:R-:W2:Y:S02]  /*35e80*/  LDL.LU R14, [R1+0x188] ;  /* 0x00018800010e7983 */ /* 0x000ea40000300800 */
[----:B------:R-:W2:Y:S02]  /*35e90*/  LDL.LU R15, [R1+0x18c] ;  /* 0x00018c00010f7983 */ /* 0x000ea40000300800 */
[----:B--2---:R-:W-:Y:S07]  /*35ea0*/  HMMA.16816.F32 R24, R16, R24, R12 ;  /* 0x000000181018723c */ /* 0x004fee000000180c */
[----:B------:R-:W-:-:S02]  /*35eb0*/  IMAD.MOV.U32 R12, RZ, RZ, R8 ;  /* 0x000000ffff0c7224 */ /* 0x000fc400078e0008 */
[C---:B---3--:R-:W-:Y:S01]  /*35ec0*/  HMMA.16816.F32 R8, R16.reuse, R4, R20 ;  /* 0x000000041008723c */ /* 0x048fe20000001814 */
[----:B------:R-:W-:Y:S11]  /*35ed0*/  IMAD.MOV.U32 R13, RZ, RZ, R6 ;  /* 0x000000ffff0d7224 */ /* 0x000ff600078e0006 */
[----:B------:R-:W-:Y:S02]  /*35ee0*/  @!UPT UIADD3 URZ, URZ, URZ, URZ ;  /* 0x0000003f3f3ff290 */ /* 0x000fe4000fffe03f */
[----:B------:R-:W-:Y:S01]  /*35ef0*/  STL.64 [R1+0x180], R24 ;  /* 0x0001801801007387 */ /* 0x000fe20000100a00 */
[----:B------:R-:W-:Y:S02]  /*35f00*/  STL.64 [R1+0x188], R26 ;  /* 0x0001881a01007387 */ /* 0x000fe40000100a00 */
[----:B------:R-:W-:Y:S06]  /*35f10*/  STL.64 [R1+0x2578], R12 ;  /* 0x0025780c01007387 */ /* 0x000fec0000100a00 */
[----:B------:R-:W-:Y:S01]  /*35f20*/  STL.64 [R1+0x230], R8 ;  /* 0x0002300801007387 */ /* 0x000fe20000100a00 */
[----:B------:R-:W-:Y:S02]  /*35f30*/  STL.64 [R1+0x238], R10 ;  /* 0x0002380a01007387 */ /* 0x000fe40000100a00 */
[----:B------:R-:W-:Y:S02]  /*35f40*/  STL [R1+0x2530], R7 ;  /* 0x0025300701007387 */ /* 0x000fe40000100800 */
[----:B------:R0:W-:Y:S02]  /*35f50*/  STL.64 [R1+0x2528], R4 ;  /* 0x0025280401007387 */ /* 0x0001e40000100a00 */
        /* <DEDUP_REMOVED lines=36> */
[----:B------:R-:W3:Y:S01]  /*361a0*/  LDL.LU R24, [R1+0x380] ;  /* 0x0003800001187983 */ /* 0x000ee20000300800 */
[----:B------:R-:W3:Y:S02]  /*361b0*/  LDL.LU R25, [R1+0x384] ;  /* 0x0003840001197983 */ /* 0x000ee40000300800 */
[----:B------:R-:W2:Y:S02]  /*361c0*/  LDL.LU R26, [R1+0x388] ;  /* 0x00038800011a7983 */ /* 0x000ea40000300800 */
[----:B------:R-:W2:Y:S02]  /*361d0*/  LDL.LU R27, [R1+0x38c] ;  /* 0x00038c00011b7983 */ /* 0x000ea40000300800 */
[----:B--2---:R-:W-:Y:S01]  /*361e0*/  STL.64 [R1+0x2520], R26 ;  /* 0x0025201a01007387 */ /* 0x004fe20000100a00 */
[----:B---3--:R0:W-:Y:S03]  /*361f0*/  STL.64 [R1+0x2518], R24 ;  /* 0x0025181801007387 */ /* 0x0081e60000100a00 */
[----:B0-----:R-:W4:Y:S02]  /*36200*/  LDL.64 R24, [R1+0x70] ;  /* 0x0000700001187983 */ /* 0x001f240000100a00 */
[C---:B----4-:R-:W-:Y:S11]  /*36210*/  HMMA.16816.F32 R8, R16.reuse, R24, R8 ;  /* 0x000000181008723c */ /* 0x050ff60000001808 */
[----:B------:R-:W-:Y:S11]  /*36220*/  @!UPT UIADD3 URZ, URZ, URZ, URZ ;  /* 0x0000003f3f3ff290 */ /* 0x000ff6000fffe03f */
[----:B------:R-:W-:Y:S01]  /*36230*/  @!UPT UIADD3 URZ, URZ, URZ, URZ ;  /* 0x0000003f3f3ff290 */ /* 0x000fe2000fffe03f */
[----:B------:R0:W-:Y:S01]  /*36240*/  STL.64 [R1+0x370], R8 ;  /* 0x0003700801007387 */ /* 0x0001e20000100a00 */
[----:B------:R-:W-:Y:S03]  /*36250*/  STL.64 [R1+0x378], R10 ;  /* 0x0003780a01007387 */ /* 0x000fe60000100a00 */
[----:B0-----:R-:W2:Y:S01]  /*36260*/  LDL.LU.64 R8, [R1+0x25a0] ;  /* 0x0025a00001087983 */ /* 0x001ea20000300a00 */
[----:B------:R-:W-:Y:S02]  /*36270*/  IMAD.MOV.U32 R12, RZ, RZ, R2 ;  /* 0x000000ffff0c7224 */ /* 0x000fe400078e0002 */
[----:B------:R-:W-:Y:S01]  /*36280*/  IMAD.MOV.U32 R13, RZ, RZ, R0 ;  /* 0x000000ffff0d7224 */ /* 0x000fe200078e0000 */
[----:B--2---:R-:W-:Y:S01]  /*36290*/  HMMA.16816.F32 R16, R16, R8, R20 ;  /* 0x000000081010723c */ /* 0x004fe20000001814 */
[----:B------:R-:W2:Y:S01]  /*362a0*/  LDL.LU.64 R22, [R1+0x2598] ;  /* 0x0025980001167983 */ /* 0x000ea20000300a00 */
[----:B------:R-:W2:Y:S11]  /*362b0*/  LDL.LU.64 R20, [R1+0x2590] ;  /* 0x0025900001147983 */ /* 0x000eb60000300a00 */
[----:B------:R-:W-:Y:S10]  /*362c0*/  @!UPT UIADD3 URZ, URZ, URZ, URZ ;  /* 0x0000003f3f3ff290 */ /* 0x000ff4000fffe03f */
[----:B------:R0:W-:Y:S01]  /*362d0*/  STL.64 [R1+0x360], R16 ;  /* 0x0003601001007387 */ /* 0x0001e20000100a00 */
[----:B------:R-:W-:Y:S03]  /*362e0*/  STL.64 [R1+0x368], R18 ;  /* 0x0003681201007387 */ /* 0x000fe60000100a00 */
[----:B0-----:R-:W3:Y:S01]  /*362f0*/  LDL.LU.64 R16, [R1+0x20] ;  /* 0x0000200001107983 */ /* 0x001ee20000300a00 */
[C---:B--2---:R-:W-:Y:S03]  /*36300*/  HMMA.16816.F32 R12, R20.reuse, R12, R4 ;  /* 0x0000000c140c723c */ /* 0x044fe60000001804 */
[----:B------:R-:W2:Y:S01]  /*36310*/  LDL.LU.64 R6, [R1+0x2588] ;  /* 0x0025880001067983 */ /* 0x000ea20000300a00 */
[----:B------:R-:W2:Y:S11]  /*36320*/  LDL.LU.64 R4, [R1+0x2580] ;  /* 0x0025800001047983 */ /* 0x000eb60000300a00 */
[----:B------:R-:W-:Y:S08]  /*36330*/  @!UPT UIADD3 URZ, URZ, URZ, URZ ;  /* 0x0000003f3f3ff290 */ /* 0x000ff0000fffe03f */
        /* <DEDUP_REMOVED lines=24> */
[----:B0-----:R-:W3:Y:S01]  /*364c0*/  LDL.LU.64 R6, [R1+0x2540] ;  /* 0x0025400001067983 */ /* 0x001ee20000300a00 */
[----:B------:R-:W3:Y:S02]  /*364d0*/  LDL.LU.64 R4, [R1+0x2538] ;  /* 0x0025380001047983 */ /* 0x000ee40000300a00 */
[----:B------:R0:W-:Y:S02]  /*364e0*/  STL.64 [R1+0x24f0], R12 ;  /* 0x0024f00c01007387 */ /* 0x0001e40000100a00 */
[----:B0-----:R-:W2:Y:S01]  /*364f0*/  LDL.LU R12, [R1+0x510] ;  /* 0x00051000010c7983 */ /* 0x001ea20000300800 */
[----:B------:R-:W2:Y:S02]  /*36500*/  LDL.LU R13, [R1+0x514] ;  /* 0x00051400010d7983 */ /* 0x000ea40000300800 */
[----:B------:R-:W2:Y:S02]  /*36510*/  LDL.LU R14, [R1+0x518] ;  /* 0x00051800010e7983 */ /* 0x000ea40000300800 */
[----:B------:R-:W2:Y:S01]  /*36520*/  LDL.LU R15, [R1+0x51c] ;  /* 0x00051c00010f7983 */ /* 0x000ea20000300800 */
[C---:B---3--:R-:W-:Y:S11]  /*36530*/  HMMA.16816.F32 R4, R20.reuse, R16, R4 ;  /* 0x000000101404723c */ /* 0x048ff60000001804 */
[----:B------:R-:W-:Y:S11]  /*36540*/  @!UPT UIADD3 URZ, URZ, URZ, URZ ;  /* 0x0000003f3f3ff290 */ /* 0x000ff6000fffe03f */
[----:B------:R-:W-:Y:S01]  /*36550*/  @!UPT UIADD3 URZ, URZ, URZ, URZ ;  /* 0x0000003f3f3ff290 */ /* 0x000fe2000fffe03f */
[----:B------:R-:W-:Y:S01]  /*36560*/  STL.64 [R1+0x410], R4 ;  /* 0x0004100401007387 */ /* 0x000fe20000100a00 */
[----:B------:R0:W-:Y:S03]  /*36570*/  STL.64 [R1+0x418], R6 ;  /* 0x0004180601007387 */ /* 0x0001e60000100a00 */
[----:B0-----:R-:W3:Y:S01]  /*36580*/  LDL.LU R7, [R1+0x2530] ;  /* 0x0025300001077983 */ /* 0x001ee20000300800 */
[----:B------:R-:W2:Y:S02]  /*36590*/  LDL.LU.64 R4, [R1+0x2528] ;  /* 0x0025280001047983 */ /* 0x000ea40000300a00 */
[----:B------:R0:W-:Y:S02]  /*365a0*/  STL.64 [R1+0x24e8], R16 ;  /* 0x0024e81001007387 */ /* 0x0001e40000100a00 */
[----:B0-----:R-:W4:Y:S01]  /*365b0*/  LDL.64 R16, [R1+0x40] ;  /* 0x0000400001107983 */ /* 0x001f220000100a00 */
[C---:B--2---:R-:W-:Y:S11]  /*365c0*/  HMMA.16816.F32 R12, R20.reuse, R4, R12 ;  /* 0x00000004140c723c */ /* 0x044ff6000000180c */
[----:B------:R-:W-:Y:S11]  /*365d0*/  @!UPT UIADD3 URZ, URZ, URZ, URZ ;  /* 0x0000003f3f3ff290 */ /* 0x000ff6000fffe03f */
[----:B------:R-:W-:Y:S01]  /*365e0*/  @!UPT UIADD3 URZ, URZ, URZ, URZ ;  /* 0x0000003f3f3ff290 */ /* 0x000fe2000fffe03f */
[----:B------:R0:W-:Y:S01]  /*365f0*/  STL.64 [R1+0x400], R12 ;  /* 0x0004000c01007387 */ /* 0x0001e20000100a00 */
[----:B------:R-:W-:Y:S03]  /*36600*/  STL.64 [R1+0x408], R14 ;  /* 0x0004080e01007387 */ /* 0x000fe60000100a00 */
[----:B0-----:R-:W2:Y:S04]  /*36610*/  LDL.64 R12, [R1+0x30] ;  /* 0x00003000010c7983 */ /* 0x001ea80000100a00 */
[----:B--2---:R0:W-:Y:S04]  /*36620*/  STL.64 [R1+0x2500], R12 ;  /* 0x0025000c01007387 */ /* 0x0041e80000100a00 */
[----:B0-----:R-:W4:Y:S01]  /*36630*/  LDL.LU R12, [R1+0x4f0] ;  /* 0x0004f000010c7983 */ /* 0x001f220000300800 */
[----:B------:R-:W4:Y:S02]  /*36640*/  LDL.LU R13, [R1+0x4f4] ;  /* 0x0004f400010d7983 */ /* 0x000f240000300800 */
[----:B------:R-:W4:Y:S02]  /*36650*/  LDL.LU R14, [R1+0x4f8] ;  /* 0x0004f800010e7983 */ /* 0x000f240000300800 */
[----:B------:R-:W4:Y:S01]  /*36660*/  LDL.LU R15, [R1+0x4fc] ;  /* 0x0004fc00010f7983 */ /* 0x000f220000300800 */
[----:B---3--:R-:W-:Y:S01]  /*36670*/  STL [R1+0x24e0], R7 ;  /* 0x0024e00701007387 */ /* 0x008fe20000100800 */
[----:B------:R0:W-:Y:S03]  /*36680*/  STL.64 [R1+0x24d8], R4 ;  /* 0x0024d80401007387 */ /* 0x0001e60000100a00 */
[----:B0-----:R-:W2:Y:S01]  /*36690*/  LDL.LU R4, [R1+0x500] ;  /* 0x0005000001047983 */ /* 0x001ea20000300800 */
[----:B------:R-:W2:Y:S02]  /*366a0*/  LDL.LU R5, [R1+0x504] ;  /* 0x0005040001057983 */ /* 0x000ea40000300800 */
[----:B------:R-:W2:Y:S02]  /*366b0*/  LDL.LU R6, [R1+0x508] ;  /* 0x0005080001067983 */ /* 0x000ea40000300800 */
[----:B------:R-:W2:Y:S02]  /*366c0*/  LDL.LU R7, [R1+0x50c] ;  /* 0x00050c0001077983 */ /* 0x000ea40000300800 */
[C---:B--2---:R-:W-:Y:S11]  /*366d0*/  HMMA.16816.F32 R4, R20.reuse, R24, R4 ;  /* 0x000000181404723c */ /* 0x044ff60000001804 */
[----:B------:R-:W-:Y:S11]  /*366e0*/  @!UPT UIADD3 URZ, URZ, URZ, URZ ;  /* 0x0000003f3f3ff290 */ /* 0x000ff6000fffe03f */
[----:B------:R-:W-:Y:S01]  /*366f0*/  @!UPT UIADD3 URZ, URZ, URZ, URZ ;  /* 0x0000003f3f3ff290 */ /* 0x000fe2000fffe03f */
[----:B------:R-:W-:Y:S01]  /*36700*/  STL.64 [R1+0x3f0], R4 ;  /* 0x0003f00401007387 */ /* 0x000fe20000100a00 */
[----:B------:R0:W-:Y:S02]  /*36710*/  STL.64 [R1+0x3f8], R6 ;  /* 0x0003f80601007387 */ /* 0x0001e40000100a00 */
[----:B------:R-:W2:Y:S02]  /*36720*/  LDL.LU.64 R26, [R1+0x2520] ;  /* 0x00252000011a7983 */ /* 0x000ea40000300a00 */
[----:B0-----:R-:W-:Y:S02]  /*36730*/  IMAD.MOV.U32 R7, RZ, RZ, R24 ;  /* 0x000000ffff077224 */ /* 0x001fe400078e0018 */
[----:B------:R-:W-:Y:S02]  /*36740*/  IMAD.MOV.U32 R6, RZ, RZ, R25 ;  /* 0x000000ffff067224 */ /* 0x000fe400078e0019 */
[----:B------:R-:W2:Y:S03]  /*36750*/  LDL.LU.64 R24, [R1+0x2518] ;  /* 0x0025180001187983 */ /* 0x000ea60000300a00 */
[----:B------:R0:W-:Y:S02]  /*36760*/  STL.64 [R1+0x24f8], R6 ;  /* 0x0024f80601007387 */ /* 0x0001e40000100a00 */
[----:B------:R-:W3:Y:S02]  /*36770*/  LDL.LU R4, [R1+0x4e0] ;  /* 0x0004e00001047983 */ /* 0x000ee40000300800 */
[----:B------:R-:W3:Y:S01]  /*36780*/  LDL.LU R5, [R1+0x4e4] ;  /* 0x0004e40001057983 */ /* 0x000ee20000300800 */
[----:B0-----:R-:W3:Y:S01]  /*36790*/  LDL.LU R6, [R1+0x4e8] ;  /* 0x0004e80001067983 */ /* 0x001ee20000300800 */
[----:B------:R-:W3:Y:S01]  /*367a0*/  LDL.LU R7, [R1+0x4ec] ;  /* 0x0004ec0001077983 */ /* 0x000ee20000300800 */
[----:B--2---:R-:W-:Y:S02]  /*367b0*/  HMMA.16816.F32 R20, R20, R8, R24 ;  /* 0x000000081414723c */ /* 0x004fe40000001818 */
[----:B------:R-:W4:Y:S01]  /*367c0*/  LDL.LU.64 R26, [R1+0x2510] ;  /* 0x00251000011a7983 */ /* 0x000f220000300a00 */
[----:B------:R-:W4:Y:S02]  /*367d0*/  LDL.LU.64 R24, [R1+0x2508] ;  /* 0x0025080001187983 */ /* 0x000f240000300a00 */
[----:B------:R0:W-:Y:S02]  /*367e0*/  STL.64 [R1+0x24b8], R8 ;  /* 0x0024b80801007387 */ /* 0x0001e40000100a00 */
[----:B0-----:R-:W2:Y:S11]  /*367f0*/  LDL.LU R8, [R1+0x4d0] ;  /* 0x0004d00001087983 */ /* 0x001eb60000300800 */
[----:B------:R-:W-:Y:S05]  /*36800*/  @!UPT UIADD3 URZ, URZ, URZ, URZ ;  /* 0x0000003f3f3ff290 */ /* 0x000fea000fffe03f */
[----:B------:R0:W-:Y:S01]  /*36810*/  STL.64 [R1+0x350], R20 ;  /* 0x0003501401007387 */ /* 0x0001e20000100a00 */
[----:B------:R1:W-:Y:S02]  /*36820*/  STL.64 [R1+0x358], R22 ;  /* 0x0003581601007387 */ /* 0x0003e40000100a00 */
[----:B------:R-:W2:Y:S02]  /*36830*/  LDL.LU R9, [R1+0x4d4] ;  /* 0x0004d40001097983 */ /* 0x000ea40000300800 */
[----:B------:R-:W2:Y:S01]  /*36840*/  LDL.LU R10, [R1+0x4d8] ;  /* 0x0004d800010a7983 */ /* 0x000ea20000300800 */
[----:B------:R-:W2:Y:S04]  /*36850*/  LDL.LU R11, [R1+0x4dc] ;  /* 0x0004dc00010b7983 */ /* 0x000ea80000300800 */
[----:B0-----:R-:W2:Y:S01]  /*36860*/  LDL.LU R20, [R1+0x250] ;  /* 0x0002500001147983 */ /* 0x001ea20000300800 */
[----:B------:R-:W2:Y:S02]  /*36870*/  LDL.LU R21, [R1+0x254] ;  /* 0x0002540001157983 */ /* 0x000ea40000300800 */
[----:B-1----:R-:W2:Y:S02]  /*36880*/  LDL.LU R22, [R1+0x258] ;  /* 0x0002580001167983 */ /* 0x002ea40000300800 */
[----:B------:R-:W2:Y:S02]  /*36890*/  LDL.LU R23, [R1+0x25c] ;  /* 0x00025c0001177983 */ /* 0x000ea40000300800 */
[----:B--2---:R-:W-:Y:S01]  /*368a0*/  STL.64 [R1+0x2450], R22 ;  /* 0x0024501601007387 */ /* 0x004fe20000100a00 */
[----:B------:R0:W-:Y:S03]  /*368b0*/  STL.64 [R1+0x2448], R20 ;  /* 0x0024481401007387 */ /* 0x0001e60000100a00 */
[----:B0-----:R-:W2:Y:S01]  /*368c0*/  LDL.LU R20, [R1+0x260] ;  /* 0x0002600001147983 */ /* 0x001ea20000300800 */
[----:B------:R-:W2:Y:S02]  /*368d0*/  LDL.LU R21, [R1+0x264] ;  /* 0x0002640001157983 */ /* 0x000ea40000300800 */
[----:B------:R-:W2:Y:S02]  /*368e0*/  LDL.LU R22, [R1+0x268] ;  /* 0x0002680001167983 */ /* 0x000ea40000300800 */
[----:B------:R-:W2:Y:S01]  /*368f0*/  LDL.LU R23, [R1+0x26c] ;  /* 0x00026c0001177983 */ /* 0x000ea20000300800 */
[C---:B----4-:R-:W-:Y:S01]  /*36900*/  HMMA.16816.F32 R12, R24.reuse, R16, R12 ;  /* 0x00000010180c723c */ /* 0x050fe2000000180c */
[----:B--2---:R-:W-:Y:S01]  /*36910*/  STL.64 [R1+0x2460], R22 ;  /* 0x0024601601007387 */ /* 0x004fe20000100a00 */
[----:B------:R-:W-:Y:S11]  /*36920*/  STL.64 [R1+0x2458], R20 ;  /* 0x0024581401007387 */ /* 0x000ff60000100a00 */
[----:B------:R-:W-:Y:S10]  /*36930*/  @!UPT UIADD3 URZ, URZ, URZ, URZ ;  /* 0x0000003f3f3ff290 */ /* 0x000ff4000fffe03f */
[----:B------:R0:W-:Y:S02]  /*36940*/  STL.64 [R1+0x3e0], R12 ;  /* 0x0003e00c01007387 */ /* 0x0001e40000100a00 */
[----:B------:R-:W-:Y:S01]  /*36950*/  STL.64 [R1+0x3e8], R14 ;  /* 0x0003e80e01007387 */ /* 0x000fe20000100a00 */
[----:B0-----:R-:W3:Y:S01]  /*36960*/  LDL.LU.64 R12, [R1+0x2500] ;  /* 0x00250000010c7983 */ /* 0x001ee20000300a00 */
[----:B------:R-:W-:Y:S02]  /*36970*/  IMAD.MOV.U32 R20, RZ, RZ, R2 ;  /* 0x000000ffff147224 */ /* 0x000fe400078e0002 */
[----:B------:R-:W-:Y:S02]  /*36980*/  IMAD.MOV.U32 R21, RZ, RZ, R0 ;  /* 0x000000ffff157224 */ /* 0x000fe400078e0000 */
[----:B------:R-:W-:Y:S02]  /*36990*/  IMAD.MOV.U32 R2, RZ, RZ, R16 ;  /* 0x000000ffff027224 */ /* 0x000fe400078e0010 */
[----:B------:R-:W-:Y:S01]  /*369a0*/  IMAD.MOV.U32 R0, RZ, RZ, R17 ;  /* 0x000000ffff007224 */ /* 0x000fe200078e0011 */
[----:B------:R-:W2:Y:S01]  /*369b0*/  LDL.LU R16, [R1+0x4c0] ;  /* 0x0004c00001107983 */ /* 0x000ea20000300800 */
        /* <DEDUP_REMOVED lines=8> */
[----:B0-----:R-:W3:Y:S01]  /*36a40*/  LDL.LU.64 R6, [R1+0x24f8] ;  /* 0x0024f80001067983 */ /* 0x001ee20000300a00 */
[----:B------:R-:W-:Y:S01]  /*36a50*/  HMMA.16816.F32 R8, R24, R20, R8 ;  /* 0x000000141808723c */ /* 0x000fe20000001808 */
[----:B------:R-:W-:Y:S02]  /*36a60*/  IMAD.MOV.U32 R5, RZ, RZ, R12 ;  /* 0x000000ffff057224 */ /* 0x000fe400078e000c */
[----:B------:R-:W-:Y:S02]  /*36a70*/  IMAD.MOV.U32 R4, RZ, RZ, R13 ;  /* 0x000000ffff047224 */ /* 0x000fe400078e000d */
[----:B------:R-:W2:Y:S11]  /*36a80*/  LDL.LU.64 R12, [R1+0x24f0] ;  /* 0x0024f000010c7983 */ /* 0x000eb60000300a00 */
[----:B------:R-:W-:Y:S07]  /*36a90*/  @!UPT UIADD3 URZ, URZ, URZ, URZ ;  /* 0x0000003f3f3ff290 */ /* 0x000fee000fffe03f */
[----:B------:R3:W-:Y:S01]  /*36aa0*/  STL.64 [R1+0x3c0], R8 ;  /* 0x0003c00801007387 */ /* 0x0007e20000100a00 */
[----:B------:R-:W-:Y:S02]  /*36ab0*/  STL.64 [R1+0x3c8], R10 ;  /* 0x0003c80a01007387 */ /* 0x000fe40000100a00 */
[----:B---3--:R-:W-:Y:S02]  /*36ac0*/  IMAD.MOV.U32 R8, RZ, RZ, R7 ;  /* 0x000000ffff087224 */ /* 0x008fe400078e0007 */
[----:B------:R-:W-:-:S05]  /*36ad0*/  IMAD.MOV.U32 R9, RZ, RZ, R6 ;  /* 0x000000ffff097224 */ /* 0x000fca00078e0006 */
[----:B------:R-:W-:Y:S01]  /*36ae0*/  STL.64 [R1+0x24d0], R8 ;  /* 0x0024d00801007387 */ /* 0x000fe20000100a00 */
[----:B------:R0:W-:Y:S02]  /*36af0*/  STL.64 [R1+0x2470], R20 ;  /* 0x0024701401007387 */ /* 0x0001e40000100a00 */
[----:B0-----:R-:W-:Y:S02]  /*36b00*/  IMAD.MOV.U32 R20, RZ, RZ, R5 ;  /* 0x000000ffff147224 */ /* 0x001fe400078e0005 */
[----:B------:R-:W-:-:S05]  /*36b10*/  IMAD.MOV.U32 R21, RZ, RZ, R4 ;  /* 0x000000ffff157224 */ /* 0x000fca00078e0004 */
[----:B------:R0:W-:Y:S01]  /*36b20*/  STL.64 [R1+0x2488], R20 ;  /* 0x0024881401007387 */ /* 0x0001e20000100a00 */
[----:B------:R-:W3:Y:S02]  /*36b30*/  LDL.LU R4, [R1+0x4b0] ;  /* 0x0004b00001047983 */ /* 0x000ee40000300800 */
[----:B------:R-:W3:Y:S02]  /*36b40*/  LDL.LU R5, [R1+0x4b4] ;  /* 0x0004b40001057983 */ /* 0x000ee40000300800 */
[----:B------:R-:W3:Y:S01]  /*36b50*/  LDL.LU R6, [R1+0x4b8] ;  /* 0x0004b80001067983 */ /* 0x000ee20000300800 */
[----:B------:R-:W3:Y:S01]  /*36b60*/  LDL.LU R7, [R1+0x4bc] ;  /* 0x0004bc0001077983 */ /* 0x000ee20000300800 */
[----:B------:R-:W4:Y:S02]  /*36b70*/  LDL.LU R8, [R1+0x4a0] ;  /* 0x0004a00001087983 */ /* 0x000f240000300800 */
[----:B------:R-:W4:Y:S02]  /*36b80*/  LDL.LU R9, [R1+0x4a4] ;  /* 0x0004a40001097983 */ /* 0x000f240000300800 */
[----:B------:R-:W4:Y:S01]  /*36b90*/  LDL.LU R10, [R1+0x4a8] ;  /* 0x0004a800010a7983 */ /* 0x000f220000300800 */
[----:B------:R-:W4:Y:S01]  /*36ba0*/  LDL.LU R11, [R1+0x4ac] ;  /* 0x0004ac00010b7983 */ /* 0x000f220000300800 */
[----:B0-----:R-:W-:-:S02]  /*36bb0*/  IMAD.MOV.U32 R20, RZ, RZ, R2 ;  /* 0x000000ffff147224 */ /* 0x001fc400078e0002 */
[----:B------:R-:W-:-:S05]  /*36bc0*/  IMAD.MOV.U32 R21, RZ, RZ, R0 ;  /* 0x000000ffff157224 */ /* 0x000fca00078e0000 */
[----:B------:R0:W-:Y:S04]  /*36bd0*/  STL.64 [R1+0x24b0], R20 ;  /* 0x0024b01401007387 */ /* 0x0001e80000100a00 */
[----:B0-----:R-:W3:Y:S01]  /*36be0*/  LDL.LU R20, [R1+0x2b0] ;  /* 0x0002b00001147983 */ /* 0x001ee20000300800 */
[----:B------:R-:W3:Y:S02]  /*36bf0*/  LDL.LU R21, [R1+0x2b4] ;  /* 0x0002b40001157983 */ /* 0x000ee40000300800 */
[----:B------:R-:W3:Y:S02]  /*36c00*/  LDL.LU R22, [R1+0x2b8] ;  /* 0x0002b80001167983 */ /* 0x000ee40000300800 */
[----:B------:R-:W3:Y:S01]  /*36c10*/  LDL.LU R23, [R1+0x2bc] ;  /* 0x0002bc0001177983 */ /* 0x000ee20000300800 */
[C---:B--2---:R-:W-:Y:S01]  /*36c20*/  HMMA.16816.F32 R16, R24.reuse, R12, R16 ;  /* 0x0000000c1810723c */ /* 0x044fe20000001810 */
[----:B---3--:R-:W-:Y:S01]  /*36c30*/  STL.64 [R1+0x24c8], R22 ;  /* 0x0024c81601007387 */ /* 0x008fe20000100a00 */
        /* <DEDUP_REMOVED lines=8> */
[----:B0-----:R-:W3:Y:S01]  /*36cc0*/  LDL.LU.64 R16, [R1+0x24e8] ;  /* 0x0024e80001107983 */ /* 0x001ee20000300a00 */
        /* <DEDUP_REMOVED lines=21> */
[----:B0-----:R-:W3:Y:S01]  /*36e20*/  LDL.LU R7, [R1+0x24e0] ;  /* 0x0024e00001077983 */ /* 0x001ee20000300800 */
[----:B------:R-:W4:Y:S02]  /*36e30*/  LDL.LU.64 R4, [R1+0x24d8] ;  /* 0x0024d80001047983 */ /* 0x000f240000300a00 */
[C---:B----4-:R-:W-:Y:S11]  /*36e40*/  HMMA.16816.F32 R8, R24.reuse, R4, R8 ;  /* 0x000000041808723c */ /* 0x050ff60000001808 */
[----:B------:R-:W-:Y:S11]  /*36e50*/  @!UPT UIADD3 URZ, URZ, URZ, URZ ;  /* 0x0000003f3f3ff290 */ /* 0x000ff6000fffe03f */
[----:B------:R-:W-:Y:S01]  /*36e60*/  @!UPT UIADD3 URZ, URZ, URZ, URZ ;  /* 0x0000003f3f3ff290 */ /* 0x000fe2000fffe03f */
[----:B------:R0:W-:Y:S01]  /*36e70*/  STL.64 [R1+0x390], R8 ;  /* 0x0003900801007387 */ /* 0x0001e20000100a00 */
[----:B------:R1:W-:Y:S03]  /*36e80*/  STL.64 [R1+0x398], R10 ;  /* 0x0003980a01007387 */ /* 0x0003e60000100a00 */
[----:B0-----:R-:W1:Y:S02]  /*36e90*/  LDL.LU.64 R8, [R1+0x24d0] ;  /* 0x0024d00001087983 */ /* 0x001e640000300a00 */
[C---:B-1----:R-:W-:Y:S02]  /*36ea0*/  HMMA.16816.F32 R8, R24.reuse, R8, R20 ;  /* 0x000000081808723c */ /* 0x042fe40000001814 */
[----:B------:R-:W4:Y:S01]  /*36eb0*/  LDL.LU.64 R22, [R1+0x24c8] ;  /* 0x0024c80001167983 */ /* 0x000f220000300a00 */
[----:B------:R-:W4:Y:S11]  /*36ec0*/  LDL.LU.64 R20, [R1+0x24c0] ;  /* 0x0024c00001147983 */ /* 0x000f360000300a00 */
[----:B------:R-:W-:Y:S09]  /*36ed0*/  @!UPT UIADD3 URZ, URZ, URZ, URZ ;  /* 0x0000003f3f3ff290 */ /* 0x000ff2000fffe03f */
[----:B------:R0:W-:Y:S01]  /*36ee0*/  STL.64 [R1+0x380], R8 ;  /* 0x0003800801007387 */ /* 0x0001e20000100a00 */
[----:B------:R1:W-:Y:S03]  /*36ef0*/  STL.64 [R1+0x388], R10 ;  /* 0x0003880a01007387 */ /* 0x0003e60000100a00 */
[----:B0-----:R-:W4:Y:S02]  /*36f00*/  LDL.LU.64 R8, [R1+0x24b8] ;  /* 0x0024b80001087983 */ /* 0x001f240000300a00 */
[----:B----4-:R-:W-:Y:S02]  /*36f10*/  HMMA.16816.F32 R24, R24, R8, R20 ;  /* 0x000000081818723c */ /* 0x010fe40000001814 */
[----:B------:R-:W2:Y:S01]  /*36f20*/  LDL.LU.64 R20, [R1+0x24b0] ;  /* 0x0024b00001147983 */ /* 0x000ea20000300a00 */
[----:B------:R-:W-:Y:S02]  /*36f30*/  IMAD.MOV.U32 R2, RZ, RZ, R8 ;  /* 0x000000ffff027224 */ /* 0x000fe400078e0008 */
[----:B------:R-:W-:Y:S11]  /*36f40*/  IMAD.MOV.U32 R0, RZ, RZ, R9 ;  /* 0x000000ffff007224 */ /* 0x000ff600078e0009 */
[----:B------:R-:W-:Y:S07]  /*36f50*/  @!UPT UIADD3 URZ, URZ, URZ, URZ ;  /* 0x0000003f3f3ff290 */ /* 0x000fee000fffe03f */
[----:B------:R0:W-:Y:S01]  /*36f60*/  STL.64 [R1+0x2b0], R24 ;  /* 0x0002b01801007387 */ /* 0x0001e20000100a00 */
[----:B------:R4:W-:Y:S02]  /*36f70*/  STL.64 [R1+0x2b8], R26 ;  /* 0x0002b81a01007387 */ /* 0x0009e40000100a00 */
[----:B-1----:R-:W2:Y:S02]  /*36f80*/  LDL.LU.64 R10, [R1+0x24a8] ;  /* 0x0024a800010a7983 */ /* 0x002ea40000300a00 */
[----:B------:R-:W2:Y:S01]  /*36f90*/  LDL.LU.64 R8, [R1+0x24a0] ;  /* 0x0024a00001087983 */ /* 0x000ea20000300a00 */
[----:B0-----:R-:W3:Y:S01]  /*36fa0*/  LDL.LU R24, [R1+0x270] ;  /* 0x0002700001187983 */ /* 0x001ee20000300800 */
[----:B------:R-:W3:Y:S02]  /*36fb0*/  LDL.LU R25, [R1+0x274] ;  /* 0x0002740001197983 */ /* 0x000ee40000300800 */
[----:B----4-:R-:W3:Y:S02]  /*36fc0*/  LDL.LU R26, [R1+0x278] ;  /* 0x00027800011a7983 */ /* 0x010ee40000300800 */
[----:B------:R-:W3:Y:S01]  /*36fd0*/  LDL.LU R27, [R1+0x27c] ;  /* 0x00027c00011b7983 */ /* 0x000ee20000300800 */
        /* <DEDUP_REMOVED lines=12> */
[----:B------:R2:W-:Y:S03]  /*370a0*/  STL.64 [R1+0x298], R22 ;  /* 0x0002981601007387 */ /* 0x0005e60000100a00 */
[----:B0-----:R-:W2:Y:S02]  /*370b0*/  LDL.LU.64 R20, [R1+0x2470] ;  /* 0x0024700001147983 */ /* 0x001ea40000300a00 */
[C---:B--2---:R-:W-:Y:S02]  /*370c0*/  HMMA.16816.F32 R20, R8.reuse, R20, R12 ;  /* 0x000000140814723c */ /* 0x044fe4000000180c */
[----:B------:R-:W3:Y:S11]  /*370d0*/  LDL.LU.64 R12, [R1+0x2468] ;  /* 0x00246800010c7983 */ /* 0x000ef60000300a00 */
[----:B------:R-:W-:Y:S10]  /*370e0*/  @!UPT UIADD3 URZ, URZ, URZ, URZ ;  /* 0x0000003f3f3ff290 */ /* 0x000ff4000fffe03f */
[----:B------:R-:W-:Y:S01]  /*370f0*/  STL.64 [R1+0x280], R20 ;  /* 0x0002801401007387 */ /* 0x000fe20000100a00 */
[----:B------:R0:W-:Y:S03]  /*37100*/  STL.64 [R1+0x288], R22 ;  /* 0x0002881601007387 */ /* 0x0001e60000100a00 */
[----:B0-----:R-:W2:Y:S01]  /*37110*/  LDL.LU.64 R22, [R1+0x2460] ;  /* 0x0024600001167983 */ /* 0x001ea20000300a00 */
[----:B------:R-:W2:Y:S02]  /*37120*/  LDL.LU.64 R20, [R1+0x2458] ;  /* 0x0024580001147983 */ /* 0x000ea40000300a00 */
[----:B------:R-:W-:Y:S01]  /*37130*/  IMAD.MOV.U32 R6, RZ, RZ, R17 ;  /* 0x000000ffff067224 */ /* 0x000fe200078e0011 */
[C---:B---3--:R-:W-:Y:S11]  /*37140*/  HMMA.16816.F32 R24, R8.reuse, R12, R24 ;  /* 0x0000000c0818723c */ /* 0x048ff60000001818 */
[----:B------:R-:W-:Y:S11]  /*37150*/  @!UPT UIADD3 URZ, URZ, URZ, URZ ;  /* 0x0000003f3f3ff290 */ /* 0x000ff6000fffe03f */
[----:B------:R-:W-:Y:S01]  /*37160*/  @!UPT UIADD3 URZ, URZ, URZ, URZ ;  /* 0x0000003f3f3ff290 */ /* 0x000fe2000fffe03f */
[----:B------:R-:W-:Y:S01]  /*37170*/  STL.64 [R1+0x270], R24 ;  /* 0x0002701801007387 */ /* 0x000fe20000100a00 */
[----:B------:R0:W-:Y:S02]  /*37180*/  STL.64 [R1+0x278], R26 ;  /* 0x0002781a01007387 */ /* 0x0001e40000100a00 */
[----:B0-----:R-:W-:Y:S02]  /*37190*/  IMAD.MOV.U32 R27, RZ, RZ, R12 ;  /* 0x000000ffff1b7224 */ /* 0x001fe400078e000c */
[----:B------:R-:W-:Y:S02]  /*371a0*/  IMAD.MOV.U32 R26, RZ, RZ, R13 ;  /* 0x000000ffff1a7224 */ /* 0x000fe400078e000d */
[----:B------:R-:W0:Y:S01]  /*371b0*/  LDSM.16.MT88.4 R12, [R7+0x8100] ;  /* 0x00810000070c783b */ /* 0x000e220000004200 */
[C---:B--2---:R-:W-:Y:S01]  /*371c0*/  HMMA.16816.F32 R20, R8.reuse, R16, R20 ;  /* 0x000000100814723c */ /* 0x044fe20000001814 */
[----:B------:R-:W-:Y:S02]  /*371d0*/  IMAD.MOV.U32 R25, RZ, RZ, R16 ;  /* 0x000000ffff197224 */ /* 0x000fe400078e0010 */
[----:B------:R-:W1:Y:S04]  /*371e0*/  LDSM.16.MT88.4 R16, [R7+0x8180] ;  /* 0x008180000710783b */ /* 0x000e680000004200 */
[----:B0-----:R-:W-:Y:S01]  /*371f0*/  STL.64 [R1+0x2438], R14 ;  /* 0x0024380e01007387 */ /* 0x001fe20000100a00 */
[----:B------:R0:W-:Y:S03]  /*37200*/  STL.64 [R1+0x2430], R12 ;  /* 0x0024300c01007387 */ /* 0x0001e60000100a00 */
[----:B0-----:R-:W2:Y:S11]  /*37210*/  LDL.LU.64 R12, [R1+0x70] ;  /* 0x00007000010c7983 */ /* 0x001eb60000300a00 */
[----:B------:R-:W-:Y:S01]  /*37220*/  @!UPT UIADD3 URZ, URZ, URZ, URZ ;  /* 0x0000003f3f3ff290 */ /* 0x000fe2000fffe03f */
[----:B------:R-:W-:Y:S02]  /*37230*/  STL.64 [R1+0x260], R20 ;  /* 0x0002601401007387 */ /* 0x000fe40000100a00 */
[----:B------:R0:W-:Y:S02]  /*37240*/  STL.64 [R1+0x268], R22 ;  /* 0x0002681601007387 */ /* 0x0001e40000100a00 */
[----:B0-----:R-:W3:Y:S01]  /*37250*/  LDL.LU.64 R22, [R1+0x2450] ;  /* 0x0024500001167983 */ /* 0x001ee20000300a00 */
[----:B------:R-:W3:Y:S02]  /*37260*/  LDL.LU.64 R20, [R1+0x2448] ;  /* 0x0024480001147983 */ /* 0x000ee40000300a00 */
[----:B------:R-:W4:Y:S02]  /*37270*/  LDL.LU R7, [R1+0x2444] ;  /* 0x0024440001077983 */ /* 0x000f240000300800 */
[----:B-1----:R-:W-:Y:S01]  /*37280*/  STL.64 [R1+0x23b0], R18 ;  /* 0x0023b01201007387 */ /* 0x002fe20000100a00 */
[----:B------:R0:W-:Y:S04]  /*37290*/  STL.64 [R1+0x23a8], R16 ;  /* 0x0023a81001007387 */ /* 0x0001e80000100a00 */
[----:B0-----:R-:W2:Y:S01]  /*372a0*/  LDL.LU R16, [R1+0x240] ;  /* 0x0002400001107983 */ /* 0x001ea20000300800 */
[----:B------:R-:W2:Y:S02]  /*372b0*/  LDL.LU R17, [R1+0x244] ;  /* 0x0002440001117983 */ /* 0x000ea40000300800 */
[----:B------:R-:W2:Y:S02]  /*372c0*/  LDL.LU R18, [R1+0x248] ;  /* 0x0002480001127983 */ /* 0x000ea40000300800 */
[----:B------:R-:W2:Y:S01]  /*372d0*/  LDL.LU R19, [R1+0x24c] ;  /* 0x00024c0001137983 */ /* 0x000ea20000300800 */
[C---:B---3--:R-:W-:Y:S01]  /*372e0*/  HMMA.16816.F32 R20, R8.reuse, R4, R20 ;  /* 0x000000040814723c */ /* 0x048fe20000001814 */
[----:B----4-:R-:W-:Y:S01]  /*372f0*/  STL [R1+0x2410], R7 ;  /* 0x0024100701007387 */ /* 0x010fe20000100800 */
[----:B------:R-:W-:Y:S11]  /*37300*/  STL.64 [R1+0x2408], R4 ;  /* 0x0024080401007387 */ /* 0x000ff60000100a00 */
[----:B------:R-:W-:Y:S10]  /*37310*/  @!UPT UIADD3 URZ, URZ, URZ, URZ ;  /* 0x0000003f3f3ff290 */ /* 0x000ff4000fffe03f */
[----:B------:R-:W-:Y:S01]  /*37320*/  STL.64 [R1+0x250], R20 ;  /* 0x0002501401007387 */ /* 0x000fe20000100a00 */
[----:B------:R-:W-:Y:S02]  /*37330*/  STL.64 [R1+0x258], R22 ;  /* 0x0002581601007387 */ /* 0x000fe40000100a00 */
[----:B------:R-:W0:Y:S01]  /*37340*/  LDSM.16.MT88.4 R20, [R3+0xa000] ;  /* 0x00a000000314783b */ /* 0x000e220000004200 */
[----:B--2---:R-:W-:Y:S01]  /*37350*/  HMMA.16816.F32 R16, R8, R12, R16 ;  /* 0x0000000c0810723c */ /* 0x004fe20000001810 */
[----:B0-----:R-:W-:Y:S02]  /*37360*/  STL.64 [R1+0x2318], R22 ;  /* 0x0023181601007387 */ /* 0x001fe40000100a00 */
[----:B------:R0:W-:Y:S11]  /*37370*/  STL.64 [R1+0x2310], R20 ;  /* 0x0023101401007387 */ /* 0x0001f60000100a00 */
[----:B------:R-:W-:Y:S09]  /*37380*/  @!UPT UIADD3 URZ, URZ, URZ, URZ ;  /* 0x0000003f3f3ff290 */ /* 0x000ff2000fffe03f */
[----:B------:R1:W-:Y:S02]  /*37390*/  STL.64 [R1+0x240], R16 ;  /* 0x0002401001007387 */ /* 0x0003e40000100a00 */
[----:B------:R2:W-:Y:S01]  /*373a0*/  STL.64 [R1+0x248], R18 ;  /* 0x0002481201007387 */ /* 0x0005e20000100a00 */
[----:B0-----:R-:W3:Y:S01]  /*373b0*/  LDL.LU R20, [R1+0x340] ;  /* 0x0003400001147983 */ /* 0x001ee20000300800 */
[----:B------:R-:W3:Y:S02]  /*373c0*/  LDL.LU R21, [R1+0x344] ;  /* 0x0003440001157983 */ /* 0x000ee40000300800 */
[----:B------:R-:W4:Y:S02]  /*373d0*/  LDL.LU R22, [R1+0x348] ;  /* 0x0003480001167983 */ /* 0x000f240000300800 */
[----:B------:R-:W4:Y:S01]  /*373e0*/  LDL.LU R23, [R1+0x34c] ;  /* 0x00034c0001177983 */ /* 0x000f220000300800 */
[----:B-1----:R-:W3:Y:S01]  /*373f0*/  LDL.LU R16, [R1+0x130] ;  /* 0x0001300001107983 */ /* 0x002ee20000300800 */
[----:B------:R-:W3:Y:S02]  /*37400*/  LDL.LU R17, [R1+0x134] ;  /* 0x0001340001117983 */ /* 0x000ee40000300800 */
[----:B--2---:R-:W2:Y:S02]  /*37410*/  LDL.LU R18, [R1+0x138] ;  /* 0x0001380001127983 */ /* 0x004ea40000300800 */
[----:B------:R-:W2:Y:S02]  /*37420*/  LDL.LU R19, [R1+0x13c] ;  /* 0x00013c0001137983 */ /* 0x000ea40000300800 */
[----:B------:R-:W-:-:S02]  /*37430*/  IMAD.MOV.U32 R29, RZ, RZ, R12 ;  /* 0x000000ffff1d7224 */ /* 0x000fc400078e000c */
[----:B------:R-:W-:Y:S01]  /*37440*/  IMAD.MOV.U32 R24, RZ, RZ, R13 ;  /* 0x000000ffff187224 */ /* 0x000fe200078e000d */
[----:B--2---:R-:W-:Y:S01]  /*37450*/  STL.64 [R1+0x23e8], R18 ;  /* 0x0023e81201007387 */ /* 0x004fe20000100a00 */
[----:B---3--:R0:W-:Y:S02]  /*37460*/  STL.64 [R1+0x23e0], R16 ;  /* 0x0023e01001007387 */ /* 0x0081e40000100a00 */
[----:B------:R-:W2:Y:S02]  /*37470*/  LDL.LU R12, [R1+0x190] ;  /* 0x00019000010c7983 */ /* 0x000ea40000300800 */
[----:B------:R-:W2:Y:S01]  /*37480*/  LDL.LU R13, [R1+0x194] ;  /* 0x00019400010d7983 */ /* 0x000ea20000300800 */
[----:B------:R-:W2:Y:S01]  /*37490*/  LDL.LU R14, [R1+0x198] ;  /* 0x00019800010e7983 */ /* 0x000ea20000300800 */
[----:B------:R-:W2:Y:S02]  /*374a0*/  LDL.LU R15, [R1+0x19c] ;  /* 0x00019c00010f7983 */ /* 0x000ea40000300800 */
[----:B0-----:R-:W-:-:S02]  /*374b0*/  IMAD.MOV.U32 R16, RZ, RZ, R27 ;  /* 0x000000ffff107224 */ /* 0x001fc400078e001b */
[----:B------:R-:W-:-:S05]  /*374c0*/  IMAD.MOV.U32 R17, RZ, RZ, R26 ;  /* 0x000000ffff117224 */ /* 0x000fca00078e001a */
[----:B------:R0:W-:Y:S04]  /*374d0*/  STL.64 [R1+0x23f8], R16 ;  /* 0x0023f81001007387 */ /* 0x0001e80000100a00 */
[----:B0-----:R-:W3:Y:S04]  /*374e0*/  LDL.LU.64 R16, [R1+0x10] ;  /* 0x0000100001107983 */ /* 0x001ee80000300a00 */
[----:B---3--:R-:W-:Y:S01]  /*374f0*/  STL.64 [R1+0x2400], R16 ;  /* 0x0024001001007387 */ /* 0x008fe20000100a00 */
[----:B----4-:R-:W-:Y:S02]  /*37500*/  STL.64 [R1+0x2338], R22 ;  /* 0x0023381601007387 */ /* 0x010fe40000100a00 */
[----:B------:R0:W-:Y:S02]  /*37510*/  STL.64 [R1+0x2330], R20 ;  /* 0x0023301401007387 */ /* 0x0001e40000100a00 */
[----:B------:R-:W3:Y:S01]  /*37520*/  LDL.LU R4, [R1+0x160] ;  /* 0x0001600001047983 */ /* 0x000ee20000300800 */
[----:B------:R-:W3:Y:S01]  /*37530*/  LDL.LU R5, [R1+0x164] ;  /* 0x0001640001057983 */ /* 0x000ee20000300800 */
[----:B0-----:R-:W-:-:S03]  /*37540*/  IMAD.MOV.U32 R21, RZ, RZ, R6 ;  /* 0x000000ffff157224 */ /* 0x001fc600078e0006 */
[----:B------:R-:W4:Y:S01]  /*37550*/  LDL.LU R6, [R1+0x168] ;  /* 0x0001680001067983 */ /* 0x000f220000300800 */
[----:B------:R-:W4:Y:S02]  /*37560*/  LDL.LU R7, [R1+0x16c] ;  /* 0x00016c0001077983 */ /* 0x000f240000300800 */
[----:B------:R-:W-:Y:S01]  /*37570*/  IMAD.MOV.U32 R20, RZ, RZ, R25 ;  /* 0x000000ffff147224 */ /* 0x000fe200078e0019 */
[----:B----4-:R-:W-:Y:S01]  /*37580*/  STL.64 [R1+0x2420], R6 ;  /* 0x0024200601007387 */ /* 0x010fe20000100a00 */
[----:B---3--:R0:W-:Y:S03]  /*37590*/  STL.64 [R1+0x2418], R4 ;  /* 0x0024180401007387 */ /* 0x0081e60000100a00 */
[----:B0-----:R-:W3:Y:S01]  /*375a0*/  LDL.LU.64 R4, [R1+0x40] ;  /* 0x0000400001047983 */ /* 0x001ee20000300a00 */
[----:B------:R-:W4:Y:S02]  /*375b0*/  LDL.LU.64 R16, [R1+0x30] ;  /* 0x0000300001107983 */ /* 0x000f240000300a00 */
[----:B------:R-:W-:-:S02]  /*375c0*/  IMAD.MOV.U32 R7, RZ, RZ, R24 ;  /* 0x000000ffff077224 */ /* 0x000fc400078e0018 */
[----:B------:R-:W0:Y:S04]  /*375d0*/  LDSM.16.MT88.4 R24, [R3+0xa080] ;  /* 0x00a080000318783b */ /* 0x000e280000004200 */
[----:B----4-:R1:W-:Y:S04]  /*375e0*/  STL.64 [R1+0x2428], R16 ;  /* 0x0024281001007387 */ /* 0x0103e80000100a00 */
[----:B-1----:R-:W4:Y:S01]  /*375f0*/  LDL.LU R16, [R1+0x170] ;  /* 0x0001700001107983 */ /* 0x002f220000300800 */
[----:B------:R-:W4:Y:S02]  /*37600*/  LDL.LU R17, [R1+0x174] ;  /* 0x0001740001117983 */ /* 0x000f240000300800 */
[----:B------:R-:W4:Y:S02]  /*37610*/  LDL.LU R18, [R1+0x178] ;  /* 0x0001780001127983 */ /* 0x000f240000300800 */
[----:B------:R-:W4:Y:S01]  /*37620*/  LDL.LU R19, [R1+0x17c] ;  /* 0x00017c0001137983 */ /* 0x000f220000300800 */
[----:B------:R1:W-:Y:S04]  /*37630*/  STL.64 [R1+0x23f0], R20 ;  /* 0x0023f01401007387 */ /* 0x0003e80000100a00 */
[----:B-1----:R-:W4:Y:S01]  /*37640*/  LDL.LU R20, [R1+0x140] ;  /* 0x0001400001147983 */ /* 0x002f220000300800 */
[----:B------:R-:W4:Y:S02]  /*37650*/  LDL.LU R21, [R1+0x144] ;  /* 0x0001440001157983 */ /* 0x000f240000300800 */
[----:B------:R-:W4:Y:S02]  /*37660*/  LDL.LU R22, [R1+0x148] ;  /* 0x0001480001167983 */ /* 0x000f240000300800 */
[----:B------:R-:W4:Y:S01]  /*37670*/  LDL.LU R23, [R1+0x14c] ;  /* 0x00014c0001177983 */ /* 0x000f220000300800 */
[----:B0-----:R-:W-:Y:S01]  /*37680*/  STL.64 [R1+0x2290], R26 ;  /* 0x0022901a01007387 */ /* 0x001fe20000100a00 */
[----:B------:R0:W-:Y:S02]  /*37690*/  STL.64 [R1+0x2288], R24 ;  /* 0x0022881801007387 */ /* 0x0001e40000100a00 */
[----:B0-----:R-:W-:-:S02]  /*376a0*/  IMAD.MOV.U32 R24, RZ, RZ, R29 ;  /* 0x000000ffff187224 */ /* 0x001fc400078e001d */
[----:B------:R-:W-:Y:S01]  /*376b0*/  IMAD.MOV.U32 R25, RZ, RZ, R7 ;  /* 0x000000ffff197224 */ /* 0x000fe200078e0007 */
[----:B------:R-:W4:Y:S04]  /*376c0*/  LDL.LU R29, [R1+0x2440] ;  /* 0x00244000011d7983 */ /* 0x000f280000300800 */
[----:B------:R0:W-:Y:S02]  /*376d0*/  STL.64 [R1+0x23c8], R24 ;  /* 0x0023c81801007387 */ /* 0x0001e40000100a00 */
[----:B0-----:R-:W-:Y:S02]  /*376e0*/  IMAD.MOV.U32 R24, RZ, RZ, R2 ;  /* 0x000000ffff187224 */ /* 0x001fe400078e0002 */
[----:B------:R-:W-:-:S07]  /*376f0*/  IMAD.MOV.U32 R25, RZ, RZ, R0 ;  /* 0x000000ffff197224 */ /* 0x000fce00078e0000 */
[----:B--2---:R-:W-:Y:S01]  /*37700*/  HMMA.16816.F32 R24, R8, R24, R12 ;  /* 0x000000180818723c */ /* 0x004fe2000000180c */
[----:B------:R-:W0:Y:S04]  /*37710*/  LDSM.16.MT88.4 R8, [R3+0xa100] ;  /* 0x00a100000308783b */ /* 0x000e280000004200 */
[----:B------:R-:W4:Y:S01]  /*37720*/  LDL.LU.64 R14, [R1+0x2438] ;  /* 0x00243800010e7983 */ /* 0x000f220000300a00 */
[----:B------:R-:W4:Y:S11]  /*37730*/  LDL.LU.64 R12, [R1+0x2430] ;  /* 0x00243000010c7983 */ /* 0x000f360000300a00 */
[----:B------:R-:W-:Y:S06]  /*37740*/  @!UPT UIADD3 URZ, URZ, URZ, URZ ;  /* 0x0000003f3f3ff290 */ /* 0x000fec000fffe03f */
[----:B------:R1:W-:Y:S01]  /*37750*/  STL.64 [R1+0x190], R24 ;  /* 0x0001901801007387 */ /* 0x0003e20000100a00 */
[----:B------:R2:W-:Y:S03]  /*37760*/  STL.64 [R1+0x198], R26 ;  /* 0x0001981a01007387 */ /* 0x0005e60000100a00 */
[----:B-1----:R-:W4:Y:S01]  /*37770*/  LDL.LU R24, [R1+0x120] ;  /* 0x0001200001187983 */ /* 0x002f220000300800 */
[----:B------:R-:W4:Y:S02]  /*37780*/  LDL.LU R25, [R1+0x124] ;  /* 0x0001240001197983 */ /* 0x000f240000300800 */
[----:B--2---:R-:W2:Y:S02]  /*37790*/  LDL.LU R26, [R1+0x128] ;  /* 0x00012800011a7983 */ /* 0x004ea40000300800 */
[----:B------:R-:W2:Y:S01]  /*377a0*/  LDL.LU R27, [R1+0x12c] ;  /* 0x00012c00011b7983 */ /* 0x000ea20000300800 */
[----:B0-----:R-:W-:Y:S01]  /*377b0*/  STL.64 [R1+0x2228], R10 ;  /* 0x0022280a01007387 */ /* 0x001fe20000100a00 */
[----:B------:R0:W-:Y:S03]  /*377c0*/  STL.64 [R1+0x2220], R8 ;  /* 0x0022200801007387 */ /* 0x0001e60000100a00 */
[----:B0-----:R-:W2:Y:S01]  /*377d0*/  LDL.LU.64 R8, [R1+0x80] ;  /* 0x0000800001087983 */ /* 0x001ea20000300a00 */
[----:B------:R-:W2:Y:S02]  /*377e0*/  LDL.64 R10, [R1+0x88] ;  /* 0x00008800010a7983 */ /* 0x000ea40000100a00 */
[----:B---3--:R-:W-:-:S02]  /*377f0*/  IMAD.MOV.U32 R2, RZ, RZ, R4 ;  /* 0x000000ffff027224 */ /* 0x008fc400078e0004 */
[----:B------:R-:W-:Y:S01]  /*37800*/  IMAD.MOV.U32 R0, RZ, RZ, R5 ;  /* 0x000000ffff007224 */ /* 0x000fe200078e0005 */
        /* <DEDUP_REMOVED lines=11> */
[----:B------:R-:W3:Y:S02]  /*378c0*/  LDL.LU.64 R6, [R1+0x2420] ;  /* 0x0024200001067983 */ /* 0x000ee40000300a00 */
[----:B------:R-:W3:Y:S02]  /*378d0*/  LDL.LU.64 R4, [R1+0x2418] ;  /* 0x0024180001047983 */ /* 0x000ee40000300a00 */
[C---:B---3--:R-:W-:Y:S01]  /*378e0*/  HMMA.16816.F32 R4, R12.reuse, R16, R4 ;  /* 0x000000100c04723c */ /* 0x048fe20000001804 */
[----:B------:R-:W-:Y:S11]  /*378f0*/  IMAD.MOV.U32 R3, RZ, RZ, R17 ;  /* 0x000000ffff037224 */ /* 0x000ff600078e0011 */
[----:B------:R-:W-:Y:S11]  /*37900*/  @!UPT UIADD3 URZ, URZ, URZ, URZ ;  /* 0x0000003f3f3ff290 */ /* 0x000ff6000fffe03f */
[----:B------:R-:W-:Y:S01]  /*37910*/  STL.64 [R1+0x160], R4 ;  /* 0x0001600401007387 */ /* 0x000fe20000100a00 */
[----:B------:R0:W-:Y:S03]  /*37920*/  STL.64 [R1+0x168], R6 ;  /* 0x0001680601007387 */ /* 0x0001e60000100a00 */
[----:B0-----:R-:W3:Y:S01]  /*37930*/  LDL.LU R7, [R1+0x2410] ;  /* 0x0024100001077983 */ /* 0x001ee20000300800 */
[----:B------:R-:W4:Y:S02]  /*37940*/  LDL.LU.64 R4, [R1+0x2408] ;  /* 0x0024080001047983 */ /* 0x000f240000300a00 */
        /* <DEDUP_REMOVED lines=10> */
[C---:B--2---:R-:W-:Y:S02]  /*379f0*/  HMMA.16816.F32 R16, R12.reuse, R16, R20 ;  /* 0x000000100c10723c */ /* 0x044fe40000001814 */
[----:B------:R-:W2:Y:S11]  /*37a00*/  LDL.LU.64 R20, [R1+0x23f0] ;  /* 0x0023f00001147983 */ /* 0x000eb60000300a00 */
[----:B------:R-:W-:Y:S10]  /*37a10*/  @!UPT UIADD3 URZ, URZ, URZ, URZ ;  /* 0x0000003f3f3ff290 */ /* 0x000ff4000fffe03f */
[----:B------:R-:W-:Y:S01]  /*37a20*/  STL.64 [R1+0x140], R16 ;  /* 0x0001401001007387 */ /* 0x000fe20000100a00 */
[----:B------:R0:W-:Y:S03]  /*37a30*/  STL.64 [R1+0x148], R18 ;  /* 0x0001481201007387 */ /* 0x0001e60000100a00 */
[----:B0-----:R-:W3:Y:S01]  /*37a40*/  LDL.LU.64 R18, [R1+0x23e8] ;  /* 0x0023e80001127983 */ /* 0x001ee20000300a00 */
[----:B------:R-:W3:Y:S03]  /*37a50*/  LDL.LU.64 R16, [R1+0x23e0] ;  /* 0x0023e00001107983 */ /* 0x000ee60000300a00 */
[----:B--2---:R0:W-:Y:S01]  /*37a60*/  STL.64 [R1+0x2350], R20 ;  /* 0x0023501401007387 */ /* 0x0041e20000100a00 */
[C---:B---3--:R-:W-:Y:S03]  /*37a70*/  HMMA.16816.F32 R16, R12.reuse, R20, R16 ;  /* 0x000000140c10723c */ /* 0x048fe60000001810 */
[----:B0-----:R-:W2:Y:S11]  /*37a80*/  LDL.LU R20, [R1+0x470] ;  /* 0x0004700001147983 */ /* 0x001eb60000300800 */
[----:B------:R-:W-:Y:S09]  /*37a90*/  @!UPT UIADD3 URZ, URZ, URZ, URZ ;  /* 0x0000003f3f3ff290 */ /* 0x000ff2000fffe03f */
[----:B------:R0:W-:Y:S01]  /*37aa0*/  STL.64 [R1+0x130], R16 ;  /* 0x0001301001007387 */ /* 0x0001e20000100a00 */
[----:B------:R1:W-:Y:S02]  /*37ab0*/  STL.64 [R1+0x138], R18 ;  /* 0x0001381201007387 */ /* 0x0003e40000100a00 */
[----:B------:R-:W2:Y:S02]  /*37ac0*/  LDL.LU R21, [R1+0x474] ;  /* 0x0004740001157983 */ /* 0x000ea40000300800 */
[----:B------:R-:W3:Y:S01]  /*37ad0*/  LDL.LU R22, [R1+0x478] ;  /* 0x0004780001167983 */ /* 0x000ee20000300800 */
[----:B------:R-:W3:Y:S01]  /*37ae0*/  LDL.LU R23, [R1+0x47c] ;  /* 0x00047c0001177983 */ /* 0x000ee20000300800 */
[----:B----4-:R-:W-:Y:S03]  /*37af0*/  HMMA.16816.F32 R24, R12, R4, R24 ;  /* 0x000000040c18723c */ /* 0x010fe60000001818 */
[----:B---3--:R-:W-:Y:S01]  /*37b00*/  STL.64 [R1+0x2360], R22 ;  /* 0x0023601601007387 */ /* 0x008fe20000100a00 */
[----:B--2---:R2:W-:Y:S02]  /*37b10*/  STL.64 [R1+0x2358], R20 ;  /* 0x0023581401007387 */ /* 0x0045e40000100a00 */
[----:B0-----:R-:W3:Y:S02]  /*37b20*/  LDL.LU R16, [R1+0xb0] ;  /* 0x0000b00001107983 */ /* 0x001ee40000300800 */
[----:B------:R-:W3:Y:S01]  /*37b30*/  LDL.LU R17, [R1+0xb4] ;  /* 0x0000b40001117983 */ /* 0x000ee20000300800 */
[----:B-1----:R-:W3:Y:S01]  /*37b40*/  LDL.LU R18, [R1+0xb8] ;  /* 0x0000b80001127983 */ /* 0x002ee20000300800 */
[----:B------:R-:W3:Y:S02]  /*37b50*/  LDL.LU R19, [R1+0xbc] ;  /* 0x0000bc0001137983 */ /* 0x000ee40000300800 */
[----:B--2---:R-:W-:-:S02]  /*37b60*/  IMAD.MOV.U32 R20, RZ, RZ, R9 ;  /* 0x000000ffff147224 */ /* 0x004fc400078e0009 */
[----:B------:R-:W-:Y:S02]  /*37b70*/  IMAD.MOV.U32 R21, RZ, RZ, R8 ;  /* 0x000000ffff157224 */ /* 0x000fe400078e0008 */
[----:B------:R-:W2:Y:S01]  /*37b80*/  LDL.LU R8, [R1+0x110] ;  /* 0x0001100001087983 */ /* 0x000ea20000300800 */
[----:B------:R-:W2:Y:S02]  /*37b90*/  LDL.LU R9, [R1+0x114] ;  /* 0x0001140001097983 */ /* 0x000ea40000300800 */
[----:B------:R-:W2:Y:S02]  /*37ba0*/  LDL.LU R10, [R1+0x118] ;  /* 0x00011800010a7983 */ /* 0x000ea40000300800 */
[----:B------:R-:W2:Y:S01]  /*37bb0*/  LDL.LU R11, [R1+0x11c] ;  /* 0x00011c00010b7983 */ /* 0x000ea20000300800 */
[----:B------:R0:W-:Y:S02]  /*37bc0*/  STL.64 [R1+0x2378], R20 ;  /* 0x0023781401007387 */ /* 0x0001e40000100a00 */
[----:B0-----:R-:W-:-:S02]  /*37bd0*/  IMAD.MOV.U32 R20, RZ, RZ, R6 ;  /* 0x000000ffff147224 */ /* 0x001fc400078e0006 */
[----:B------:R-:W4:Y:S01]  /*37be0*/  LDL.LU R6, [R1+0x23dc] ;  /* 0x0023dc0001067983 */ /* 0x000f220000300800 */
[----:B------:R-:W-:Y:S02]  /*37bf0*/  IMAD.MOV.U32 R21, RZ, RZ, R3 ;  /* 0x000000ffff157224 */ /* 0x000fe400078e0003 */
[----:B------:R-:W2:Y:S03]  /*37c00*/  LDL.LU R3, [R1+0x23d8] ;  /* 0x0023d80001037983 */ /* 0x000ea60000300800 */
[----:B------:R0:W-:Y:S02]  /*37c10*/  STL.64 [R1+0x2390], R20 ;  /* 0x0023901401007387 */ /* 0x0001e40000100a00 */
[----:B0-----:R-:W-:Y:S02]  /*37c20*/  IMAD.MOV.U32 R20, RZ, RZ, R2 ;  /* 0x000000ffff147224 */ /* 0x001fe400078e0002 */
[----:B------:R-:W-:Y:S01]  /*37c30*/  IMAD.MOV.U32 R21, RZ, RZ, R0 ;  /* 0x000000ffff157224 */ /* 0x000fe200078e0000 */
[----:B------:R-:W2:Y:S01]  /*37c40*/  LDL.LU R2, [R1+0x23d4] ;  /* 0x0023d40001027983 */ /* 0x000ea20000300800 */
[----:B------:R-:W2:Y:S02]  /*37c50*/  LDL.LU R0, [R1+0x23d0] ;  /* 0x0023d00001007983 */ /* 0x000ea40000300800 */
[----:B------:R0:W-:Y:S02]  /*37c60*/  STL.64 [R1+0x120], R24 ;  /* 0x0001201801007387 */ /* 0x0001e40000100a00 */
[----:B------:R-:W-:Y:S01]  /*37c70*/  STL.64 [R1+0x128], R26 ;  /* 0x0001281a01007387 */ /* 0x000fe20000100a00 */
[----:B0-----:R-:W2:Y:S04]  /*37c80*/  LDL.LU.64 R24, [R1+0x23c8] ;  /* 0x0023c80001187983 */ /* 0x001ea80000300a00 */
[----:B----4-:R-:W-:Y:S01]  /*37c90*/  STL.64 [R1+0x2348], R6 ;  /* 0x0023480601007387 */ /* 0x010fe20000100a00 */
[----:B------:R0:W-:Y:S03]  /*37ca0*/  STL.64 [R1+0x2340], R4 ;  /* 0x0023400401007387 */ /* 0x0001e60000100a00 */
[----:B0-----:R-:W4:Y:S01]  /*37cb0*/  LDL.LU R4, [R1+0x220] ;  /* 0x0002200001047983 */ /* 0x001f220000300800 */
[----:B------:R-:W4:Y:S02]  /*37cc0*/  LDL.LU R5, [R1+0x224] ;  /* 0x0002240001057983 */ /* 0x000f240000300800 */
[----:B------:R-:W2:Y:S02]  /*37cd0*/  LDL.LU R6, [R1+0x228] ;  /* 0x0002280001067983 */ /* 0x000ea40000300800 */
[----:B------:R-:W2:Y:S02]  /*37ce0*/  LDL.LU R7, [R1+0x22c] ;  /* 0x00022c0001077983 */ /* 0x000ea40000300800 */
        /* <DEDUP_REMOVED lines=18> */
[----:B------:R-:W2:Y:S02]  /*37e10*/  LDL.LU R7, [R1+0xac] ;  /* 0x0000ac0001077983 */ /* 0x000ea40000300800 */
[----:B------:R-:W-:Y:S01]  /*37e20*/  STL.64 [R1+0x110], R8 ;  /* 0x0001100801007387 */ /* 0x000fe20000100a00 */
[----:B------:R0:W-:Y:S03]  /*37e30*/  STL.64 [R1+0x118], R10 ;  /* 0x0001180a01007387 */ /* 0x0001e60000100a00 */
[----:B0-----:R-:W4:Y:S01]  /*37e40*/  LDL.LU.64 R10, [R1+0x23c0] ;  /* 0x0023c000010a7983 */ /* 0x001f220000300a00 */
[----:B------:R-:W3:Y:S02]  /*37e50*/  LDL.LU.64 R8, [R1+0x23b8] ;  /* 0x0023b80001087983 */ /* 0x000ee40000300a00 */
[----:B---3--:R-:W-:Y:S01]  /*37e60*/  HMMA.16816.F32 R12, R12, R8, R16 ;  /* 0x000000080c0c723c */ /* 0x008fe20000001810 */
[----:B------:R-:W2:Y:S01]  /*37e70*/  LDL.LU.64 R18, [R1+0x23b0] ;  /* 0x0023b00001127983 */ /* 0x000ea20000300a00 */
[----:B------:R-:W2:Y:S11]  /*37e80*/  LDL.LU.64 R16, [R1+0x23a8] ;  /* 0x0023a80001107983 */ /* 0x000eb60000300a00 */
[----:B------:R-:W-:Y:S10]  /*37e90*/  @!UPT UIADD3 URZ, URZ, URZ, URZ ;  /* 0x0000003f3f3ff290 */ /* 0x000ff4000fffe03f */
[----:B------:R0:W-:Y:S01]  /*37ea0*/  STL.64 [R1+0xb0], R12 ;  /* 0x0000b00c01007387 */ /* 0x0001e20000100a00 */
[----:B------:R1:W-:Y:S03]  /*37eb0*/  STL.64 [R1+0xb8], R14 ;  /* 0x0000b80e01007387 */ /* 0x0003e60000100a00 */
[----:B0-----:R-:W3:Y:S01]  /*37ec0*/  LDL.LU.64 R12, [R1] ;  /* 0x00000000010c7983 */ /* 0x001ee20000300a00 */
[----:B-1----:R-:W3:Y:S01]  /*37ed0*/  LDL.64 R14, [R1+0x8] ;  /* 0x00000800010e7983 */ /* 0x002ee20000100a00 */
        /* <DEDUP_REMOVED lines=26> */
[----:B------:R-:W-:Y:S03]  /*38080*/  STL.64 [R1+0x58], R22 ;  /* 0x0000581601007387 */ /* 0x000fe60000100a00 */
[----:B0-----:R-:W2:Y:S01]  /*38090*/  LDL.LU.64 R20, [R1+0x2350] ;  /* 0x0023500001147983 */ /* 0x001ea20000300a00 */
[----:B------:R0:W-:Y:S02]  /*380a0*/  STL.64 [R1+0x22e8], R14 ;  /* 0x0022e80e01007387 */ /* 0x0001e40000100a00 */
[----:B------:R-:W3:Y:S02]  /*380b0*/  LDL.LU R12, [R1+0x460] ;  /* 0x00046000010c7983 */ /* 0x000ee40000300800 */
[----:B------:R-:W3:Y:S01]  /*380c0*/  LDL.LU R13, [R1+0x464] ;  /* 0x00046400010d7983 */ /* 0x000ee20000300800 */
[----:B0-----:R-:W3:Y:S01]  /*380d0*/  LDL.LU R14, [R1+0x468] ;  /* 0x00046800010e7983 */ /* 0x001ee20000300800 */
[----:B------:R-:W3:Y:S01]  /*380e0*/  LDL.LU R15, [R1+0x46c] ;  /* 0x00046c00010f7983 */ /* 0x000ee20000300800 */
[C---:B--2---:R-:W-:Y:S02]  /*380f0*/  HMMA.16816.F32 R20, R16.reuse, R20, R4 ;  /* 0x000000141014723c */ /* 0x044fe40000001804 */
[----:B------:R-:W2:Y:S01]  /*38100*/  LDL.LU.64 R6, [R1+0x2348] ;  /* 0x0023480001067983 */ /* 0x000ea20000300a00 */
[----:B------:R-:W2:Y:S11]  /*38110*/  LDL.LU.64 R4, [R1+0x2340] ;  /* 0x0023400001047983 */ /* 0x000eb60000300a00 */
[----:B------:R-:W-:Y:S09]  /*38120*/  @!UPT UIADD3 URZ, URZ, URZ, URZ ;  /* 0x0000003f3f3ff290 */ /* 0x000ff2000fffe03f */
[----:B------:R-:W-:Y:S01]  /*38130*/  STL.64 [R1+0x220], R20 ;  /* 0x0002201401007387 */ /* 0x000fe20000100a00 */
[----:B------:R0:W-:Y:S03]  /*38140*/  STL.64 [R1+0x228], R22 ;  /* 0x0002281601007387 */ /* 0x0001e60000100a00 */
[----:B0-----:R-:W2:Y:S01]  /*38150*/  LDL.LU.64 R22, [R1+0x2338] ;  /* 0x0023380001167983 */ /* 0x001ea20000300a00 */
[----:B------:R-:W2:Y:S01]  /*38160*/  LDL.LU.64 R20, [R1+0x2330] ;  /* 0x0023300001147983 */ /* 0x000ea20000300a00 */
[C---:B---3--:R-:W-:Y:S08]  /*38170*/  HMMA.16816.F32 R12, R16.reuse, R24, R12 ;  /* 0x00000018100c723c */ /* 0x048ff0000000180c */
        /* <DEDUP_REMOVED lines=10> */
[----:B------:R-:W3:Y:S02]  /*38220*/  LDL.LU R4, [R1+0x310] ;  /* 0x0003100001047983 */ /* 0x000ee40000300800 */
[----:B------:R-:W-:Y:S02]  /*38230*/  STL.64 [R1+0x460], R12 ;  /* 0x0004600c01007387 */ /* 0x000fe40000100a00 */
[----:B------:R1:W-:Y:S01]  /*38240*/  STL.64 [R1+0x468], R14 ;  /* 0x0004680e01007387 */ /* 0x0003e20000100a00 */
[----:B------:R-:W3:Y:S04]  /*38250*/  LDL.LU R5, [R1+0x314] ;  /* 0x0003140001057983 */ /* 0x000ee80000300800 */
[----:B0-----:R-:W2:Y:S01]  /*38260*/  LDL.LU R6, [R1+0x318] ;  /* 0x0003180001067983 */ /* 0x001ea20000300800 */
[----:B------:R-:W2:Y:S03]  /*38270*/  LDL.LU R7, [R1+0x31c] ;  /* 0x00031c0001077983 */ /* 0x000ea60000300800 */
[----:B--2---:R0:W-:Y:S01]  /*38280*/  STL.64 [R1+0x2300], R6 ;  /* 0x0023000601007387 */ /* 0x0041e20000100a00 */
[----:B---3--:R-:W-:Y:S02]  /*38290*/  STL.64 [R1+0x22f8], R4 ;  /* 0x0022f80401007387 */ /* 0x008fe40000100a00 */
[----:B-1----:R-:W2:Y:S01]  /*382a0*/  LDL.64 R14, [R1+0x38] ;  /* 0x00003800010e7983 */ /* 0x002ea20000100a00 */
[----:B0-----:R-:W3:Y:S04]  /*382b0*/  LDL.64 R6, [R1+0x48] ;  /* 0x0000480001067983 */ /* 0x001ee80000100a00 */
[----:B--2---:R0:W-:Y:S01]  /*382c0*/  STL.64 [R1+0x2308], R14 ;  /* 0x0023080e01007387 */ /* 0x0041e20000100a00 */
[----:B------:R-:W3:Y:S02]  /*382d0*/  LDL.LU R12, [R1+0x320] ;  /* 0x00032000010c7983 */ /* 0x000ee40000300800 */
[----:B------:R-:W3:Y:S01]  /*382e0*/  LDL.LU R13, [R1+0x324] ;  /* 0x00032400010d7983 */ /* 0x000ee20000300800 */
[----:B0-----:R-:W3:Y:S01]  /*382f0*/  LDL.LU R14, [R1+0x328] ;  /* 0x00032800010e7983 */ /* 0x001ee20000300800 */
[----:B------:R-:W3:Y:S02]  /*38300*/  LDL.LU R15, [R1+0x32c] ;  /* 0x00032c00010f7983 */ /* 0x000ee40000300800 */
[----:B------:R-:W2:Y:S02]  /*38310*/  LDL.LU R24, [R1+0x2e0] ;  /* 0x0002e00001187983 */ /* 0x000ea40000300800 */
[----:B------:R-:W-:-:S02]  /*38320*/  IMAD.MOV.U32 R26, RZ, RZ, R2 ;  /* 0x000000ffff1a7224 */ /* 0x000fc400078e0002 */
[----:B------:R-:W-:Y:S02]  /*38330*/  IMAD.MOV.U32 R27, RZ, RZ, R3 ;  /* 0x000000ffff1b7224 */ /* 0x000fe400078e0003 */
[----:B------:R-:W-:Y:S02]  /*38340*/  IMAD.MOV.U32 R25, RZ, RZ, R0 ;  /* 0x000000ffff197224 */ /* 0x000fe400078e0000 */
[----:B------:R-:W3:Y:S01]  /*38350*/  LDL.LU R0, [R1+0x2328] ;  /* 0x0023280001007983 */ /* 0x000ee20000300800 */
[----:B------:R-:W3:Y:S02]  /*38360*/  LDL.LU R2, [R1+0x2324] ;  /* 0x0023240001027983 */ /* 0x000ee40000300800 */
[----:B------:R-:W3:Y:S02]  /*38370*/  LDL.LU R3, [R1+0x2320] ;  /* 0x0023200001037983 */ /* 0x000ee40000300800 */
[----:B------:R-:W-:Y:S01]  /*38380*/  STL.64 [R1+0x22c0], R26 ;  /* 0x0022c01a01007387 */ /* 0x000fe20000100a00 */
[----:B--2---:R0:W-:Y:S04]  /*38390*/  STL.64 [R1+0x22b8], R24 ;  /* 0x0022b81801007387 */ /* 0x0041e80000100a00 */
[----:B0-----:R-:W2:Y:S01]  /*383a0*/  LDL.LU R24, [R1+0x2f0] ;  /* 0x0002f00001187983 */ /* 0x001ea20000300800 */
[----:B------:R-:W2:Y:S02]  /*383b0*/  LDL.LU R25, [R1+0x2f4] ;  /* 0x0002f40001197983 */ /* 0x000ea40000300800 */
[----:B------:R-:W2:Y:S02]  /*383c0*/  LDL.LU R26, [R1+0x2f8] ;  /* 0x0002f800011a7983 */ /* 0x000ea40000300800 */
[----:B------:R-:W2:Y:S01]  /*383d0*/  LDL.LU R27, [R1+0x2fc] ;  /* 0x0002fc00011b7983 */ /* 0x000ea20000300800 */
[----:B------:R-:W-:Y:S01]  /*383e0*/  HMMA.16816.F32 R16, R16, R8, R20 ;  /* 0x000000081010723c */ /* 0x000fe20000001814 */
[----:B--2---:R-:W-:Y:S01]  /*383f0*/  STL.64 [R1+0x22d0], R26 ;  /* 0x0022d01a01007387 */ /* 0x004fe20000100a00 */
[----:B------:R0:W-:Y:S03]  /*38400*/  STL.64 [R1+0x22c8], R24 ;  /* 0x0022c81801007387 */ /* 0x0001e60000100a00 */
[----:B0-----:R-:W2:Y:S01]  /*38410*/  LDL.LU R24, [R1+0x300] ;  /* 0x0003000001187983 */ /* 0x001ea20000300800 */
[----:B------:R-:W2:Y:S02]  /*38420*/  LDL.LU.64 R22, [R1+0x2318] ;  /* 0x0023180001167983 */ /* 0x000ea40000300a00 */
[----:B------:R-:W2:Y:S02]  /*38430*/  LDL.LU.64 R20, [R1+0x2310] ;  /* 0x0023100001147983 */ /* 0x000ea40000300a00 */
[----:B---3--:R-:W-:-:S02]  /*38440*/  IMAD.MOV.U32 R26, RZ, RZ, R2 ;  /* 0x000000ffff1a7224 */ /* 0x008fc400078e0002 */
[----:B------:R-:W-:Y:S11]  /*38450*/  IMAD.MOV.U32 R27, RZ, RZ, R0 ;  /* 0x000000ffff1b7224 */ /* 0x000ff600078e0000 */
[----:B------:R-:W-:Y:S01]  /*38460*/  @!UPT UIADD3 URZ, URZ, URZ, URZ ;  /* 0x0000003f3f3ff290 */ /* 0x000fe2000fffe03f */
[----:B------:R-:W-:Y:S01]  /*38470*/  IMAD.MOV.U32 R2, RZ, RZ, R18 ;  /* 0x000000ffff027224 */ /* 0x000fe200078e0012 */
[----:B------:R-:W-:Y:S01]  /*38480*/  STL [R1+0x330], R16 ;  /* 0x0003301001007387 */ /* 0x000fe20000100800 */
[----:B------:R-:W-:Y:S02]  /*38490*/  IMAD.MOV.U32 R0, RZ, RZ, R19 ;  /* 0x000000ffff007224 */ /* 0x000fe400078e0013 */
[----:B------:R-:W3:Y:S02]  /*384a0*/  LDL.64 R18, [R1+0x28] ;  /* 0x0000280001127983 */ /* 0x000ee40000100a00 */
[----:B------:R-:W-:Y:S02]  /*384b0*/  IMAD.MOV.U32 R25, RZ, RZ, R3 ;  /* 0x000000ffff197224 */ /* 0x000fe400078e0003 */
[----:B------:R-:W-:Y:S01]  /*384c0*/  IMAD.MOV.U32 R3, RZ, RZ, R17 ;  /* 0x000000ffff037224 */ /* 0x000fe200078e0011 */
[----:B--2---:R-:W-:Y:S01]  /*384d0*/  HMMA.16816.F32 R12, R20, R6, R12 ;  /* 0x00000006140c723c */ /* 0x004fe2000000180c */
[----:B---3--:R0:W-:Y:S04]  /*384e0*/  STL.64 [R1+0x22d8], R18 ;  /* 0x0022d81201007387 */ /* 0x0081e80000100a00 */
[----:B0-----:R-:W2:Y:S01]  /*384f0*/  LDL.64 R18, [R1+0x18] ;  /* 0x0000180001127983 */ /* 0x001ea20000100a00 */
[----:B------:R-:W-:Y:S02]  /*38500*/  STL [R1+0x20fc], R0 ;  /* 0x0020fc0001007387 */ /* 0x000fe40000100800 */
[----:B------:R-:W-:Y:S02]  /*38510*/  STL [R1+0x20f8], R2 ;  /* 0x0020f80201007387 */ /* 0x000fe40000100800 */
[----:B------:R0:W-:Y:S02]  /*38520*/  STL [R1+0x1f70], R3 ;  /* 0x001f700301007387 */ /* 0x0001e40000100800 */
[----:B0-----:R-:W3:Y:S11]  /*38530*/  LDL R3, [R1+0x5d4] ;  /* 0x0005d40001037983 */ /* 0x001ef60000100800 */
[----:B------:R-:W-:Y:S02]  /*38540*/  STL.64 [R1+0x320], R12 ;  /* 0x0003200c01007387 */ /* 0x000fe40000100a00 */
[----:B------:R0:W-:Y:S02]  /*38550*/  STL.64 [R1+0x328], R14 ;  /* 0x0003280e01007387 */ /* 0x0001e40000100a00 */
[----:B------:R-:W-:-:S02]  /*38560*/  IMAD.MOV.U32 R2, RZ, RZ, R6 ;  /* 0x000000ffff027224 */ /* 0x000fc400078e0006 */
[----:B------:R-:W-:Y:S01]  /*38570*/  IMAD.MOV.U32 R0, RZ, RZ, R7 ;  /* 0x000000ffff007224 */ /* 0x000fe200078e0007 */
[----:B0-----:R-:W2:Y:S01]  /*38580*/  LDL.LU.64 R14, [R1+0x2308] ;  /* 0x00230800010e7983 */ /* 0x001ea20000300a00 */
[----:B------:R-:W2:Y:S02]  /*38590*/  LDL.LU.64 R6, [R1+0x2300] ;  /* 0x0023000001067983 */ /* 0x000ea40000300a00 */
[----:B------:R-:W2:Y:S02]  /*385a0*/  LDL.LU.64 R4, [R1+0x22f8] ;  /* 0x0022f80001047983 */ /* 0x000ea40000300a00 */
[C---:B--2---:R-:W-:Y:S01]  /*385b0*/  HMMA.16816.F32 R4, R20.reuse, R14, R4 ;  /* 0x0000000e1404723c */ /* 0x044fe20000001804 */
[----:B------:R-:W-:Y:S11]  /*385c0*/  IMAD.MOV.U32 R8, RZ, RZ, R14 ;  /* 0x000000ffff087224 */ /* 0x000ff600078e000e */
[----:B------:R-:W-:Y:S11]  /*385d0*/  @!UPT UIADD3 URZ, URZ, URZ, URZ ;  /* 0x0000003f3f3ff290 */ /* 0x000ff6000fffe03f */
[----:B------:R0:W-:Y:S01]  /*385e0*/  STL.64 [R1+0x310], R4 ;  /* 0x0003100401007387 */ /* 0x0001e20000100a00 */
[----:B------:R1:W-:Y:S02]  /*385f0*/  STL.64 [R1+0x318], R6 ;  /* 0x0003180601007387 */ /* 0x0003e40000100a00 */
[----:B0-----:R-:W-:Y:S01]  /*38600*/  IMAD.MOV.U32 R5, RZ, RZ, R15 ;  /* 0x000000ffff057224 */ /* 0x001fe200078e000f */
[----:B-1----:R-:W2:Y:S01]  /*38610*/  LDL.LU.64 R6, [R1+0x22f0] ;  /* 0x0022f00001067983 */ /* 0x002ea20000300a00 */
[----:B------:R-:W2:Y:S02]  /*38620*/  LDL.LU.64 R14, [R1+0x22e8] ;  /* 0x0022e800010e7983 */ /* 0x000ea40000300a00 */
[----:B----4-:R-:W-:Y:S02]  /*38630*/  STL.64 [R1+0x22a0], R10 ;  /* 0x0022a00a01007387 */ /* 0x010fe40000100a00 */
[----:B------:R0:W-:Y:S02]  /*38640*/  STL [R1+0x2298], R8 ;  /* 0x0022980801007387 */ /* 0x0001e40000100800 */
[----:B0-----:R-:W4:Y:S01]  /*38650*/  LDL.LU R8, [R1+0x2c0] ;  /* 0x0002c00001087983 */ /* 0x001f220000300800 */
[----:B------:R-:W4:Y:S02]  /*38660*/  LDL.LU R9, [R1+0x2c4] ;  /* 0x0002c40001097983 */ /* 0x000f240000300800 */
[----:B------:R-:W2:Y:S02]  /*38670*/  LDL.LU R10, [R1+0x2c8] ;  /* 0x0002c800010a7983 */ /* 0x000ea40000300800 */
[----:B------:R-:W2:Y:S01]  /*38680*/  LDL.LU R11, [R1+0x2cc] ;  /* 0x0002cc00010b7983 */ /* 0x000ea20000300800 */
[----:B------:R-:W-:Y:S01]  /*38690*/  HMMA.16816.F32 R24, R20, R18, R24 ;  /* 0x000000121418723c */ /* 0x000fe20000001818 */
[----:B------:R-:W-:-:S02]  /*386a0*/  IMAD.MOV.U32 R13, RZ, RZ, R18 ;  /* 0x000000ffff0d7224 */ /* 0x000fc400078e0012 */
[----:B------:R-:W-:Y:S11]  /*386b0*/  IMAD.MOV.U32 R12, RZ, RZ, R19 ;  /* 0x000000ffff0c7224 */ /* 0x000ff600078e0013 */
[----:B------:R-:W-:Y:S10]  /*386c0*/  @!UPT UIADD3 URZ, URZ, URZ, URZ ;  /* 0x0000003f3f3ff290 */ /* 0x000ff4000fffe03f */
[----:B------:R-:W-:Y:S01]  /*386d0*/  IMAD.MOV.U32 R4, RZ, RZ, R27 ;  /* 0x000000ffff047224 */ /* 0x000fe200078e001b */
[----:B--2---:R0:W-:Y:S01]  /*386e0*/  STL.64 [R1+0x22b0], R10 ;  /* 0x0022b00a01007387 */ /* 0x0041e20000100a00 */
[----:B----4-:R1:W-:Y:S02]  /*386f0*/  STL.64 [R1+0x22a8], R8 ;  /* 0x0022a80801007387 */ /* 0x0103e40000100a00 */
[----:B0-----:R-:W-:Y:S01]  /*38700*/  IMAD.MOV.U32 R10, RZ, RZ, R6 ;  /* 0x000000ffff0a7224 */ /* 0x001fe200078e0006 */
[----:B-1----:R-:W2:Y:S01]  /*38710*/  LDL.LU R8, [R1+0x2d0] ;  /* 0x0002d00001087983 */ /* 0x002ea20000300800 */
[----:B------:R-:W2:Y:S02]  /*38720*/  LDL.LU R9, [R1+0x2d4] ;  /* 0x0002d40001097983 */ /* 0x000ea40000300800 */
[----:B------:R-:W2:Y:S02]  /*38730*/  LDL.LU R6, [R1+0x22e4] ;  /* 0x0022e40001067983 */ /* 0x000ea40000300800 */
[----:B------:R-:W-:-:S02]  /*38740*/  IMAD.MOV.U32 R11, RZ, RZ, R7 ;  /* 0x000000ffff0b7224 */ /* 0x000fc400078e0007 */
[----:B------:R-:W2:Y:S01]  /*38750*/  LDL.LU R7, [R1+0x22e0] ;  /* 0x0022e00001077983 */ /* 0x000ea20000300800 */
[----:B------:R-:W4:Y:S02]  /*38760*/  LDL.LU.64 R18, [R1+0x22d8] ;  /* 0x0022d80001127983 */ /* 0x000f240000300a00 */
[----:B------:R-:W-:Y:S02]  /*38770*/  STL.64 [R1+0x300], R24 ;  /* 0x0003001801007387 */ /* 0x000fe40000100a00 */
[----:B------:R0:W-:Y:S02]  /*38780*/  STL [R1+0x308], R26 ;  /* 0x0003081a01007387 */ /* 0x0001e40000100800 */
[----:B0-----:R-:W2:Y:S01]  /*38790*/  LDL.LU.64 R26, [R1+0x22d0] ;  /* 0x0022d000011a7983 */ /* 0x001ea20000300a00 */
[----:B------:R-:W2:Y:S02]  /*387a0*/  LDL.LU.64 R24, [R1+0x22c8] ;  /* 0x0022c80001187983 */ /* 0x000ea40000300a00 */
[C---:B--2---:R-:W-:Y:S11]  /*387b0*/  HMMA.16816.F32 R24, R20.reuse, R14, R24 ;  /* 0x0000000e1418723c */ /* 0x044ff60000001818 */
[----:B------:R-:W-:Y:S11]  /*387c0*/  @!UPT UIADD3 URZ, URZ, URZ, URZ ;  /* 0x0000003f3f3ff290 */ /* 0x000ff6000fffe03f */
[----:B------:R-:W-:Y:S01]  /*387d0*/  @!UPT UIADD3 URZ, URZ, URZ, URZ ;  /* 0x0000003f3f3ff290 */ /* 0x000fe2000fffe03f */
[----:B------:R-:W-:Y:S01]  /*387e0*/  STL.64 [R1+0x2f0], R24 ;  /* 0x0002f01801007387 */ /* 0x000fe20000100a00 */
[----:B------:R0:W-:Y:S03]  /*387f0*/  STL.64 [R1+0x2f8], R26 ;  /* 0x0002f81a01007387 */ /* 0x0001e60000100a00 */
[----:B0-----:R-:W4:Y:S01]  /*38800*/  LDL.LU.64 R26, [R1+0x22c0] ;  /* 0x0022c000011a7983 */ /* 0x001f220000300a00 */
[----:B------:R-:W4:Y:S01]  /*38810*/  LDL.LU.64 R24, [R1+0x22b8] ;  /* 0x0022b80001187983 */ /* 0x000f220000300a00 */
[C---:B------:R-:W-:Y:S01]  /*38820*/  HMMA.16816.F32 R8, R20.reuse, R6, R8 ;  /* 0x000000061408723c */ /* 0x040fe20000001808 */
[----:B------:R-:W-:Y:S07]  /*38830*/  STL.64 [R1+0x2268], R14 ;  /* 0x0022680e01007387 */ /* 0x000fee0000100a00 */
[----:B----4-:R-:W-:Y:S11]  /*38840*/  HMMA.16816.F32 R24, R20, R18, R24 ;  /* 0x000000121418723c */ /* 0x010ff60000001818 */
[----:B------:R-:W-:Y:S11]  /*38850*/  @!UPT UIADD3 URZ, URZ, URZ, URZ ;  /* 0x0000003f3f3ff290 */ /* 0x000ff6000fffe03f */
[----:B------:R-:W-:Y:S01]  /*38860*/  @!UPT UIADD3 URZ, URZ, URZ, URZ ;  /* 0x0000003f3f3ff290 */ /* 0x000fe2000fffe03f */
[----:B------:R0:W-:Y:S01]  /*38870*/  STL.64 [R1+0x470], R24 ;  /* 0x0004701801007387 */ /* 0x0001e20000100a00 */
[----:B------:R1:W-:Y:S03]  /*38880*/  STL.64 [R1+0x478], R26 ;  /* 0x0004781a01007387 */ /* 0x0003e60000100a00 */
[----:B0-----:R-:W2:Y:S01]  /*38890*/  LDL.LU R24, [R1+0x210] ;  /* 0x0002100001187983 */ /* 0x001ea20000300800 */
[----:B------:R-:W2:Y:S02]  /*388a0*/  LDL.LU R25, [R1+0x214] ;  /* 0x0002140001197983 */ /* 0x000ea40000300800 */
[----:B------:R0:W-:Y:S02]  /*388b0*/  STL.64 [R1+0x2260], R18 ;  /* 0x0022601201007387 */ /* 0x0001e40000100a00 */
[----:B-1----:R-:W-:Y:S02]  /*388c0*/  IMAD.MOV.U32 R26, RZ, RZ, R29 ;  /* 0x000000ffff1a7224 */ /* 0x002fe400078e001d */
[----:B------:R-:W-:-:S02]  /*388d0*/  IMAD.MOV.U32 R27, RZ, RZ, R28 ;  /* 0x000000ffff1b7224 */ /* 0x000fc400078e001c */
[----:B------:R-:W-:Y:S02]  /*388e0*/  IMAD.MOV.U32 R29, RZ, RZ, R10 ;  /* 0x000000ffff1d7224 */ /* 0x000fe400078e000a */
[----:B------:R-:W-:Y:S01]  /*388f0*/  IMAD.MOV.U32 R28, RZ, RZ, R11 ;  /* 0x000000ffff1c7224 */ /* 0x000fe200078e000b */
[----:B0-----:R-:W4:Y:S01]  /*38900*/  LDL.64 R18, [R1+0x78] ;  /* 0x0000780001127983 */ /* 0x001f220000100a00 */
[----:B------:R0:W-:Y:S02]  /*38910*/  STL.64 [R1+0x4b0], R8 ;  /* 0x0004b00801007387 */ /* 0x0001e40000100a00 */
[----:B------:R-:W4:Y:S01]  /*38920*/  LDL.LU.64 R10, [R1+0x22b0] ;  /* 0x0022b000010a7983 */ /* 0x000f220000300a00 */
[----:B0-----:R-:W4:Y:S01]  /*38930*/  LDL.LU.64 R8, [R1+0x22a8] ;  /* 0x0022a80001087983 */ /* 0x001f220000300a00 */
[----:B------:R-:W-:Y:S02]  /*38940*/  IMAD.MOV.U32 R14, RZ, RZ, R13 ;  /* 0x000000ffff0e7224 */ /* 0x000fe400078e000d */
[----:B------:R-:W-:-:S05]  /*38950*/  IMAD.MOV.U32 R15, RZ, RZ, R12 ;  /* 0x000000ffff0f7224 */ /* 0x000fca00078e000c */
[----:B------:R0:W-:Y:S01]  /*38960*/  STL.64 [R1+0x2280], R14 ;  /* 0x0022800e01007387 */ /* 0x0001e20000100a00 */
[----:B------:R-:W2:Y:S02]  /*38970*/  LDL.LU R12, [R1+0x200] ;  /* 0x00020000010c7983 */ /* 0x000ea40000300800 */
[----:B------:R-:W2:Y:S01]  /*38980*/  LDL.LU R13, [R1+0x204] ;  /* 0x00020400010d7983 */ /* 0x000ea20000300800 */
[----:B0-----:R-:W2:Y:S01]  /*38990*/  LDL.LU R14, [R1+0x208] ;  /* 0x00020800010e7983 */ /* 0x001ea20000300800 */
[----:B------:R-:W2:Y:S02]  /*389a0*/  LDL.LU R15, [R1+0x20c] ;  /* 0x00020c00010f7983 */ /* 0x000ea40000300800 */
[----:B------:R0:W-:Y:S02]  /*389b0*/  STL.64 [R1+0x2258], R6 ;  /* 0x0022580601007387 */ /* 0x0001e40000100a00 */
[----:B------:R-:W-:Y:S01]  /*389c0*/  STL [R1+0x2250], R4 ;  /* 0x0022500401007387 */ /* 0x000fe20000100800 */
[----:B------:R-:W-:Y:S01]  /*389d0*/  STL [R1+0x1efc], R28 ;  /* 0x001efc1c01007387 */ /* 0x000fe20000100800 */
[----:B------:R-:W-:Y:S02]  /*389e0*/  STL [R1+0x1ef8], R29 ;  /* 0x001ef81d01007387 */ /* 0x000fe40000100800 */
[----:B0-----:R-:W-:-:S02]  /*389f0*/  IMAD.MOV.U32 R6, RZ, RZ, R2 ;  /* 0x000000ffff067224 */ /* 0x001fc400078e0002 */
[----:B------:R-:W-:Y:S01]  /*38a00*/  IMAD.MOV.U32 R7, RZ, RZ, R0 ;  /* 0x000000ffff077224 */ /* 0x000fe200078e0000 */
[C---:B----4-:R-:W-:Y:S01]  /*38a10*/  HMMA.16816.F32 R8, R20.reuse, R18, R8 ;  /* 0x000000121408723c */ /* 0x050fe20000001808 */
[----:B------:R-:W-:Y:S02]  /*38a20*/  IMAD.MOV.U32 R2, RZ, RZ, R18 ;  /* 0x000000ffff027224 */ /* 0x000fe400078e0012 */
[----:B------:R-:W-:Y:S11]  /*38a30*/  IMAD.MOV.U32 R0, RZ, RZ, R19 ;  /* 0x000000ffff007224 */ /* 0x000ff600078e0013 */
[----:B------:R-:W-:Y:S09]  /*38a40*/  @!UPT UIADD3 URZ, URZ, URZ, URZ ;  /* 0x0000003f3f3ff290 */ /* 0x000ff2000fffe03f */
[----:B------:R-:W-:Y:S01]  /*38a50*/  STL.64 [R1+0x540], R8 ;  /* 0x0005400801007387 */ /* 0x000fe20000100a00 */
[----:B------:R0:W-:Y:S03]  /*38a60*/  STL.64 [R1+0x548], R10 ;  /* 0x0005480a01007387 */ /* 0x0001e60000100a00 */
[----:B0-----:R-:W2:Y:S01]  /*38a70*/  LDL.LU.64 R10, [R1+0x22a0] ;  /* 0x0022a000010a7983 */ /* 0x001ea20000300a00 */
[----:B------:R-:W4:Y:S02]  /*38a80*/  LDL.LU R8, [R1+0x2298] ;  /* 0x0022980001087983 */ /* 0x000f240000300800 */
[----:B------:R-:W3:Y:S02]  /*38a90*/  LDL.LU R16, [R1+0x1d0] ;  /* 0x0001d00001107983 */ /* 0x000ee40000300800 */
[----:B------:R-:W3:Y:S01]  /*38aa0*/  LDL.LU R17, [R1+0x1d4] ;  /* 0x0001d40001117983 */ /* 0x000ee20000300800 */
[----:B------:R-:W3:Y:S01]  /*38ab0*/  LDL.LU R18, [R1+0x1d8] ;  /* 0x0001d80001127983 */ /* 0x000ee20000300800 */
[----:B------:R-:W3:Y:S01]  /*38ac0*/  LDL.LU R19, [R1+0x1dc] ;  /* 0x0001dc0001137983 */ /* 0x000ee20000300800 */
[----:B--2---:R-:W-:Y:S02]  /*38ad0*/  HMMA.16816.F32 R20, R20, R10, R24 ;  /* 0x0000000a1414723c */ /* 0x004fe40000001818 */
[----:B---3--:R-:W-:Y:S01]  /*38ae0*/  STL.64 [R1+0x2278], R18 ;  /* 0x0022781201007387 */ /* 0x008fe20000100a00 */
[----:B------:R0:W-:Y:S03]  /*38af0*/  STL.64 [R1+0x2270], R16 ;  /* 0x0022701001007387 */ /* 0x0001e60000100a00 */
[----:B0-----:R-:W2:Y:S01]  /*38b00*/  LDL.LU R16, [R1+0x1e0] ;  /* 0x0001e00001107983 */ /* 0x001ea20000300800 */
[----:B------:R-:W2:Y:S02]  /*38b10*/  LDL.LU R17, [R1+0x1e4] ;  /* 0x0001e40001117983 */ /* 0x000ea40000300800 */
[----:B------:R-:W2:Y:S02]  /*38b20*/  LDL.LU R18, [R1+0x1e8] ;  /* 0x0001e80001127983 */ /* 0x000ea40000300800 */
[----:B------:R-:W2:Y:S01]  /*38b30*/  LDL.LU R19, [R1+0x1ec] ;  /* 0x0001ec0001137983 */ /* 0x000ea20000300800 */
[----:B------:R-:W3:Y:S01]  /*38b40*/  LDL.LU.64 R26, [R1+0x2290] ;  /* 0x00229000011a7983 */ /* 0x000ee20000300a00 */
[----:B------:R-:W3:Y:S10]  /*38b50*/  LDL.LU.64 R24, [R1+0x2288] ;  /* 0x0022880001187983 */ /* 0x000ef40000300a00 */
[----:B------:R-:W-:Y:S02]  /*38b60*/  STL.64 [R1+0x210], R20 ;  /* 0x0002101401007387 */ /* 0x000fe40000100a00 */
[----:B------:R4:W-:Y:S01]  /*38b70*/  STL.64 [R1+0x218], R22 ;  /* 0x0002181601007387 */ /* 0x0009e20000100a00 */
[----:B------:R0:W-:Y:S01]  /*38b80*/  STL.64 [R1+0x2230], R10 ;  /* 0x0022300a01007387 */ /* 0x0001e20000100a00 */
[----:B----4-:R-:W-:-:S03]  /*38b90*/  IMAD.MOV.U32 R22, RZ, RZ, R8 ;  /* 0x000000ffff167224 */ /* 0x010fc600078e0008 */
[----:B------:R-:W4:Y:S01]  /*38ba0*/  LDL.LU R8, [R1+0x1f0] ;  /* 0x0001f00001087983 */ /* 0x000f220000300800 */
[----:B------:R-:W4:Y:S02]  /*38bb0*/  LDL.LU R9, [R1+0x1f4] ;  /* 0x0001f40001097983 */ /* 0x000f240000300800 */
[----:B0-----:R-:W4:Y:S02]  /*38bc0*/  LDL.LU R10, [R1+0x1f8] ;  /* 0x0001f800010a7983 */ /* 0x001f240000300800 */
[----:B------:R-:W4:Y:S02]  /*38bd0*/  LDL.LU R11, [R1+0x1fc] ;  /* 0x0001fc00010b7983 */ /* 0x000f240000300800 */
[----:B------:R-:W-:Y:S02]  /*38be0*/  IMAD.MOV.U32 R23, RZ, RZ, R5 ;  /* 0x000000ffff177224 */ /* 0x000fe400078e0005 */
[C---:B---3--:R-:W-:Y:S01]  /*38bf0*/  HMMA.16816.F32 R4, R24.reuse, R6, R12 ;  /* 0x000000061804723c */ /* 0x048fe2000000180c */
[----:B------:R-:W2:Y:S07]  /*38c00*/  LDL.LU.64 R14, [R1+0x2280] ;  /* 0x00228000010e7983 */ /* 0x000eae0000300a00 */
[----:B----4-:R-:W-:Y:S11]  /*38c10*/  HMMA.16816.F32 R8, R24, R22, R8 ;  /* 0x000000161808723c */ /* 0x010ff60000001808 */
[----:B------:R-:W-:Y:S04]  /*38c20*/  @!UPT UIADD3 URZ, URZ, URZ, URZ ;  /* 0x0000003f3f3ff290 */ /* 0x000fe8000fffe03f */
[----:B------:R0:W-:Y:S01]  /*38c30*/  STL.64 [R1+0x5c0], R4 ;  /* 0x0005c00401007387 */ /* 0x0001e20000100a00 */
[----:B------:R1:W-:Y:S03]  /*38c40*/  STL.64 [R1+0x5c8], R6 ;  /* 0x0005c80601007387 */ /* 0x0003e60000100a00 */
[----:B0-----:R-:W3:Y:S01]  /*38c50*/  LDL.LU R4, [R1+0x1c0] ;  /* 0x0001c00001047983 */ /* 0x001ee20000300800 */
[----:B------:R-:W3:Y:S02]  /*38c60*/  LDL.LU R5, [R1+0x1c4] ;  /* 0x0001c40001057983 */ /* 0x000ee40000300800 */
[----:B-1----:R-:W3:Y:S02]  /*38c70*/  LDL.LU R6, [R1+0x1c8] ;  /* 0x0001c80001067983 */ /* 0x002ee40000300800 */
[----:B------:R-:W3:Y:S01]  /*38c80*/  LDL.LU R7, [R1+0x1cc] ;  /* 0x0001cc0001077983 */ /* 0x000ee20000300800 */
[----:B------:R-:W4:Y:S01]  /*38c90*/  LDL.LU R20, [R1+0x100] ;  /* 0x0001000001147983 */ /* 0x000f220000300800 */
[----:B------:R-:W-:Y:S02]  /*38ca0*/  STL.64 [R1+0x5b0], R8 ;  /* 0x0005b00801007387 */ /* 0x000fe40000100a00 */
[----:B------:R0:W-:Y:S02]  /*38cb0*/  STL.64 [R1+0x5b8], R10 ;  /* 0x0005b80a01007387 */ /* 0x0001e40000100a00 */
[----:B------:R-:W4:Y:S01]  /*38cc0*/  LDL.LU R21, [R1+0x104] ;  /* 0x0001040001157983 */ /* 0x000f220000300800 */
[----:B------:R-:W3:Y:S01]  /*38cd0*/  LDL.LU R22, [R1+0x108] ;  /* 0x0001080001167983 */ /* 0x000ee20000300800 */
[----:B------:R-:W3:Y:S02]  /*38ce0*/  LDL.LU R23, [R1+0x10c] ;  /* 0x00010c0001177983 */ /* 0x000ee40000300800 */
[----:B0-----:R-:W-:-:S02]  /*38cf0*/  IMAD.MOV.U32 R10, RZ, RZ, R2 ;  /* 0x000000ffff0a7224 */ /* 0x001fc400078e0002 */
[----:B------:R-:W-:Y:S01]  /*38d00*/  IMAD.MOV.U32 R11, RZ, RZ, R0 ;  /* 0x000000ffff0b7224 */ /* 0x000fe200078e0000 */
[----:B--2---:R-:W-:Y:S01]  /*38d10*/  HMMA.16816.F32 R12, R24, R14, R16 ;  /* 0x0000000e180c723c */ /* 0x004fe20000001810 */
[----:B---3--:R-:W-:Y:S01]  /*38d20*/  STL.64 [R1+0x2240], R22 ;  /* 0x0022401601007387 */ /* 0x008fe20000100a00 */
[----:B----4-:R0:W-:Y:S02]  /*38d30*/  STL.64 [R1+0x2238], R20 ;  /* 0x0022381401007387 */ /* 0x0101e40000100a00 */
[----:B------:R1:W-:Y:S01]  /*38d40*/  STL.64 [R1+0x2248], R10 ;  /* 0x0022480a01007387 */ /* 0x0003e20000100a00 */
[----:B0-----:R-:W2:Y:S01]  /*38d50*/  LDL.LU R20, [R1+0x1a0] ;  /* 0x0001a00001147983 */ /* 0x001ea20000300800 */
[----:B------:R-:W2:Y:S02]  /*38d60*/  LDL.LU R21, [R1+0x1a4] ;  /* 0x0001a40001157983 */ /* 0x000ea40000300800 */
[----:B------:R-:W2:Y:S02]  /*38d70*/  LDL.LU R22, [R1+0x1a8] ;  /* 0x0001a80001167983 */ /* 0x000ea40000300800 */
[----:B------:R-:W2:Y:S01]  /*38d80*/  LDL.LU R23, [R1+0x1ac] ;  /* 0x0001ac0001177983 */ /* 0x000ea20000300800 */
[----:B------:R-:W3:Y:S01]  /*38d90*/  LDL.LU R8, [R1+0x1b0] ;  /* 0x0001b00001087983 */ /* 0x000ee20000300800 */
[----:B------:R-:W3:Y:S02]  /*38da0*/  LDL.LU R9, [R1+0x1b4] ;  /* 0x0001b40001097983 */ /* 0x000ee40000300800 */
[----:B-1----:R-:W3:Y:S02]  /*38db0*/  LDL.LU R10, [R1+0x1b8] ;  /* 0x0001b800010a7983 */ /* 0x002ee40000300800 */
[----:B------:R-:W3:Y:S01]  /*38dc0*/  LDL.LU R11, [R1+0x1bc] ;  /* 0x0001bc00010b7983 */ /* 0x000ee20000300800 */
[----:B------:R-:W4:Y:S01]  /*38dd0*/  LDL.LU.64 R18, [R1+0x2278] ;  /* 0x0022780001127983 */ /* 0x000f220000300a00 */
[----:B------:R-:W4:Y:S05]  /*38de0*/  LDL.LU.64 R16, [R1+0x2270] ;  /* 0x0022700001107983 */ /* 0x000f2a0000300a00 */
[----:B------:R0:W-:Y:S02]  /*38df0*/  STL.64 [R1+0x5a8], R14 ;  /* 0x0005a80e01007387 */ /* 0x0001e40000100a00 */
[----:B0-----:R-:W4:Y:S01]  /*38e00*/  LDL.LU.64 R14, [R1+0x2268] ;  /* 0x00226800010e7983 */ /* 0x001f220000300a00 */
[----:B------:R-:W-:-:S02]  /*38e10*/  IMAD.MOV.U32 R29, RZ, RZ, R13 ;  /* 0x000000ffff1d7224 */ /* 0x000fc400078e000d */
[----:B------:R-:W-:-:S03]  /*38e20*/  IMAD.MOV.U32 R28, RZ, RZ, R12 ;  /* 0x000000ffff1c7224 */ /* 0x000fc600078e000c */
[----:B------:R-:W-:Y:S02]  /*38e30*/  STL [R1+0x21ac], R29 ;  /* 0x0021ac1d01007387 */ /* 0x000fe40000100800 */
[----:B------:R-:W-:Y:S01]  /*38e40*/  STL [R1+0x21a8], R28 ;  /* 0x0021a81c01007387 */ /* 0x000fe20000100800 */
[C---:B----4-:R-:W-:Y:S11]  /*38e50*/  HMMA.16816.F32 R16, R24.reuse, R14, R16 ;  /* 0x0000000e1810723c */ /* 0x050ff60000001810 */
[----:B------:R-:W-:Y:S11]  /*38e60*/  @!UPT UIADD3 URZ, URZ, URZ, URZ ;  /* 0x0000003f3f3ff290 */ /* 0x000ff6000fffe03f */
[----:B------:R-:W-:Y:S01]  /*38e70*/  @!UPT UIADD3 URZ, URZ, URZ, URZ ;  /* 0x0000003f3f3ff290 */ /* 0x000fe2000fffe03f */
[----:B------:R-:W-:Y:S01]  /*38e80*/  STL.64 [R1+0x590], R16 ;  /* 0x0005901001007387 */ /* 0x000fe20000100a00 */
[----:B------:R0:W-:Y:S03]  /*38e90*/  STL.64 [R1+0x598], R18 ;  /* 0x0005981201007387 */ /* 0x0001e60000100a00 */
[----:B0-----:R-:W4:Y:S01]  /*38ea0*/  LDL.LU.64 R18, [R1+0x2260] ;  /* 0x0022600001127983 */ /* 0x001f220000300a00 */
[----:B------:R0:W-:Y:S03]  /*38eb0*/  STL.64 [R1+0x21e8], R14 ;  /* 0x0021e80e01007387 */ /* 0x0001e60000100a00 */
[----:B0-----:R-:W2:Y:S04]  /*38ec0*/  LDL.64 R14, [R1+0x18] ;  /* 0x00001800010e7983 */ /* 0x001ea80000100a00 */
[----:B--2---:R0:W-:Y:S04]  /*38ed0*/  STL.64 [R1+0x21f0], R14 ;  /* 0x0021f00e01007387 */ /* 0x0041e80000100a00 */
[----:B0-----:R-:W2:Y:S01]  /*38ee0*/  LDL.64 R14, [R1+0x38] ;  /* 0x00003800010e7983 */ /* 0x001ea20000100a00 */
[C---:B----4-:R-:W-:Y:S03]  /*38ef0*/  HMMA.16816.F32 R4, R24.reuse, R18, R4 ;  /* 0x000000121804723c */ /* 0x050fe60000001804 */
[----:B--2---:R0:W-:Y:S04]  /*38f00*/  STL.64 [R1+0x2208], R14 ;  /* 0x0022080e01007387 */ /* 0x0041e80000100a00 */
[----:B0-----:R-:W2:Y:S11]  /*38f10*/  LDL.64 R14, [R1+0x48] ;  /* 0x00004800010e7983 */ /* 0x001eb60000100a00 */
[----:B------:R-:W-:Y:S05]  /*38f20*/  @!UPT UIADD3 URZ, URZ, URZ, URZ ;  /* 0x0000003f3f3ff290 */ /* 0x000fea000fffe03f */
[----:B------:R-:W-:Y:S02]  /*38f30*/  STL.64 [R1+0x200], R4 ;  /* 0x0002000401007387 */ /* 0x000fe40000100a00 */
[----:B------:R0:W-:Y:S02]  /*38f40*/  STL.64 [R1+0x208], R6 ;  /* 0x0002080601007387 */ /* 0x0001e40000100a00 */
[----:B0-----:R-:W3:Y:S01]  /*38f50*/  LDL.LU.64 R6, [R1+0x2258] ;  /* 0x0022580001067983 */ /* 0x001ee20000300a00 */
[----:B------:R-:W4:Y:S02]  /*38f60*/  LDL.LU R4, [R1+0x2250] ;  /* 0x0022500001047983 */ /* 0x000f240000300800 */
        /* <DEDUP_REMOVED lines=22> */
[C---:B---3--:R-:W-:Y:S02]  /*390d0*/  HMMA.16816.F32 R8, R24.reuse, R10, R20 ;  /* 0x0000000a1808723c */ /* 0x048fe40000001814 */
[----:B------:R-:W3:Y:S01]  /*390e0*/  LDL.LU.64 R22, [R1+0x2240] ;  /* 0x0022400001167983 */ /* 0x000ee20000300a00 */
[----:B------:R-:W3:Y:S11]  /*390f0*/  LDL.LU.64 R20, [R1+0x2238] ;  /* 0x0022380001147983 */ /* 0x000ef60000300a00 */
[----:B------:R-:W-:Y:S09]  /*39100*/  @!UPT UIADD3 URZ, URZ, URZ, URZ ;  /* 0x0000003f3f3ff290 */ /* 0x000ff2000fffe03f */
[----:B------:R-:W-:Y:S01]  /*39110*/  STL.64 [R1+0x1e0], R8 ;  /* 0x0001e00801007387 */ /* 0x000fe20000100a00 */
[----:B------:R0:W-:Y:S03]  /*39120*/  STL.64 [R1+0x1e8], R10 ;  /* 0x0001e80a01007387 */ /* 0x0001e60000100a00 */
[----:B0-----:R-:W3:Y:S02]  /*39130*/  LDL.LU.64 R10, [R1+0x2230] ;  /* 0x00223000010a7983 */ /* 0x001ee40000300a00 */
[----:B---3--:R-:W-:Y:S01]  /*39140*/  HMMA.16816.F32 R24, R24, R10, R20 ;  /* 0x0000000a1818723c */ /* 0x008fe20000001814 */
[----:B------:R-:W-:-:S06]  /*39150*/  IMAD.MOV.U32 R5, RZ, RZ, R11 ;  /* 0x000000ffff057224 */ /* 0x000fcc00078e000b */
[----:B------:R-:W-:Y:S11]  /*39160*/  IMAD.MOV.U32 R22, RZ, RZ, R10 ;  /* 0x000000ffff167224 */ /* 0x000ff600078e000a */
[----:B------:R-:W-:Y:S05]  /*39170*/  @!UPT UIADD3 URZ, URZ, URZ, URZ ;  /* 0x0000003f3f3ff290 */ /* 0x000fea000fffe03f */
[----:B------:R0:W-:Y:S01]  /*39180*/  STL.64 [R1+0x530], R24 ;  /* 0x0005301801007387 */ /* 0x0001e20000100a00 */
[----:B------:R1:W-:Y:S02]  /*39190*/  STL.64 [R1+0x538], R26 ;  /* 0x0005381a01007387 */ /* 0x0003e40000100a00 */
[----:B------:R-:W2:Y:S02]  /*391a0*/  LDL.LU.64 R10, [R1+0x2228] ;  /* 0x00222800010a7983 */ /* 0x000ea40000300a00 */
[----:B------:R-:W2:Y:S02]  /*391b0*/  LDL.LU.64 R8, [R1+0x2220] ;  /* 0x0022200001087983 */ /* 0x000ea40000300a00 */
[----:B------:R-:W-:Y:S02]  /*391c0*/  IMAD.MOV.U32 R21, RZ, RZ, R14 ;  /* 0x000000ffff157224 */ /* 0x000fe400078e000e */
[----:B------:R-:W-:Y:S01]  /*391d0*/  IMAD.MOV.U32 R20, RZ, RZ, R15 ;  /* 0x000000ffff147224 */ /* 0x000fe200078e000f */
[----:B0-----:R-:W3:Y:S01]  /*391e0*/  LDL.LU R24, [R1+0xd0] ;  /* 0x0000d00001187983 */ /* 0x001ee20000300800 */
[----:B------:R-:W3:Y:S02]  /*391f0*/  LDL.LU R25, [R1+0xd4] ;  /* 0x0000d40001197983 */ /* 0x000ee40000300800 */
[----:B-1----:R-:W3:Y:S02]  /*39200*/  LDL.LU R26, [R1+0xd8] ;  /* 0x0000d800011a7983 */ /* 0x002ee40000300800 */
[----:B------:R-:W3:Y:S01]  /*39210*/  LDL.LU R27, [R1+0xdc] ;  /* 0x0000dc00011b7983 */ /* 0x000ee20000300800 */
        /* <DEDUP_REMOVED lines=17> */
[----:B------:R-:W3:Y:S02]  /*39330*/  LDL.LU.64 R14, [R1+0x21f0] ;  /* 0x0021f000010e7983 */ /* 0x000ee40000300a00 */
        /* <DEDUP_REMOVED lines=9> */
[----:B0-----:R-:W3:Y:S01]  /*393d0*/  LDL.LU R24, [R1+0x230] ;  /* 0x0002300001187983 */ /* 0x001ee20000300800 */
[----:B------:R-:W3:Y:S02]  /*393e0*/  LDL.LU R25, [R1+0x234] ;  /* 0x0002340001197983 */ /* 0x000ee40000300800 */
[----:B------:R-:W3:Y:S02]  /*393f0*/  LDL.LU R26, [R1+0x238] ;  /* 0x00023800011a7983 */ /* 0x000ee40000300800 */
[----:B------:R-:W3:Y:S01]  /*39400*/  LDL.LU R27, [R1+0x23c] ;  /* 0x00023c00011b7983 */ /* 0x000ee20000300800 */
[----:B--2---:R-:W-:Y:S01]  /*39410*/  HMMA.16816.F32 R16, R8, R14, R16 ;  /* 0x0000000e0810723c */ /* 0x004fe20000001810 */
[----:B------:R-:W-:-:S02]  /*39420*/  IMAD.MOV.U32 R21, RZ, RZ, R14 ;  /* 0x000000ffff157224 */ /* 0x000fc400078e000e */
[----:B------:R-:W-:Y:S02]  /*39430*/  IMAD.MOV.U32 R23, RZ, RZ, R15 ;  /* 0x000000ffff177224 */ /* 0x000fe400078e000f */
[----:B------:R-:W0:Y:S11]  /*39440*/  LDSM.16.MT88.4 R12, [R3+0xa180] ;  /* 0x00a18000030c783b */ /* 0x000e360000004200 */
[----:B------:R-:W-:Y:S07]  /*39450*/  @!UPT UIADD3 URZ, URZ, URZ, URZ ;  /* 0x0000003f3f3ff290 */ /* 0x000fee000fffe03f */
[----:B------:R-:W-:Y:S01]  /*39460*/  STL.64 [R1+0x100], R16 ;  /* 0x0001001001007387 */ /* 0x000fe20000100a00 */
[----:B------:R1:W-:Y:S03]  /*39470*/  STL.64 [R1+0x108], R18 ;  /* 0x0001081201007387 */ /* 0x0003e60000100a00 */
[----:B-1----:R-:W2:Y:S04]  /*39480*/  LDL.LU.64 R18, [R1+0x21e0] ;  /* 0x0021e00001127983 */ /* 0x002ea80000300a00 */
[----:B0-----:R-:W-:Y:S01]  /*39490*/  STL.64 [R1+0x21c0], R14 ;  /* 0x0021c00e01007387 */ /* 0x001fe20000100a00 */
[----:B------:R0:W-:Y:S03]  /*394a0*/  STL.64 [R1+0x21b8], R12 ;  /* 0x0021b80c01007387 */ /* 0x0001e60000100a00 */
[----:B0-----:R-:W3:Y:S01]  /*394b0*/  LDL.LU R12, [R1+0x180] ;  /* 0x00018000010c7983 */ /* 0x001ee20000300800 */
[----:B------:R-:W3:Y:S02]  /*394c0*/  LDL.LU R13, [R1+0x184] ;  /* 0x00018400010d7983 */ /* 0x000ee40000300800 */
[----:B------:R-:W3:Y:S02]  /*394d0*/  LDL.LU R14, [R1+0x188] ;  /* 0x00018800010e7983 */ /* 0x000ee40000300800 */
[----:B------:R-:W3:Y:S01]  /*394e0*/  LDL.LU R15, [R1+0x18c] ;  /* 0x00018c00010f7983 */ /* 0x000ee20000300800 */
[----:B------:R0:W-:Y:S04]  /*394f0*/  STL [R1+0x21b0], R3 ;  /* 0x0021b00301007387 */ /* 0x0001e80000100800 */
[----:B0-----:R-:W4:Y:S01]  /*39500*/  LDL R3, [R1+0x13dc] ;  /* 0x0013dc0001037983 */ /* 0x001f220000100800 */
[----:B--2---:R-:W-:-:S02]  /*39510*/  IMAD.MOV.U32 R2, RZ, RZ, R18 ;  /* 0x000000ffff027224 */ /* 0x004fc400078e0012 */
[----:B------:R-:W-:Y:S01]  /*39520*/  IMAD.MOV.U32 R0, RZ, RZ, R19 ;  /* 0x000000ffff007224 */ /* 0x000fe200078e0013 */
[C---:B---3--:R-:W-:Y:S01]  /*39530*/  HMMA.16816.F32 R12, R8.reuse, R18, R12 ;  /* 0x00000012080c723c */ /* 0x048fe2000000180c */
[----:B----4-:R-:W0:Y:S11]  /*39540*/  LDSM.16.MT88.4 R16, [R3+0xa000] ;  /* 0x00a000000310783b */ /* 0x010e360000004200 */
[----:B------:R-:W-:Y:S11]  /*39550*/  @!UPT UIADD3 URZ, URZ, URZ, URZ ;  /* 0x0000003f3f3ff290 */ /* 0x000ff6000fffe03f */
[----:B------:R-:W-:Y:S01]  /*39560*/  STL.64 [R1+0x1c0], R12 ;  /* 0x0001c00c01007387 */ /* 0x000fe20000100a00 */
[----:B------:R1:W-:Y:S02]  /*39570*/  STL.64 [R1+0x1c8], R14 ;  /* 0x0001c80e01007387 */ /* 0x0003e40000100a00 */
[----:B-1----:R-:W-:Y:S01]  /*39580*/  HMMA.16816.F32 R12, R8, R6, R24 ;  /* 0x00000006080c723c */ /* 0x002fe20000001818 */
[----:B0-----:R0:W-:Y:S01]  /*39590*/  STL.64 [R1+0x2148], R18 ;  /* 0x0021481201007387 */ /* 0x0011e20000100a00 */
[----:B------:R-:W-:Y:S03]  /*395a0*/  STL.64 [R1+0x2140], R16 ;  /* 0x0021401001007387 */ /* 0x000fe60000100a00 */
[----:B0-----:R-:W2:Y:S01]  /*395b0*/  LDL.LU.64 R18, [R1+0x78] ;  /* 0x0000780001127983 */ /* 0x001ea20000300a00 */
[----:B------:R-:W2:Y:S11]  /*395c0*/  LDL.LU R24, [R1+0x370] ;  /* 0x0003700001187983 */ /* 0x000eb60000300800 */
[----:B------:R-:W-:Y:S06]  /*395d0*/  @!UPT UIADD3 URZ, URZ, URZ, URZ ;  /* 0x0000003f3f3ff290 */ /* 0x000fec000fffe03f */
[----:B------:R-:W-:Y:S02]  /*395e0*/  STL.64 [R1+0x4e0], R12 ;  /* 0x0004e00c01007387 */ /* 0x000fe40000100a00 */
[----:B------:R-:W-:Y:S01]  /*395f0*/  STL.64 [R1+0x4e8], R14 ;  /* 0x0004e80e01007387 */ /* 0x000fe20000100a00 */
[----:B------:R-:W2:Y:S01]  /*39600*/  LDL.LU R25, [R1+0x374] ;  /* 0x0003740001197983 */ /* 0x000ea20000300800 */
[----:B------:R-:W2:Y:S02]  /*39610*/  LDL.LU R26, [R1+0x378] ;  /* 0x00037800011a7983 */ /* 0x000ea40000300800 */
[----:B------:R-:W2:Y:S02]  /*39620*/  LDL.LU R27, [R1+0x37c] ;  /* 0x00037c00011b7983 */ /* 0x000ea40000300800 */
[----:B------:R0:W-:Y:S01]  /*39630*/  STL.64 [R1+0x2168], R6 ;  /* 0x0021680601007387 */ /* 0x0001e20000100a00 */
[----:B------:R1:W-:Y:S01]  /*39640*/  STL [R1+0x2160], R4 ;  /* 0x0021600401007387 */ /* 0x0003e20000100800 */
[----:B0-----:R-:W-:-:S02]  /*39650*/  IMAD.MOV.U32 R6, RZ, RZ, R21 ;  /* 0x000000ffff067224 */ /* 0x001fc400078e0015 */
[----:B------:R-:W-:Y:S01]  /*39660*/  IMAD.MOV.U32 R7, RZ, RZ, R23 ;  /* 0x000000ffff077224 */ /* 0x000fe200078e0017 */
[----:B------:R-:W3:Y:S01]  /*39670*/  LDL.LU R21, [R1+0x21d8] ;  /* 0x0021d80001157983 */ /* 0x000ee20000300800 */
[----:B------:R-:W-:-:S03]  /*39680*/  IMAD.MOV.U32 R15, RZ, RZ, R5 ;  /* 0x000000ffff0f7224 */ /* 0x000fc600078e0005 */
[----:B------:R0:W-:Y:S01]  /*39690*/  STL.64 [R1+0x2180], R6 ;  /* 0x0021800601007387 */ /* 0x0001e20000100a00 */
[----:B-1----:R-:W4:Y:S02]  /*396a0*/  LDL.LU R4, [R1+0x440] ;  /* 0x0004400001047983 */ /* 0x002f240000300800 */
[----:B------:R-:W4:Y:S01]  /*396b0*/  LDL.LU R5, [R1+0x444] ;  /* 0x0004440001057983 */ /* 0x000f220000300800 */
[----:B0-----:R-:W2:Y:S01]  /*396c0*/  LDL.LU R6, [R1+0x448] ;  /* 0x0004480001067983 */ /* 0x001ea20000300800 */
[----:B------:R-:W2:Y:S02]  /*396d0*/  LDL.LU R7, [R1+0x44c] ;  /* 0x00044c0001077983 */ /* 0x000ea40000300800 */
[----:B------:R-:W-:Y:S01]  /*396e0*/  IMAD.MOV.U32 R14, RZ, RZ, R22 ;  /* 0x000000ffff0e7224 */ /* 0x000fe200078e0016 */
[----:B--2---:R3:W-:Y:S02]  /*396f0*/  STL.64 [R1+0x2190], R6 ;  /* 0x0021900601007387 */ /* 0x0047e40000100a00 */
[----:B---3--:R-:W-:-:S02]  /*39700*/  IMAD.MOV.U32 R6, RZ, RZ, R21 ;  /* 0x000000ffff067224 */ /* 0x008fc400078e0015 */
[----:B------:R-:W-:Y:S02]  /*39710*/  IMAD.MOV.U32 R7, RZ, RZ, R20 ;  /* 0x000000ffff077224 */ /* 0x000fe400078e0014 */
[----:B------:R-:W0:Y:S04]  /*39720*/  LDSM.16.MT88.4 R20, [R3+0xa080] ;  /* 0x00a080000314783b */ /* 0x000e280000004200 */
[----:B----4-:R1:W-:Y:S01]  /*39730*/  STL.64 [R1+0x2188], R4 ;  /* 0x0021880401007387 */ /* 0x0103e20000100a00 */
[----:B------:R2:W-:Y:S03]  /*39740*/  STL.64 [R1+0x21c8], R6 ;  /* 0x0021c80601007387 */ /* 0x0005e60000100a00 */
[----:B-1----:R-:W3:Y:S01]  /*39750*/  LDL.LU R4, [R1+0x360] ;  /* 0x0003600001047983 */ /* 0x002ee20000300800 */
[----:B------:R-:W3:Y:S02]  /*39760*/  LDL.LU R5, [R1+0x364] ;  /* 0x0003640001057983 */ /* 0x000ee40000300800 */
[----:B--2---:R-:W3:Y:S02]  /*39770*/  LDL.LU R6, [R1+0x368] ;  /* 0x0003680001067983 */ /* 0x004ee40000300800 */
[----:B------:R-:W3:Y:S01]  /*39780*/  LDL.LU R7, [R1+0x36c] ;  /* 0x00036c0001077983 */ /* 0x000ee20000300800 */
[----:B0-----:R-:W-:Y:S01]  /*39790*/  STL.64 [R1+0x20c0], R22 ;  /* 0x0020c01601007387 */ /* 0x001fe20000100a00 */
[----:B------:R0:W-:Y:S03]  /*397a0*/  STL.64 [R1+0x20b8], R20 ;  /* 0x0020b81401007387 */ /* 0x0001e60000100a00 */
        /* <DEDUP_REMOVED lines=12> */
[----:B------:R0:W-:Y:S01]  /*39870*/  STL.64 [R1+0x4d0], R24 ;  /* 0x0004d01801007387 */ /* 0x0001e20000100a00 */
[----:B------:R-:W-:Y:S03]  /*39880*/  STL.64 [R1+0x4d8], R26 ;  /* 0x0004d81a01007387 */ /* 0x000fe60000100a00 */
[----:B0-----:R-:W4:Y:S01]  /*39890*/  LDL.LU.64 R24, [R1+0x21d0] ;  /* 0x0021d00001187983 */ /* 0x001f220000300a00 */
[----:B------:R4:W-:Y:S01]  /*398a0*/  STL.64 [R1+0x2158], R18 ;  /* 0x0021581201007387 */ /* 0x0009e20000100a00 */
[----:B---3--:R-:W-:Y:S01]  /*398b0*/  HMMA.16816.F32 R8, R8, R14, R4 ;  /* 0x0000000e0808723c */ /* 0x008fe20000001804 */
[----:B----4-:R-:W-:Y:S02]  /*398c0*/  IMAD.MOV.U32 R18, RZ, RZ, R25 ;  /* 0x000000ffff127224 */ /* 0x010fe400078e0019 */
[----:B------:R-:W-:Y:S02]  /*398d0*/  IMAD.MOV.U32 R19, RZ, RZ, R24 ;  /* 0x000000ffff137224 */ /* 0x000fe400078e0018 */
[----:B------:R-:W0:Y:S04]  /*398e0*/  LDSM.16.MT88.4 R24, [R3+0xa100] ;  /* 0x00a100000318783b */ /* 0x000e280000004200 */
[----:B0-----:R-:W-:Y:S01]  /*398f0*/  STL.64 [R1+0x2040], R26 ;  /* 0x0020401a01007387 */ /* 0x001fe20000100a00 */
[----:B------:R0:W-:Y:S03]  /*39900*/  STL.64 [R1+0x2038], R24 ;  /* 0x0020381801007387 */ /* 0x0001e60000100a00 */
[----:B0-----:R-:W3:Y:S01]  /*39910*/  LDL.LU R24, [R1+0x430] ;  /* 0x0004300001187983 */ /* 0x001ee20000300800 */
[----:B------:R-:W3:Y:S02]  /*39920*/  LDL.LU R25, [R1+0x434] ;  /* 0x0004340001197983 */ /* 0x000ee40000300800 */
[----:B------:R-:W3:Y:S02]  /*39930*/  LDL.LU R26, [R1+0x438] ;  /* 0x00043800011a7983 */ /* 0x000ee40000300800 */
[----:B------:R-:W3:Y:S01]  /*39940*/  LDL.LU R27, [R1+0x43c] ;  /* 0x00043c00011b7983 */ /* 0x000ee20000300800 */
[----:B------:R-:W2:Y:S01]  /*39950*/  LDL.LU.64 R6, [R1+0x21c8] ;  /* 0x0021c80001067983 */ /* 0x000ea20000300a00 */
[----:B------:R-:W2:Y:S02]  /*39960*/  LDL.LU.64 R14, [R1+0x21c0] ;  /* 0x0021c000010e7983 */ /* 0x000ea40000300a00 */
[----:B------:R-:W2:Y:S02]  /*39970*/  LDL.LU.64 R12, [R1+0x21b8] ;  /* 0x0021b800010c7983 */ /* 0x000ea40000300a00 */
[----:B------:R-:W-:Y:S01]  /*39980*/  STL.64 [R1+0x4a0], R8 ;  /* 0x0004a00801007387 */ /* 0x000fe20000100a00 */
[----:B------:R-:W-:Y:S02]  /*39990*/  STL.64 [R1+0x4a8], R10 ;  /* 0x0004a80a01007387 */ /* 0x000fe40000100a00 */
[----:B------:R0:W1:Y:S02]  /*399a0*/  LDSM.16.MT88.4 R8, [R3+0xa180] ;  /* 0x00a180000308783b */ /* 0x0000640000004200 */
[----:B0-----:R-:W4:Y:S04]  /*399b0*/  LDL.LU R3, [R1+0x21b0] ;  /* 0x0021b00001037983 */ /* 0x001f280000300800 */
[----:B-1----:R0:W-:Y:S01]  /*399c0*/  STL.64 [R1+0x1fc8], R10 ;  /* 0x001fc80a01007387 */ /* 0x0021e20000100a00 */
[----:B------:R-:W-:Y:S03]  /*399d0*/  STL.64 [R1+0x1fc0], R8 ;  /* 0x001fc00801007387 */ /* 0x000fe60000100a00 */
[----:B0-----:R-:W3:Y:S01]  /*399e0*/  LDL.LU.64 R10, [R1+0x88] ;  /* 0x00008800010a7983 */ /* 0x001ee20000300a00 */
[----:B--2---:R-:W-:Y:S03]  /*399f0*/  HMMA.16816.F32 R4, R12, R6, R20 ;  /* 0x000000060c04723c */ /* 0x004fe60000001814 */
[----:B---3--:R0:W-:Y:S02]  /*39a00*/  STL.64 [R1+0x2150], R10 ;  /* 0x0021500a01007387 */ /* 0x0081e40000100a00 */
[----:B0-----:R-:W-:-:S02]  /*39a10*/  IMAD.MOV.U32 R10, RZ, RZ, R29 ;  /* 0x000000ffff0a7224 */ /* 0x001fc400078e001d */
[----:B------:R-:W-:Y:S01]  /*39a20*/  IMAD.MOV.U32 R11, RZ, RZ, R28 ;  /* 0x000000ffff0b7224 */ /* 0x000fe200078e001c */
[----:B------:R-:W2:Y:S01]  /*39a30*/  LDL.LU R29, [R1+0x21ac] ;  /* 0x0021ac00011d7983 */ /* 0x000ea20000300800 */
[----:B------:R-:W3:Y:S02]  /*39a40*/  LDL.LU R28, [R1+0x21a8] ;  /* 0x0021a800011c7983 */ /* 0x000ee40000300800 */
[----:B------:R-:W2:Y:S02]  /*39a50*/  LDL.LU.64 R22, [R1+0x21a0] ;  /* 0x0021a00001167983 */ /* 0x000ea40000300a00 */
[----:B------:R-:W2:Y:S10]  /*39a60*/  LDL.LU.64 R20, [R1+0x2198] ;  /* 0x0021980001147983 */ /* 0x000eb40000300a00 */
[----:B------:R-:W-:Y:S01]  /*39a70*/  STL.64 [R1+0x450], R4 ;  /* 0x0004500401007387 */ /* 0x000fe20000100a00 */
[----:B------:R0:W-:Y:S03]  /*39a80*/  STL.64 [R1+0x458], R6 ;  /* 0x0004580601007387 */ /* 0x0001e60000100a00 */
[----:B0-----:R-:W2:Y:S01]  /*39a90*/  LDL.LU.64 R6, [R1+0x2190] ;  /* 0x0021900001067983 */ /* 0x001ea20000300a00 */
[----:B------:R-:W2:Y:S02]  /*39aa0*/  LDL.LU.64 R4, [R1+0x2188] ;  /* 0x0021880001047983 */ /* 0x000ea40000300a00 */
[C---:B--2---:R-:W-:Y:S01]  /*39ab0*/  HMMA.16816.F32 R8, R12.reuse, R10, R4 ;  /* 0x0000000a0c08723c */ /* 0x044fe20000001804 */
[----:B------:R-:W2:Y:S11]  /*39ac0*/  LDL.LU.64 R6, [R1+0x2180] ;  /* 0x0021800001067983 */ /* 0x000eb60000300a00 */
[----:B------:R-:W-:Y:S11]  /*39ad0*/  @!UPT UIADD3 URZ, URZ, URZ, URZ ;  /* 0x0000003f3f3ff290 */ /* 0x000ff6000fffe03f */
[----:B------:R-:W-:Y:S01]  /*39ae0*/  STL.64 [R1+0x440], R8 ;  /* 0x0004400801007387 */ /* 0x000fe20000100a00 */
[----:B------:R0:W-:Y:S02]  /*39af0*/  STL.64 [R1+0x448], R10 ;  /* 0x0004480a01007387 */ /* 0x0001e40000100a00 */
[C---:B0-----:R-:W-:Y:S08]  /*39b00*/  HMMA.16816.F32 R8, R12.reuse, R18, R24 ;  /* 0x000000120c08723c */ /* 0x041ff00000001818 */
[----:B--2---:R-:W-:Y:S01]  /*39b10*/  HMMA.16816.F32 R4, R12, R6, R20 ;  /* 0x000000060c04723c */ /* 0x004fe20000001814 */
[----:B------:R-:W2:Y:S11]  /*39b20*/  LDL.LU R20, [R1+0x3b0] ;  /* 0x0003b00001147983 */ /* 0x000eb60000300800 */
[----:B------:R-:W-:Y:S03]  /*39b30*/  @!UPT UIADD3 URZ, URZ, URZ, URZ ;  /* 0x0000003f3f3ff290 */ /* 0x000fe6000fffe03f */
[----:B------:R0:W-:Y:S02]  /*39b40*/  STL.64 [R1+0x430], R8 ;  /* 0x0004300801007387 */ /* 0x0001e40000100a00 */
[----:B------:R1:W-:Y:S06]  /*39b50*/  STL.64 [R1+0x438], R10 ;  /* 0x0004380a01007387 */ /* 0x0003ec0000100a00 */
[----:B------:R-:W-:Y:S01]  /*39b60*/  STL.64 [R1+0x420], R4 ;  /* 0x0004200401007387 */ /* 0x000fe20000100a00 */
[----:B------:R-:W-:Y:S02]  /*39b70*/  STL.64 [R1+0x428], R6 ;  /* 0x0004280601007387 */ /* 0x000fe40000100a00 */
[----:B------:R-:W2:Y:S02]  /*39b80*/  LDL.LU R21, [R1+0x3b4] ;  /* 0x0003b40001157983 */ /* 0x000ea40000300800 */
[----:B------:R-:W2:Y:S01]  /*39b90*/  LDL.LU R22, [R1+0x3b8] ;  /* 0x0003b80001167983 */ /* 0x000ea20000300800 */
[----:B------:R-:W2:Y:S01]  /*39ba0*/  LDL.LU R23, [R1+0x3bc] ;  /* 0x0003bc0001177983 */ /* 0x000ea20000300800 */
[----:B0-----:R-:W2:Y:S02]  /*39bb0*/  LDL.LU R8, [R1+0x3f0] ;  /* 0x0003f00001087983 */ /* 0x001ea40000300800 */
[----:B------:R-:W2:Y:S02]  /*39bc0*/  LDL.LU R9, [R1+0x3f4] ;  /* 0x0003f40001097983 */ /* 0x000ea40000300800 */
[----:B-1----:R-:W2:Y:S01]  /*39bd0*/  LDL.LU R10, [R1+0x3f8] ;  /* 0x0003f800010a7983 */ /* 0x002ea20000300800 */
[----:B------:R-:W2:Y:S04]  /*39be0*/  LDL.LU R11, [R1+0x3fc] ;  /* 0x0003fc00010b7983 */ /* 0x000ea80000300800 */
        /* <DEDUP_REMOVED lines=16> */
[----:B--2---:R0:W-:Y:S01]  /*39cf0*/  STL.64 [R1+0x2118], R22 ;  /* 0x0021181601007387 */ /* 0x0041e20000100a00 */
[----:B------:R-:W-:Y:S03]  /*39d00*/  STL.64 [R1+0x2110], R20 ;  /* 0x0021101401007387 */ /* 0x000fe60000100a00 */
[----:B0-----:R-:W2:Y:S04]  /*39d10*/  LDL.64 R22, [R1+0x38] ;  /* 0x0000380001167983 */ /* 0x001ea80000100a00 */
[----:B--2---:R0:W-:Y:S04]  /*39d20*/  STL.64 [R1+0x2128], R22 ;  /* 0x0021281601007387 */ /* 0x0041e80000100a00 */
[----:B0-----:R-:W2:Y:S01]  /*39d30*/  LDL.64 R22, [R1+0x48] ;  /* 0x0000480001167983 */ /* 0x001ea20000100a00 */
[----:B------:R-:W2:Y:S02]  /*39d40*/  LDL.LU R24, [R1+0x260] ;  /* 0x0002600001187983 */ /* 0x000ea40000300800 */
[----:B------:R-:W2:Y:S02]  /*39d50*/  LDL.LU R25, [R1+0x264] ;  /* 0x0002640001197983 */ /* 0x000ea40000300800 */
[----:B------:R-:W2:Y:S01]  /*39d60*/  LDL.LU R26, [R1+0x268] ;  /* 0x00026800011a7983 */ /* 0x000ea20000300800 */
[----:B------:R-:W2:Y:S04]  /*39d70*/  LDL.LU R27, [R1+0x26c] ;  /* 0x00026c00011b7983 */ /* 0x000ea80000300800 */
[----:B--2---:R0:W-:Y:S01]  /*39d80*/  STL.64 [R1+0x2068], R26 ;  /* 0x0020681a01007387 */ /* 0x0041e20000100a00 */
[----:B------:R1:W-:Y:S03]  /*39d90*/  STL.64 [R1+0x2060], R24 ;  /* 0x0020601801007387 */ /* 0x0003e60000100a00 */
[----:B0-----:R-:W2:Y:S01]  /*39da0*/  LDL.LU.64 R26, [R1+0x8] ;  /* 0x00000800011a7983 */ /* 0x001ea20000300a00 */
[----:B------:R-:W-:-:S02]  /*39db0*/  IMAD.MOV.U32 R6, RZ, RZ, R2 ;  /* 0x000000ffff067224 */ /* 0x000fc400078e0002 */
[----:B------:R-:W-:-:S07]  /*39dc0*/  IMAD.MOV.U32 R7, RZ, RZ, R0 ;  /* 0x000000ffff077224 */ /* 0x000fce00078e0000 */
[C---:B------:R-:W-:Y:S01]  /*39dd0*/  HMMA.16816.F32 R4, R12.reuse, R6, R8 ;  /* 0x000000060c04723c */ /* 0x040fe20000001808 */
[----:B--2---:R0:W-:Y:S01]  /*39de0*/  STL.64 [R1+0x2120], R26 ;  /* 0x0021201a01007387 */ /* 0x0041e20000100a00 */
[----:B-1----:R-:W2:Y:S02]  /*39df0*/  LDL.LU R24, [R1+0x3d0] ;  /* 0x0003d00001187983 */ /* 0x002ea40000300800 */
[----:B------:R-:W2:Y:S01]  /*39e00*/  LDL.LU R25, [R1+0x3d4] ;  /* 0x0003d40001197983 */ /* 0x000ea20000300800 */
        /* <DEDUP_REMOVED lines=8> */
[----:B------:R-:W2:Y:S01]  /*39e90*/  LDL.LU.64 R10, [R1+0x2178] ;  /* 0x00217800010a7983 */ /* 0x000ea20000300a00 */
[----:B------:R-:W2:Y:S03]  /*39ea0*/  LDL.LU.64 R8, [R1+0x2170] ;  /* 0x0021700001087983 */ /* 0x000ea60000300a00 */
[----:B------:R-:W-:Y:S02]  /*39eb0*/  STL.64 [R1+0x410], R4 ;  /* 0x0004100401007387 */ /* 0x000fe40000100a00 */
[----:B------:R0:W-:Y:S02]  /*39ec0*/  STL.64 [R1+0x418], R6 ;  /* 0x0004180601007387 */ /* 0x0001e40000100a00 */
[----:B0-----:R-:W2:Y:S01]  /*39ed0*/  LDL.LU.64 R6, [R1+0x2168] ;  /* 0x0021680001067983 */ /* 0x001ea20000300a00 */
[----:B------:R-:W3:Y:S01]  /*39ee0*/  LDL.LU R4, [R1+0x2160] ;  /* 0x0021600001047983 */ /* 0x000ee20000300800 */
[C---:B--2---:R-:W-:Y:S11]  /*39ef0*/  HMMA.16816.F32 R16, R12.reuse, R6, R16 ;  /* 0x000000060c10723c */ /* 0x044ff60000001810 */
        /* <DEDUP_REMOVED lines=14> */
[----:B------:R-:W3:Y:S01]  /*39fe0*/  LDL R5, [R1+0x770] ;  /* 0x0007700001057983 */ /* 0x000ee20000100800 */
[----:B------:R-:W-:Y:S04]  /*39ff0*/  STL.64 [R1+0x20e8], R6 ;  /* 0x0020e80601007387 */ /* 0x000fe80000100a00 */
[----:B---3--:R0:W-:Y:S04]  /*3a000*/  STL.64 [R1+0x20e0], R4 ;  /* 0x0020e00401007387 */ /* 0x0081e80000100a00 */
[----:B0-----:R-:W3:Y:S01]  /*3a010*/  LDL.LU R4, [R1+0x350] ;  /* 0x0003500001047983 */ /* 0x001ee20000300800 */
[----:B------:R-:W3:Y:S02]  /*3a020*/  LDL.LU R5, [R1+0x354] ;  /* 0x0003540001057983 */ /* 0x000ee40000300800 */
[----:B------:R-:W3:Y:S02]  /*3a030*/  LDL.LU R6, [R1+0x358] ;  /* 0x0003580001067983 */ /* 0x000ee40000300800 */
[----:B------:R-:W3:Y:S01]  /*3a040*/  LDL.LU R7, [R1+0x35c] ;  /* 0x00035c0001077983 */ /* 0x000ee20000300800 */
[----:B--2---:R-:W-:Y:S08]  /*3a050*/  HMMA.16816.F32 R24, R16, R22, R24 ;  /* 0x000000161018723c */ /* 0x004ff00000001818 */
[----:B---3--:R-:W-:Y:S01]  /*3a060*/  HMMA.16816.F32 R12, R12, R10, R4 ;  /* 0x0000000a0c0c723c */ /* 0x008fe20000001804 */
[----:B------:R-:W2:Y:S01]  /*3a070*/  LDL.LU.64 R6, [R1+0x28] ;  /* 0x0000280001067983 */ /* 0x000ea20000300a00 */
[----:B------:R0:W-:Y:S05]  /*3a080*/  STL.64 [R1+0x20c8], R10 ;  /* 0x0020c80a01007387 */ /* 0x0001ea0000100a00 */
[----:B------:R-:W-:-:S02]  /*3a090*/  IMAD.MOV.U32 R5, RZ, RZ, R22 ;  /* 0x000000ffff057224 */ /* 0x000fc400078e0016 */
[----:B------:R-:W-:Y:S11]  /*3a0a0*/  IMAD.MOV.U32 R4, RZ, RZ, R23 ;  /* 0x000000ffff047224 */ /* 0x000ff600078e0017 */
[----:B------:R-:W-:Y:S03]  /*3a0b0*/  @!UPT UIADD3 URZ, URZ, URZ, URZ ;  /* 0x0000003f3f3ff290 */ /* 0x000fe6000fffe03f */
[----:B------:R-:W-:Y:S01]  /*3a0c0*/  STL.64 [R1+0x1b0], R12 ;  /* 0x0001b00c01007387 */ /* 0x000fe20000100a00 */
[----:B------:R1:W-:Y:S02]  /*3a0d0*/  STL.64 [R1+0x1b8], R14 ;  /* 0x0001b80e01007387 */ /* 0x0003e40000100a00 */
[----:B0-----:R-:W3:Y:S02]  /*3a0e0*/  LDL.64 R10, [R1+0x18] ;  /* 0x00001800010a7983 */ /* 0x001ee40000100a00 */
[----:B-1----:R-:W-:Y:S02]  /*3a0f0*/  IMAD.MOV.U32 R14, RZ, RZ, R2 ;  /* 0x000000ffff0e7224 */ /* 0x002fe400078e0002 */
[----:B------:R-:W-:-:S05]  /*3a100*/  IMAD.MOV.U32 R15, RZ, RZ, R0 ;  /* 0x000000ffff0f7224 */ /* 0x000fca00078e0000 */
[----:B------:R0:W-:Y:S01]  /*3a110*/  STL.64 [R1+0x20f0], R14 ;  /* 0x0020f00e01007387 */ /* 0x0001e20000100a00 */
[----:B------:R-:W2:Y:S02]  /*3a120*/  LDL.LU R12, [R1+0x3a0] ;  /* 0x0003a000010c7983 */ /* 0x000ea40000300800 */
[----:B------:R-:W2:Y:S01]  /*3a130*/  LDL.LU R13, [R1+0x3a4] ;  /* 0x0003a400010d7983 */ /* 0x000ea20000300800 */
[----:B0-----:R-:W2:Y:S01]  /*3a140*/  LDL.LU R14, [R1+0x3a8] ;  /* 0x0003a800010e7983 */ /* 0x001ea20000300800 */
[----:B------:R-:W2:Y:S02]  /*3a150*/  LDL.LU R15, [R1+0x3ac] ;  /* 0x0003ac00010f7983 */ /* 0x000ea40000300800 */
[----:B------:R-:W-:Y:S02]  /*3a160*/  STL.64 [R1+0x3e0], R24 ;  /* 0x0003e01801007387 */ /* 0x000fe40000100a00 */
[----:B------:R0:W-:Y:S02]  /*3a170*/  STL.64 [R1+0x3e8], R26 ;  /* 0x0003e81a01007387 */ /* 0x0001e40000100a00 */
[----:B0-----:R-:W2:Y:S01]  /*3a180*/  LDL.LU.64 R26, [R1+0x2138] ;  /* 0x00213800011a7983 */ /* 0x001ea20000300a00 */
[----:B------:R-:W2:Y:S02]  /*3a190*/  LDL.LU.64 R24, [R1+0x2130] ;  /* 0x0021300001187983 */ /* 0x000ea40000300a00 */
[----:B------:R-:W2:Y:S02]  /*3a1a0*/  LDL.LU.64 R22, [R1+0x2128] ;  /* 0x0021280001167983 */ /* 0x000ea40000300a00 */
[C---:B--2---:R-:W-:Y:S11]  /*3a1b0*/  HMMA.16816.F32 R24, R16.reuse, R22, R24 ;  /* 0x000000161018723c */ /* 0x044ff60000001818 */
[----:B------:R-:W-:Y:S11]  /*3a1c0*/  @!UPT UIADD3 URZ, URZ, URZ, URZ ;  /* 0x0000003f3f3ff290 */ /* 0x000ff6000fffe03f */
[----:B------:R-:W-:Y:S01]  /*3a1d0*/  @!UPT UIADD3 URZ, URZ, URZ, URZ ;  /* 0x0000003f3f3ff290 */ /* 0x000fe2000fffe03f */
[----:B------:R0:W-:Y:S01]  /*3a1e0*/  STL.64 [R1+0x3d0], R24 ;  /* 0x0003d01801007387 */ /* 0x0001e20000100a00 */
[----:B------:R1:W-:Y:S02]  /*3a1f0*/  STL.64 [R1+0x3d8], R26 ;  /* 0x0003d81a01007387 */ /* 0x0003e40000100a00 */
[----:B0-----:R-:W-:Y:S01]  /*3a200*/  IMAD.MOV.U32 R25, RZ, RZ, R22 ;  /* 0x000000ffff197224 */ /* 0x001fe200078e0016 */
[----:B-1----:R-:W2:Y:S01]  /*3a210*/  LDL.LU.64 R26, [R1+0x2120] ;  /* 0x00212000011a7983 */ /* 0x002ea20000300a00 */
[----:B------:R-:W-:Y:S02]  /*3a220*/  IMAD.MOV.U32 R24, RZ, RZ, R23 ;  /* 0x000000ffff187224 */ /* 0x000fe400078e0017 */
        /* <DEDUP_REMOVED lines=11> */
[C---:B--2---:R-:W-:Y:S01]  /*3a2e0*/  HMMA.16816.F32 R8, R16.reuse, R26, R20 ;  /* 0x0000001a1008723c */ /* 0x044fe20000001814 */
[----:B------:R-:W2:Y:S11]  /*3a2f0*/  LDL.LU R20, [R1+0x2b0] ;  /* 0x0002b00001147983 */ /* 0x000eb60000300800 */
[----:B------:R-:W-:Y:S11]  /*3a300*/  @!UPT UIADD3 URZ, URZ, URZ, URZ ;  /* 0x0000003f3f3ff290 */ /* 0x000ff6000fffe03f */
[----:B------:R-:W-:Y:S01]  /*3a310*/  STL.64 [R1+0x3b0], R8 ;  /* 0x0003b00801007387 */ /* 0x000fe20000100a00 */
[----:B------:R-:W-:Y:S02]  /*3a320*/  STL.64 [R1+0x3b8], R10 ;  /* 0x0003b80a01007387 */ /* 0x000fe40000100a00 */
[----:B------:R-:W2:Y:S02]  /*3a330*/  LDL.LU R21, [R1+0x2b4] ;  /* 0x0002b40001157983 */ /* 0x000ea40000300800 */
[----:B------:R-:W3:Y:S01]  /*3a340*/  LDL.LU R22, [R1+0x2b8] ;  /* 0x0002b80001167983 */ /* 0x000ee20000300800 */
[----:B------:R-:W3:Y:S01]  /*3a350*/  LDL.LU R23, [R1+0x2bc] ;  /* 0x0002bc0001177983 */ /* 0x000ee20000300800 */
[----:B------:R-:W-:Y:S03]  /*3a360*/  HMMA.16816.F32 R12, R16, R6, R12 ;  /* 0x00000006100c723c */ /* 0x000fe6000000180c */
        /* <DEDUP_REMOVED lines=10> */
[----:B------:R0:W-:Y:S02]  /*3a410*/  STL.64 [R1+0x2070], R26 ;  /* 0x0020701a01007387 */ /* 0x0001e40000100a00 */
[----:B0-----:R-:W-:-:S02]  /*3a420*/  IMAD.MOV.U32 R26, RZ, RZ, R0 ;  /* 0x000000ffff1a7224 */ /* 0x001fc400078e0000 */
[----:B------:R-:W-:Y:S01]  /*3a430*/  IMAD.MOV.U32 R27, RZ, RZ, R2 ;  /* 0x000000ffff1b7224 */ /* 0x000fe200078e0002 */
[----:B------:R-:W2:Y:S01]  /*3a440*/  LDL.LU R0, [R1+0x20fc] ;  /* 0x0020fc0001007983 */ /* 0x000ea20000300800 */
[----:B------:R-:W2:Y:S03]  /*3a450*/  LDL.LU R2, [R1+0x20f8] ;  /* 0x0020f80001027983 */ /* 0x000ea60000300800 */
[----:B------:R0:W-:Y:S02]  /*3a460*/  STL.64 [R1+0x2088], R26 ;  /* 0x0020881a01007387 */ /* 0x0001e40000100a00 */
[----:B0-----:R-:W-:Y:S02]  /*3a470*/  IMAD.MOV.U32 R26, RZ, RZ, R25 ;  /* 0x000000ffff1a7224 */ /* 0x001fe400078e0019 */
[----:B------:R-:W-:-:S05]  /*3a480*/  IMAD.MOV.U32 R27, RZ, RZ, R24 ;  /* 0x000000ffff1b7224 */ /* 0x000fca00078e0018 */
[----:B------:R-:W-:Y:S01]  /*3a490*/  STL.64 [R1+0x20a0], R26 ;  /* 0x0020a01a01007387 */ /* 0x000fe20000100a00 */
[----:B------:R0:W-:Y:S02]  /*3a4a0*/  STL.64 [R1+0x2e0], R12 ;  /* 0x0002e00c01007387 */ /* 0x0001e40000100a00 */
[----:B------:R1:W-:Y:S02]  /*3a4b0*/  STL.64 [R1+0x2e8], R14 ;  /* 0x0002e80e01007387 */ /* 0x0003e40000100a00 */
[----:B0-----:R-:W-:Y:S01]  /*3a4c0*/  IMAD.MOV.U32 R13, RZ, RZ, R6 ;  /* 0x000000ffff0d7224 */ /* 0x001fe200078e0006 */
[----:B-1----:R-:W3:Y:S01]  /*3a4d0*/  LDL.LU.64 R14, [R1+0x20f0] ;  /* 0x0020f000010e7983 */ /* 0x002ee20000300a00 */
[----:B------:R-:W-:Y:S02]  /*3a4e0*/  IMAD.MOV.U32 R12, RZ, RZ, R7 ;  /* 0x000000ffff0c7224 */ /* 0x000fe400078e0007 */
[----:B------:R-:W2:Y:S02]  /*3a4f0*/  LDL.LU.64 R6, [R1+0x20e8] ;  /* 0x0020e80001067983 */ /* 0x000ea40000300a00 */
[----:B------:R-:W-:-:S02]  /*3a500*/  IMAD.MOV.U32 R26, RZ, RZ, R5 ;  /* 0x000000ffff1a7224 */ /* 0x000fc400078e0005 */
[----:B------:R-:W-:Y:S02]  /*3a510*/  IMAD.MOV.U32 R27, RZ, RZ, R4 ;  /* 0x000000ffff1b7224 */ /* 0x000fe400078e0004 */
[----:B------:R-:W3:Y:S01]  /*3a520*/  LDL.LU.64 R4, [R1+0x20e0] ;  /* 0x0020e00001047983 */ /* 0x000ee20000300a00 */
[C---:B--2---:R-:W-:Y:S11]  /*3a530*/  HMMA.16816.F32 R20, R16.reuse, R6, R20 ;  /* 0x000000061014723c */ /* 0x044ff60000001814 */
[----:B------:R-:W-:Y:S11]  /*3a540*/  @!UPT UIADD3 URZ, URZ, URZ, URZ ;  /* 0x0000003f3f3ff290 */ /* 0x000ff6000fffe03f */
[----:B------:R-:W-:Y:S01]  /*3a550*/  @!UPT UIADD3 URZ, URZ, URZ, URZ ;  /* 0x0000003f3f3ff290 */ /* 0x000fe2000fffe03f */
[----:B------:R-:W-:Y:S01]  /*3a560*/  STL.64 [R1+0x2d0], R20 ;  /* 0x0002d01401007387 */ /* 0x000fe20000100a00 */
[----:B------:R0:W-:Y:S03]  /*3a570*/  STL.64 [R1+0x2d8], R22 ;  /* 0x0002d81601007387 */ /* 0x0001e60000100a00 */
[----:B0-----:R-:W2:Y:S01]  /*3a580*/  LDL.LU.64 R22, [R1+0x20d8] ;  /* 0x0020d80001167983 */ /* 0x001ea20000300a00 */
[----:B------:R-:W2:Y:S02]  /*3a590*/  LDL.LU.64 R20, [R1+0x20d0] ;  /* 0x0020d00001147983 */ /* 0x000ea40000300a00 */
[----:B------:R-:W-:Y:S02]  /*3a5a0*/  STL.64 [R1+0x2080], R6 ;  /* 0x0020800601007387 */ /* 0x000fe40000100a00 */
[----:B---3--:R0:W-:Y:S02]  /*3a5b0*/  STL.64 [R1+0x2078], R4 ;  /* 0x0020780401007387 */ /* 0x0081e40000100a00 */
[----:B0-----:R-:W3:Y:S01]  /*3a5c0*/  LDL.LU R4, [R1+0x280] ;  /* 0x0002800001047983 */ /* 0x001ee20000300800 */
[----:B------:R-:W3:Y:S02]  /*3a5d0*/  LDL.LU R5, [R1+0x284] ;  /* 0x0002840001057983 */ /* 0x000ee40000300800 */
[----:B------:R-:W2:Y:S02]  /*3a5e0*/  LDL.LU R6, [R1+0x288] ;  /* 0x0002880001067983 */ /* 0x000ea40000300800 */
[----:B------:R-:W2:Y:S01]  /*3a5f0*/  LDL.LU R7, [R1+0x28c] ;  /* 0x00028c0001077983 */ /* 0x000ea20000300800 */
[C---:B------:R-:W-:Y:S01]  /*3a600*/  HMMA.16816.F32 R8, R16.reuse, R14, R8 ;  /* 0x0000000e1008723c */ /* 0x040fe20000001808 */
[----:B--2---:R-:W-:Y:S01]  /*3a610*/  STL.64 [R1+0x2098], R6 ;  /* 0x0020980601007387 */ /* 0x004fe20000100a00 */
[----:B---3--:R0:W-:Y:S03]  /*3a620*/  STL.64 [R1+0x2090], R4 ;  /* 0x0020900401007387 */ /* 0x0081e60000100a00 */
        /* <DEDUP_REMOVED lines=9> */
[----:B------:R-:W2:Y:S02]  /*3a6c0*/  LDL.LU R7, [R1+0x2ac] ;  /* 0x0002ac0001077983 */ /* 0x000ea40000300800 */
[----:B------:R-:W-:Y:S01]  /*3a6d0*/  STL.64 [R1+0x2c0], R8 ;  /* 0x0002c00801007387 */ /* 0x000fe20000100a00 */
[----:B------:R0:W-:Y:S03]  /*3a6e0*/  STL.64 [R1+0x2c8], R10 ;  /* 0x0002c80a01007387 */ /* 0x0001e60000100a00 */
[----:B0-----:R-:W3:Y:S02]  /*3a6f0*/  LDL.LU.64 R10, [R1+0x20c8] ;  /* 0x0020c800010a7983 */ /* 0x001ee40000300a00 */
[----:B---3--:R-:W-:Y:S02]  /*3a700*/  HMMA.16816.F32 R16, R16, R10, R20 ;  /* 0x0000000a1010723c */ /* 0x008fe40000001814 */
[----:B------:R-:W2:Y:S01]  /*3a710*/  LDL.LU.64 R22, [R1+0x20c0] ;  /* 0x0020c00001167983 */ /* 0x000ea20000300a00 */
[----:B------:R-:W2:Y:S02]  /*3a720*/  LDL.LU.64 R20, [R1+0x20b8] ;  /* 0x0020b80001147983 */ /* 0x000ea40000300a00 */
[----:B------:R0:W-:Y:S02]  /*3a730*/  STL.64 [R1+0x2048], R10 ;  /* 0x0020480a01007387 */ /* 0x0001e40000100a00 */
[----:B------:R-:W3:Y:S11]  /*3a740*/  LDL.LU R8, [R1+0x270] ;  /* 0x0002700001087983 */ /* 0x000ef60000300800 */
[----:B------:R-:W-:Y:S05]  /*3a750*/  @!UPT UIADD3 URZ, URZ, URZ, URZ ;  /* 0x0000003f3f3ff290 */ /* 0x000fea000fffe03f */
[----:B------:R-:W-:Y:S01]  /*3a760*/  STL.64 [R1+0x1a0], R16 ;  /* 0x0001a01001007387 */ /* 0x000fe20000100a00 */
[----:B------:R-:W-:Y:S02]  /*3a770*/  STL.64 [R1+0x1a8], R18 ;  /* 0x0001a81201007387 */ /* 0x000fe40000100a00 */
[----:B------:R-:W3:Y:S02]  /*3a780*/  LDL.LU R9, [R1+0x274] ;  /* 0x0002740001097983 */ /* 0x000ee40000300800 */
[----:B0-----:R-:W3:Y:S01]  /*3a790*/  LDL.LU R10, [R1+0x278] ;  /* 0x00027800010a7983 */ /* 0x001ee20000300800 */
        /* <DEDUP_REMOVED lines=29> */
[----:B------:R-:W-:Y:S02]  /*3a970*/  STL.64 [R1+0xd8], R10 ;  /* 0x0000d80a01007387 */ /* 0x000fe40000100a00 */
        /* <DEDUP_REMOVED lines=9> */
[----:B------:R-:W3:Y:S11]  /*3aa10*/  LDL.LU R24, [R1+0x190] ;  /* 0x0001900001187983 */ /* 0x000ef60000300800 */
[----:B------:R-:W-:Y:S11]  /*3aa20*/  @!UPT UIADD3 URZ, URZ, URZ, URZ ;  /* 0x0000003f3f3ff290 */ /* 0x000ff6000fffe03f */
[----:B------:R0:W-:Y:S01]  /*3aa30*/  STL.64 [R1+0x1d0], R8 ;  /* 0x0001d00801007387 */ /* 0x0001e20000100a00 */
[----:B------:R1:W-:Y:S02]  /*3aa40*/  STL.64 [R1+0x1d8], R10 ;  /* 0x0001d80a01007387 */ /* 0x0003e40000100a00 */
[----:B------:R-:W3:Y:S02]  /*3aa50*/  LDL.LU R25, [R1+0x194] ;  /* 0x0001940001197983 */ /* 0x000ee40000300800 */
[----:B------:R-:W3:Y:S01]  /*3aa60*/  LDL.LU R26, [R1+0x198] ;  /* 0x00019800011a7983 */ /* 0x000ee20000300800 */
[----:B------:R-:W3:Y:S04]  /*3aa70*/  LDL.LU R27, [R1+0x19c] ;  /* 0x00019c00011b7983 */ /* 0x000ee80000300800 */
[----:B0-----:R-:W3:Y:S01]  /*3aa80*/  LDL.LU R8, [R1+0x240] ;  /* 0x0002400001087983 */ /* 0x001ee20000300800 */
[----:B------:R-:W3:Y:S02]  /*3aa90*/  LDL.LU R9, [R1+0x244] ;  /* 0x0002440001097983 */ /* 0x000ee40000300800 */
[----:B-1----:R-:W3:Y:S02]  /*3aaa0*/  LDL.LU R10, [R1+0x248] ;  /* 0x00024800010a7983 */ /* 0x002ee40000300800 */
[----:B------:R-:W3:Y:S01]  /*3aab0*/  LDL.LU R11, [R1+0x24c] ;  /* 0x00024c00010b7983 */ /* 0x000ee20000300800 */
[----:B------:R0:W-:Y:S01]  /*3aac0*/  STL.64 [R1+0x2018], R18 ;  /* 0x0020181201007387 */ /* 0x0001e20000100a00 */
[----:B------:R-:W3:Y:S02]  /*3aad0*/  LDL.LU R16, [R1+0x160] ;  /* 0x0001600001107983 */ /* 0x000ee40000300800 */
[----:B------:R-:W3:Y:S01]  /*3aae0*/  LDL.LU R17, [R1+0x164] ;  /* 0x0001640001117983 */ /* 0x000ee20000300800 */
[----:B0-----:R-:W3:Y:S01]  /*3aaf0*/  LDL.LU R18, [R1+0x168] ;  /* 0x0001680001127983 */ /* 0x001ee20000300800 */
[----:B------:R-:W3:Y:S01]  /*3ab00*/  LDL.LU R19, [R1+0x16c] ;  /* 0x00016c0001137983 */ /* 0x000ee20000300800 */
[C---:B--2---:R-:W-:Y:S02]  /*3ab10*/  HMMA.16816.F32 R12, R20.reuse, R6, R12 ;  /* 0x00000006140c723c */ /* 0x044fe4000000180c */
[----:B---3--:R0:W-:Y:S01]  /*3ab20*/  STL.64 [R1+0x2028], R18 ;  /* 0x0020281201007387 */ /* 0x0081e20000100a00 */
[----:B------:R-:W-:Y:S03]  /*3ab30*/  STL.64 [R1+0x2020], R16 ;  /* 0x0020201001007387 */ /* 0x000fe60000100a00 */
[----:B0-----:R-:W2:Y:S11]  /*3ab40*/  LDL.LU.64 R18, [R1+0x48] ;  /* 0x0000480001127983 */ /* 0x001eb60000300a00 */
[----:B------:R-:W-:Y:S06]  /*3ab50*/  @!UPT UIADD3 URZ, URZ, URZ, URZ ;  /* 0x0000003f3f3ff290 */ /* 0x000fec000fffe03f */
[----:B------:R-:W-:Y:S02]  /*3ab60*/  STL.64 [R1+0x270], R12 ;  /* 0x0002700c01007387 */ /* 0x000fe40000100a00 */
[----:B------:R0:W-:Y:S02]  /*3ab70*/  STL.64 [R1+0x278], R14 ;  /* 0x0002780e01007387 */ /* 0x0001e40000100a00 */
[----:B0-----:R-:W3:Y:S01]  /*3ab80*/  LDL.LU.64 R14, [R1+0x2058] ;  /* 0x00205800010e7983 */ /* 0x001ee20000300a00 */
[----:B------:R-:W2:Y:S02]  /*3ab90*/  LDL.LU.64 R12, [R1+0x2050] ;  /* 0x00205000010c7983 */ /* 0x000ea40000300a00 */
        /* <DEDUP_REMOVED lines=14> */
[----:B0-----:R-:W2:Y:S01]  /*3ac80*/  LDL.LU.64 R6, [R1+0x18] ;  /* 0x0000180001067983 */ /* 0x001ea20000300a00 */
[C---:B---3--:R-:W-:Y:S03]  /*3ac90*/  HMMA.16816.F32 R8, R20.reuse, R14, R8 ;  /* 0x0000000e1408723c */ /* 0x048fe60000001808 */
[----:B--2---:R0:W-:Y:S04]  /*3aca0*/  STL.64 [R1+0x2010], R6 ;  /* 0x0020100601007387 */ /* 0x0041e80000100a00 */
[----:B0-----:R-:W2:Y:S04]  /*3acb0*/  LDL.LU.64 R6, [R1+0x38] ;  /* 0x0000380001067983 */ /* 0x001ea80000300a00 */
[----:B--2---:R0:W-:Y:S01]  /*3acc0*/  STL.64 [R1+0x2030], R6 ;  /* 0x0020300601007387 */ /* 0x0041e20000100a00 */
[----:B------:R-:W2:Y:S02]  /*3acd0*/  LDL.LU R4, [R1+0x170] ;  /* 0x0001700001047983 */ /* 0x000ea40000300800 */
[----:B------:R-:W2:Y:S01]  /*3ace0*/  LDL.LU R5, [R1+0x174] ;  /* 0x0001740001057983 */ /* 0x000ea20000300800 */
[----:B0-----:R-:W2:Y:S01]  /*3acf0*/  LDL.LU R6, [R1+0x178] ;  /* 0x0001780001067983 */ /* 0x001ea20000300800 */
[----:B------:R-:W2:Y:S07]  /*3ad00*/  LDL.LU R7, [R1+0x17c] ;  /* 0x00017c0001077983 */ /* 0x000eae0000300800 */
[----:B------:R-:W-:Y:S02]  /*3ad10*/  STL.64 [R1+0x520], R8 ;  /* 0x0005200801007387 */ /* 0x000fe40000100a00 */
[----:B------:R0:W-:Y:S02]  /*3ad20*/  STL.64 [R1+0x528], R10 ;  /* 0x0005280a01007387 */ /* 0x0001e40000100a00 */
        /* <DEDUP_REMOVED lines=8> */
[----:B------:R1:W-:Y:S02]  /*3adb0*/  STL.64 [R1+0x198], R22 ;  /* 0x0001981601007387 */ /* 0x0003e40000100a00 */
[----:B------:R-:W3:Y:S02]  /*3adc0*/  LDL.LU R9, [R1+0x154] ;  /* 0x0001540001097983 */ /* 0x000ee40000300800 */
[----:B0-----:R-:W3:Y:S01]  /*3add0*/  LDL.LU R10, [R1+0x158] ;  /* 0x00015800010a7983 */ /* 0x001ee20000300800 */
[----:B------:R-:W3:Y:S01]  /*3ade0*/  LDL.LU R11, [R1+0x15c] ;  /* 0x00015c00010b7983 */ /* 0x000ee20000300800 */
[----:B-1----:R-:W-:Y:S02]  /*3adf0*/  IMAD.MOV.U32 R22, RZ, RZ, R13 ;  /* 0x000000ffff167224 */ /* 0x002fe400078e000d */
[----:B------:R-:W-:Y:S02]  /*3ae00*/  IMAD.MOV.U32 R23, RZ, RZ, R12 ;  /* 0x000000ffff177224 */ /* 0x000fe400078e000c */
[----:B------:R-:W-:-:S02]  /*3ae10*/  IMAD.MOV.U32 R13, RZ, RZ, R18 ;  /* 0x000000ffff0d7224 */ /* 0x000fc400078e0012 */
        /* <DEDUP_REMOVED lines=25> */
[----:B------:R-:W3:Y:S01]  /*3afb0*/  LDL.LU.64 R6, [R1+0x2008] ;  /* 0x0020080001067983 */ /* 0x000ee20000300a00 */
[----:B------:R-:W3:Y:S02]  /*3afc0*/  LDL.LU.64 R4, [R1+0x2000] ;  /* 0x0020000001047983 */ /* 0x000ee40000300a00 */
[----:B---3--:R-:W-:Y:S11]  /*3afd0*/  HMMA.16816.F32 R4, R24, R22, R4 ;  /* 0x000000161804723c */ /* 0x008ff60000001804 */
[----:B------:R-:W-:Y:S11]  /*3afe0*/  @!UPT UIADD3 URZ, URZ, URZ, URZ ;  /* 0x0000003f3f3ff290 */ /* 0x000ff6000fffe03f */
[----:B------:R-:W-:Y:S01]  /*3aff0*/  @!UPT UIADD3 URZ, URZ, URZ, URZ ;  /* 0x0000003f3f3ff290 */ /* 0x000fe2000fffe03f */
[----:B------:R-:W-:Y:S01]  /*3b000*/  STL.64 [R1+0x550], R4 ;  /* 0x0005500401007387 */ /* 0x000fe20000100a00 */
[----:B------:R0:W-:Y:S03]  /*3b010*/  STL.64 [R1+0x558], R6 ;  /* 0x0005580601007387 */ /* 0x0001e60000100a00 */
[----:B0-----:R-:W2:Y:S01]  /*3b020*/  LDL.LU.64 R6, [R1+0x1ff8] ;  /* 0x001ff80001067983 */ /* 0x001ea20000300a00 */
[----:B------:R-:W2:Y:S02]  /*3b030*/  LDL.LU.64 R4, [R1+0x1ff0] ;  /* 0x001ff00001047983 */ /* 0x000ea40000300a00 */
[----:B------:R0:W-:Y:S02]  /*3b040*/  STL.64 [R1+0x1f78], R22 ;  /* 0x001f781601007387 */ /* 0x0001e40000100a00 */
[----:B0-----:R-:W-:Y:S02]  /*3b050*/  IMAD.MOV.U32 R22, RZ, RZ, R9 ;  /* 0x000000ffff167224 */ /* 0x001fe400078e0009 */
[----:B------:R-:W-:-:S02]  /*3b060*/  IMAD.MOV.U32 R23, RZ, RZ, R8 ;  /* 0x000000ffff177224 */ /* 0x000fc400078e0008 */
[----:B------:R-:W3:Y:S01]  /*3b070*/  LDL.LU R8, [R1+0x110] ;  /* 0x0001100001087983 */ /* 0x000ee20000300800 */
[----:B------:R-:W3:Y:S02]  /*3b080*/  LDL.LU R9, [R1+0x114] ;  /* 0x0001140001097983 */ /* 0x000ee40000300800 */
[----:B------:R-:W3:Y:S02]  /*3b090*/  LDL.LU R10, [R1+0x118] ;  /* 0x00011800010a7983 */ /* 0x000ee40000300800 */
[----:B------:R-:W3:Y:S01]  /*3b0a0*/  LDL.LU R11, [R1+0x11c] ;  /* 0x00011c00010b7983 */ /* 0x000ee20000300800 */
[----:B------:R0:W-:Y:S02]  /*3b0b0*/  STL.64 [R1+0x1f90], R22 ;  /* 0x001f901601007387 */ /* 0x0001e40000100a00 */
[----:B0-----:R-:W-:Y:S02]  /*3b0c0*/  IMAD.MOV.U32 R22, RZ, RZ, R17 ;  /* 0x000000ffff167224 */ /* 0x001fe400078e0011 */
[----:B------:R-:W-:-:S05]  /*3b0d0*/  IMAD.MOV.U32 R23, RZ, RZ, R16 ;  /* 0x000000ffff177224 */ /* 0x000fca00078e0010 */
[----:B------:R0:W-:Y:S01]  /*3b0e0*/  STL.64 [R1+0x1fa8], R22 ;  /* 0x001fa81601007387 */ /* 0x0001e20000100a00 */
[----:B------:R-:W3:Y:S02]  /*3b0f0*/  LDL.LU R20, [R1+0x120] ;  /* 0x0001200001147983 */ /* 0x000ee40000300800 */
[----:B------:R-:W3:Y:S01]  /*3b100*/  LDL.LU R21, [R1+0x124] ;  /* 0x0001240001157983 */ /* 0x000ee20000300800 */
[----:B0-----:R-:W3:Y:S01]  /*3b110*/  LDL.LU R22, [R1+0x128] ;  /* 0x0001280001167983 */ /* 0x001ee20000300800 */
[----:B------:R-:W3:Y:S01]  /*3b120*/  LDL.LU R23, [R1+0x12c] ;  /* 0x00012c0001177983 */ /* 0x000ee20000300800 */
[C---:B--2---:R-:W-:Y:S11]  /*3b130*/  HMMA.16816.F32 R4, R24.reuse, R18, R4 ;  /* 0x000000121804723c */ /* 0x044ff60000001804 */
[----:B------:R-:W-:Y:S11]  /*3b140*/  @!UPT UIADD3 URZ, URZ, URZ, URZ ;  /* 0x0000003f3f3ff290 */ /* 0x000ff6000fffe03f */
[----:B------:R-:W-:Y:S01]  /*3b150*/  @!UPT UIADD3 URZ, URZ, URZ, URZ ;  /* 0x0000003f3f3ff290 */ /* 0x000fe2000fffe03f */
[----:B------:R-:W-:Y:S01]  /*3b160*/  STL.64 [R1+0x170], R4 ;  /* 0x0001700401007387 */ /* 0x000fe20000100a00 */
[----:B------:R0:W-:Y:S03]  /*3b170*/  STL.64 [R1+0x178], R6 ;  /* 0x0001780601007387 */ /* 0x0001e60000100a00 */
[----:B0-----:R-:W3:Y:S01]  /*3b180*/  LDL.LU.64 R6, [R1+0x1fe8] ;  /* 0x001fe80001067983 */ /* 0x001ee20000300a00 */
[----:B------:R-:W2:Y:S02]  /*3b190*/  LDL.LU.64 R4, [R1+0x1fe0] ;  /* 0x001fe00001047983 */ /* 0x000ea40000300a00 */
[----:B------:R3:W-:Y:S02]  /*3b1a0*/  STL.64 [R1+0x1fd0], R18 ;  /* 0x001fd01201007387 */ /* 0x0007e40000100a00 */
[C---:B---3--:R-:W-:Y:S11]  /*3b1b0*/  HMMA.16816.F32 R16, R24.reuse, R6, R20 ;  /* 0x000000061810723c */ /* 0x048ff60000001814 */
[----:B------:R-:W-:Y:S11]  /*3b1c0*/  @!UPT UIADD3 URZ, URZ, URZ, URZ ;  /* 0x0000003f3f3ff290 */ /* 0x000ff6000fffe03f */
[----:B------:R-:W-:Y:S01]  /*3b1d0*/  @!UPT UIADD3 URZ, URZ, URZ, URZ ;  /* 0x0000003f3f3ff290 */ /* 0x000fe2000fffe03f */
[----:B------:R0:W-:Y:S01]  /*3b1e0*/  STL.64 [R1+0x160], R16 ;  /* 0x0001601001007387 */ /* 0x0001e20000100a00 */
[----:B------:R1:W-:Y:S03]  /*3b1f0*/  STL.64 [R1+0x168], R18 ;  /* 0x0001681201007387 */ /* 0x0003e60000100a00 */
[----:B0-----:R-:W3:Y:S01]  /*3b200*/  LDL.LU R16, [R1+0xb0] ;  /* 0x0000b00001107983 */ /* 0x001ee20000300800 */
[----:B------:R-:W3:Y:S02]  /*3b210*/  LDL.LU R17, [R1+0xb4] ;  /* 0x0000b40001117983 */ /* 0x000ee40000300800 */
[----:B-1----:R-:W3:Y:S02]  /*3b220*/  LDL.LU R18, [R1+0xb8] ;  /* 0x0000b80001127983 */ /* 0x002ee40000300800 */
[----:B------:R-:W3:Y:S01]  /*3b230*/  LDL.LU R19, [R1+0xbc] ;  /* 0x0000bc0001137983 */ /* 0x000ee20000300800 */
[----:B------:R-:W-:Y:S01]  /*3b240*/  STL.64 [R1+0x1f88], R6 ;  /* 0x001f880601007387 */ /* 0x000fe20000100a00 */
[----:B--2---:R0:W-:Y:S03]  /*3b250*/  STL.64 [R1+0x1f80], R4 ;  /* 0x001f800401007387 */ /* 0x0041e60000100a00 */
        /* <DEDUP_REMOVED lines=28> */
[----:B--2---:R-:W-:Y:S01]  /*3b420*/  STL.64 [R1+0x1f68], R14 ;  /* 0x001f680e01007387 */ /* 0x004fe20000100a00 */
[----:B------:R0:W-:Y:S04]  /*3b430*/  STL.64 [R1+0x1f60], R12 ;  /* 0x001f600c01007387 */ /* 0x0001e80000100a00 */
[----:B------:R-:W-:-:S02]  /*3b440*/  IMAD.MOV.U32 R17, RZ, RZ, R10 ;  /* 0x000000ffff117224 */ /* 0x000fc400078e000a */
[----:B------:R-:W-:Y:S01]  /*3b450*/  IMAD.MOV.U32 R16, RZ, RZ, R11 ;  /* 0x000000ffff107224 */ /* 0x000fe200078e000b */
[----:B0-----:R-:W2:Y:S01]  /*3b460*/  LDL.LU R12, [R1+0x220] ;  /* 0x00022000010c7983 */ /* 0x001ea20000300800 */
[----:B------:R-:W2:Y:S02]  /*3b470*/  LDL.LU R13, [R1+0x224] ;  /* 0x00022400010d7983 */ /* 0x000ea40000300800 */
[----:B------:R-:W2:Y:S02]  /*3b480*/  LDL.LU R14, [R1+0x228] ;  /* 0x00022800010e7983 */ /* 0x000ea40000300800 */
[----:B------:R-:W2:Y:S01]  /*3b490*/  LDL.LU R15, [R1+0x22c] ;  /* 0x00022c00010f7983 */ /* 0x000ea20000300800 */
[----:B------:R-:W2:Y:S07]  /*3b4a0*/  LDL.LU.64 R18, [R1+0x1fd0] ;  /* 0x001fd00001127983 */ /* 0x000eae0000300a00 */
[----:B------:R0:W-:Y:S02]  /*3b4b0*/  STL.64 [R1+0x4c0], R24 ;  /* 0x0004c01801007387 */ /* 0x0001e40000100a00 */
[----:B------:R1:W-:Y:S02]  /*3b4c0*/  STL.64 [R1+0x4c8], R26 ;  /* 0x0004c81a01007387 */ /* 0x0003e40000100a00 */
[----:B------:R-:W3:Y:S01]  /*3b4d0*/  LDL.LU.64 R10, [R1+0x1fc8] ;  /* 0x001fc800010a7983 */ /* 0x000ee20000300a00 */
[----:B------:R-:W3:Y:S04]  /*3b4e0*/  LDL.LU.64 R8, [R1+0x1fc0] ;  /* 0x001fc00001087983 */ /* 0x000ee80000300a00 */
[----:B0-----:R-:W2:Y:S01]  /*3b4f0*/  LDL.LU R24, [R1+0x50] ;  /* 0x0000500001187983 */ /* 0x001ea20000300800 */
[----:B------:R-:W2:Y:S02]  /*3b500*/  LDL.LU R25, [R1+0x54] ;  /* 0x0000540001197983 */ /* 0x000ea40000300800 */
[----:B-1----:R-:W2:Y:S02]  /*3b510*/  LDL.LU R26, [R1+0x58] ;  /* 0x00005800011a7983 */ /* 0x002ea40000300800 */
[----:B------:R-:W2:Y:S01]  /*3b520*/  LDL.LU R27, [R1+0x5c] ;  /* 0x00005c00011b7983 */ /* 0x000ea20000300800 */
[C---:B---3--:R-:W-:Y:S01]  /*3b530*/  HMMA.16816.F32 R20, R8.reuse, R22, R4 ;  /* 0x000000160814723c */ /* 0x048fe20000001804 */
[----:B------:R-:W3:Y:S01]  /*3b540*/  LDL.LU.64 R6, [R1+0x1fb8] ;  /* 0x001fb80001067983 */ /* 0x000ee20000300a00 */
[----:B------:R-:W3:Y:S11]  /*3b550*/  LDL.LU.64 R4, [R1+0x1fb0] ;  /* 0x001fb00001047983 */ /* 0x000ef60000300a00 */
[----:B------:R-:W-:Y:S10]  /*3b560*/  @!UPT UIADD3 URZ, URZ, URZ, URZ ;  /* 0x0000003f3f3ff290 */ /* 0x000ff4000fffe03f */
        /* <DEDUP_REMOVED lines=10> */
[C---:B---3--:R-:W-:Y:S02]  /*3b610*/  HMMA.16816.F32 R20, R8.reuse, R22, R4 ;  /* 0x000000160814723c */ /* 0x048fe40000001804 */
[----:B------:R-:W3:Y:S01]  /*3b620*/  LDL.LU.64 R6, [R1+0x1f88] ;  /* 0x001f880001067983 */ /* 0x000ee20000300a00 */
[----:B------:R-:W2:Y:S11]  /*3b630*/  LDL.LU.64 R4, [R1+0x1f80] ;  /* 0x001f800001047983 */ /* 0x000eb60000300a00 */
[----:B------:R-:W-:Y:S09]  /*3b640*/  @!UPT UIADD3 URZ, URZ, URZ, URZ ;  /* 0x0000003f3f3ff290 */ /* 0x000ff2000fffe03f */
[----:B------:R-:W-:Y:S01]  /*3b650*/  STL.64 [R1+0xc0], R20 ;  /* 0x0000c01401007387 */ /* 0x000fe20000100a00 */
[----:B------:R0:W-:Y:S03]  /*3b660*/  STL.64 [R1+0xc8], R22 ;  /* 0x0000c81601007387 */ /* 0x0001e60000100a00 */
[----:B0-----:R-:W2:Y:S02]  /*3b670*/  LDL.LU.64 R22, [R1+0x1f78] ;  /* 0x001f780001167983 */ /* 0x001ea40000300a00 */
[C---:B--2---:R-:W-:Y:S02]  /*3b680*/  HMMA.16816.F32 R20, R8.reuse, R22, R24 ;  /* 0x000000160814723c */ /* 0x044fe40000001818 */
[----:B----4-:R0:W1:Y:S04]  /*3b690*/  LDSM.16.MT88.4 R24, [R3+0xc000] ;  /* 0x00c000000318783b */ /* 0x0100680000004200 */
[----:B0-----:R-:W2:Y:S11]  /*3b6a0*/  LDL.LU R3, [R1+0x1f70] ;  /* 0x001f700001037983 */ /* 0x001eb60000300800 */
[----:B------:R-:W-:Y:S06]  /*3b6b0*/  @!UPT UIADD3 URZ, URZ, URZ, URZ ;  /* 0x0000003f3f3ff290 */ /* 0x000fec000fffe03f */
[----:B------:R-:W-:Y:S01]  /*3b6c0*/  STL.64 [R1+0xb0], R20 ;  /* 0x0000b01401007387 */ /* 0x000fe20000100a00 */
[----:B------:R-:W-:Y:S02]  /*3b6d0*/  STL.64 [R1+0xb8], R22 ;  /* 0x0000b81601007387 */ /* 0x000fe40000100a00 */
[----:B------:R-:W-:Y:S01]  /*3b6e0*/  LDSM.16.M88.4 R20, [R5+0x10080] ;  /* 0x010080000514783b */ /* 0x000fe20000000200 */
[----:B-1----:R0:W-:Y:S03]  /*3b6f0*/  STL.64 [R1+0x1f40], R26 ;  /* 0x001f401a01007387 */ /* 0x0021e60000100a00 */
[----:B0-----:R-:W-:Y:S02]  /*3b700*/  IMAD.MOV.U32 R26, RZ, RZ, R17 ;  /* 0x000000ffff1a7224 */ /* 0x001fe400078e0011 */
[----:B------:R-:W-:Y:S02]  /*3b710*/  IMAD.MOV.U32 R27, RZ, RZ, R16 ;  /* 0x000000ffff1b7224 */ /* 0x000fe400078e0010 */
[----:B------:R-:W-:Y:S01]  /*3b720*/  HMMA.16816.F32 R16, R8, R18, R12 ;  /* 0x000000120810723c */ /* 0x000fe2000000180c */
[----:B------:R-:W0:Y:S04]  /*3b730*/  LDSM.16.M88.4 R12, [R5+0x11080] ;  /* 0x01108000050c783b */ /* 0x000e280000000200 */
[----:B------:R1:W-:Y:S01]  /*3b740*/  STL.64 [R1+0x1f38], R24 ;  /* 0x001f381801007387 */ /* 0x0003e20000100a00 */
[----:B------:R4:W-:Y:S03]  /*3b750*/  STL.64 [R1+0x1f50], R26 ;  /* 0x001f501a01007387 */ /* 0x0009e60000100a00 */
[----:B-1----:R-:W2:Y:S01]  /*3b760*/  LDL.LU R24, [R1+0x460] ;  /* 0x0004600001187983 */ /* 0x002ea20000300800 */
[----:B------:R-:W2:Y:S02]  /*3b770*/  LDL.LU R25, [R1+0x464] ;  /* 0x0004640001197983 */ /* 0x000ea40000300800 */
[----:B----4-:R-:W4:Y:S02]  /*3b780*/  LDL.LU R26, [R1+0x468] ;  /* 0x00046800011a7983 */ /* 0x010f240000300800 */
[----:B------:R-:W4:Y:S09]  /*3b790*/  LDL.LU R27, [R1+0x46c] ;  /* 0x00046c00011b7983 */ /* 0x000f320000300800 */
[----:B------:R1:W-:Y:S01]  /*3b7a0*/  STL.64 [R1+0xa0], R16 ;  /* 0x0000a01001007387 */ /* 0x0003e20000100a00 */
[----:B------:R-:W-:Y:S03]  /*3b7b0*/  STL.64 [R1+0xa8], R18 ;  /* 0x0000a81201007387 */ /* 0x000fe60000100a00 */
[----:B0-----:R-:W-:Y:S01]  /*3b7c0*/  STL.64 [R1+0x50], R12 ;  /* 0x0000500c01007387 */ /* 0x001fe20000100a00 */
[----:B------:R0:W-:Y:S02]  /*3b7d0*/  STL.64 [R1+0x58], R14 ;  /* 0x0000580e01007387 */ /* 0x0001e40000100a00 */
[----:B-1----:R-:W-:-:S02]  /*3b7e0*/  IMAD.MOV.U32 R17, RZ, RZ, R12 ;  /* 0x000000ffff117224 */ /* 0x002fc400078e000c */
[----:B------:R-:W-:Y:S01]  /*3b7f0*/  IMAD.MOV.U32 R16, RZ, RZ, R13 ;  /* 0x000000ffff107224 */ /* 0x000fe200078e000d */
[----:B0-----:R-:W3:Y:S01]  /*3b800*/  LDL.LU.64 R14, [R1+0x1f68] ;  /* 0x001f6800010e7983 */ /* 0x001ee20000300a00 */
[----:B------:R-:W3:Y:S03]  /*3b810*/  LDL.LU.64 R12, [R1+0x1f60] ;  /* 0x001f6000010c7983 */ /* 0x000ee60000300a00 */
[----:B------:R0:W-:Y:S02]  /*3b820*/  STL.64 [R1+0x1f48], R16 ;  /* 0x001f481001007387 */ /* 0x0001e40000100a00 */
[----:B0-----:R-:W2:Y:S01]  /*3b830*/  LDL.LU R16, [R1+0x330] ;  /* 0x0003300001107983 */ /* 0x001ea20000300800 */
[----:B------:R-:W-:Y:S02]  /*3b840*/  STL.64 [R1+0x60], R20 ;  /* 0x0000601401007387 */ /* 0x000fe40000100a00 */
[----:B------:R-:W-:Y:S01]  /*3b850*/  STL.64 [R1+0x68], R22 ;  /* 0x0000681601007387 */ /* 0x000fe20000100a00 */
[----:B---3--:R-:W-:Y:S11]  /*3b860*/  HMMA.16816.F32 R12, R8, R6, R12 ;  /* 0x00000006080c723c */ /* 0x008ff6000000180c */
[----:B------:R-:W-:Y:S11]  /*3b870*/  @!UPT UIADD3 URZ, URZ, URZ, URZ ;  /* 0x0000003f3f3ff290 */ /* 0x000ff6000fffe03f */
[----:B------:R-:W-:Y:S01]  /*3b880*/  @!UPT UIADD3 URZ, URZ, URZ, URZ ;  /* 0x0000003f3f3ff290 */ /* 0x000fe2000fffe03f */
[----:B------:R-:W-:Y:S01]  /*3b890*/  STL.64 [R1+0x90], R12 ;  /* 0x0000900c01007387 */ /* 0x000fe20000100a00 */
[----:B------:R-:W-:Y:S02]  /*3b8a0*/  STL.64 [R1+0x98], R14 ;  /* 0x0000980e01007387 */ /* 0x000fe40000100a00 */
[----:B------:R-:W0:Y:S02]  /*3b8b0*/  LDSM.16.M88.4 R12, [R5+0x12080] ;  /* 0x01208000050c783b */ /* 0x000e240000000200 */
[----:B0-----:R-:W-:Y:S02]  /*3b8c0*/  STL.64 [R1+0x40], R12 ;  /* 0x0000400c01007387 */ /* 0x001fe40000100a00 */
[----:B------:R-:W-:Y:S02]  /*3b8d0*/  IMAD.MOV.U32 R7, RZ, RZ, R12 ;  /* 0x000000ffff077224 */ /* 0x000fe400078e000c */
[----:B------:R-:W-:Y:S02]  /*3b8e0*/  STL.64 [R1+0x48], R14 ;  /* 0x0000480e01007387 */ /* 0x000fe40000100a00 */
[----:B------:R-:W-:-:S02]  /*3b8f0*/  IMAD.MOV.U32 R6, RZ, RZ, R13 ;  /* 0x000000ffff067224 */ /* 0x000fc400078e000d */
[----:B------:R-:W0:Y:S04]  /*3b900*/  LDSM.16.M88.4 R12, [R5+0x13080] ;  /* 0x01308000050c783b */ /* 0x000e280000000200 */
[----:B0-----:R-:W-:Y:S01]  /*3b910*/  STL.64 [R1+0x30], R12 ;  /* 0x0000300c01007387 */ /* 0x001fe20000100a00 */
[----:B------:R0:W-:Y:S03]  /*3b920*/  STL.64 [R1+0x38], R14 ;  /* 0x0000380e01007387 */ /* 0x0001e60000100a00 */
[----:B0-----:R-:W4:Y:S01]  /*3b930*/  LDL.LU.64 R14, [R1+0x1f58] ;  /* 0x001f5800010e7983 */ /* 0x001f220000300a00 */
[----:B--2---:R-:W-:Y:S02]  /*3b940*/  IMAD.MOV.U32 R17, RZ, RZ, R3 ;  /* 0x000000ffff117224 */ /* 0x004fe400078e0003 */
[----:B------:R-:W-:-:S02]  /*3b950*/  IMAD.MOV.U32 R18, RZ, RZ, R2 ;  /* 0x000000ffff127224 */ /* 0x000fc400078e0002 */
[----:B------:R-:W-:Y:S01]  /*3b960*/  IMAD.MOV.U32 R19, RZ, RZ, R0 ;  /* 0x000000ffff137224 */ /* 0x000fe200078e0000 */
[C---:B----4-:R-:W-:Y:S01]  /*3b970*/  HMMA.16816.F32 R12, R8.reuse, R14, R24 ;  /* 0x0000000e080c723c */ /* 0x050fe20000001818 */
[----:B------:R-:W2:Y:S11]  /*3b980*/  LDL.LU.64 R26, [R1+0x1f50] ;  /* 0x001f5000011a7983 */ /* 0x000eb60000300a00 */
[----:B------:R-:W-:Y:S11]  /*3b990*/  @!UPT UIADD3 URZ, URZ, URZ, URZ ;  /* 0x0000003f3f3ff290 */ /* 0x000ff6000fffe03f */
[----:B------:R-:W-:Y:S01]  /*3b9a0*/  STL [R1+0x360], R12 ;  /* 0x0003600c01007387 */ /* 0x000fe20000100800 */
[----:B------:R-:W-:Y:S02]  /*3b9b0*/  IMAD.MOV.U32 R3, RZ, RZ, R13 ;  /* 0x000000ffff037224 */ /* 0x000fe400078e000d */
[----:B------:R-:W-:Y:S02]  /*3b9c0*/  IMAD.MOV.U32 R2, RZ, RZ, R14 ;  /* 0x000000ffff027224 */ /* 0x000fe400078e000e */
[----:B------:R-:W-:Y:S02]  /*3b9d0*/  IMAD.MOV.U32 R0, RZ, RZ, R15 ;  /* 0x000000ffff007224 */ /* 0x000fe400078e000f */
[----:B------:R-:W0:Y:S04]  /*3b9e0*/  LDSM.16.M88.4 R12, [R5+0x14080] ;  /* 0x01408000050c783b */ /* 0x000e280000000200 */
[----:B------:R1:W-:Y:S04]  /*3b9f0*/  STL [R1+0x1c50], R0 ;  /* 0x001c500001007387 */ /* 0x0003e80000100800 */
[----:B-1----:R-:W3:Y:S01]  /*3ba00*/  LDL R0, [R1+0x5d4] ;  /* 0x0005d40001007983 */ /* 0x002ee20000100800 */
[----:B------:R-:W-:Y:S02]  /*3ba10*/  STL [R1+0x1c4c], R2 ;  /* 0x001c4c0201007387 */ /* 0x000fe40000100800 */
[----:B------:R-:W-:Y:S01]  /*3ba20*/  STL [R1+0x1c48], R3 ;  /* 0x001c480301007387 */ /* 0x000fe20000100800 */
[----:B0-----:R-:W-:Y:S01]  /*3ba30*/  STL.64 [R1+0x1f30], R14 ;  /* 0x001f300e01007387 */ /* 0x001fe20000100a00 */
[----:B------:R0:W-:Y:S03]  /*3ba40*/  STL.64 [R1+0x1f28], R12 ;  /* 0x001f280c01007387 */ /* 0x0001e60000100a00 */
[----:B0-----:R-:W4:Y:S01]  /*3ba50*/  LDL.LU R12, [R1+0x320] ;  /* 0x00032000010c7983 */ /* 0x001f220000300800 */
[----:B------:R-:W4:Y:S02]  /*3ba60*/  LDL.LU R13, [R1+0x324] ;  /* 0x00032400010d7983 */ /* 0x000f240000300800 */
[----:B------:R-:W4:Y:S02]  /*3ba70*/  LDL.LU R14, [R1+0x328] ;  /* 0x00032800010e7983 */ /* 0x000f240000300800 */
[----:B------:R-:W4:Y:S01]  /*3ba80*/  LDL.LU R15, [R1+0x32c] ;  /* 0x00032c00010f7983 */ /* 0x000f220000300800 */
[----:B--2---:R-:W-:Y:S01]  /*3ba90*/  HMMA.16816.F32 R8, R8, R26, R16 ;  /* 0x0000001a0808723c */ /* 0x004fe20000001810 */
[----:B------:R-:W2:Y:S01]  /*3baa0*/  LDL.LU.64 R16, [R1+0x1f48] ;  /* 0x001f480001107983 */ /* 0x000ea20000300a00 */
[----:B------:R-:W4:Y:S02]  /*3bab0*/  LDL.LU.64 R26, [R1+0x1f40] ;  /* 0x001f4000011a7983 */ /* 0x000f240000300a00 */
[----:B------:R-:W4:Y:S11]  /*3bac0*/  LDL.LU.64 R24, [R1+0x1f38] ;  /* 0x001f380001187983 */ /* 0x000f360000300a00 */
[----:B------:R-:W-:Y:S08]  /*3bad0*/  @!UPT UIADD3 URZ, URZ, URZ, URZ ;  /* 0x0000003f3f3ff290 */ /* 0x000ff0000fffe03f */
[----:B------:R0:W-:Y:S01]  /*3bae0*/  STL.64 [R1+0x70], R8 ;  /* 0x0000700801007387 */ /* 0x0001e20000100a00 */
[----:B------:R-:W-:Y:S03]  /*3baf0*/  STL.64 [R1+0x78], R10 ;  /* 0x0000780a01007387 */ /* 0x000fe60000100a00 */
[----:B0-----:R-:W2:Y:S04]  /*3bb00*/  LDL.64 R8, [R1+0x30] ;  /* 0x0000300001087983 */ /* 0x001ea80000100a00 */
[----:B--2---:R0:W-:Y:S02]  /*3bb10*/  STL.64 [R1+0x1f00], R8 ;  /* 0x001f000801007387 */ /* 0x0041e40000100a00 */
[----:B0-----:R-:W-:-:S02]  /*3bb20*/  IMAD.MOV.U32 R8, RZ, RZ, R7 ;  /* 0x000000ffff087224 */ /* 0x001fc400078e0007 */
[----:B------:R-:W-:-:S05]  /*3bb30*/  IMAD.MOV.U32 R9, RZ, RZ, R6 ;  /* 0x000000ffff097224 */ /* 0x000fca00078e0006 */
[----:B------:R0:W-:Y:S02]  /*3bb40*/  STL.64 [R1+0x1f10], R8 ;  /* 0x001f100801007387 */ /* 0x0001e40000100a00 */
[----:B0-----:R-:W-:Y:S02]  /*3bb50*/  IMAD.MOV.U32 R8, RZ, RZ, R17 ;  /* 0x000000ffff087224 */ /* 0x001fe400078e0011 */
[----:B------:R-:W-:Y:S02]  /*3bb60*/  IMAD.MOV.U32 R9, RZ, RZ, R16 ;  /* 0x000000ffff097224 */ /* 0x000fe400078e0010 */
[----:B------:R-:W0:Y:S01]  /*3bb70*/  LDSM.16.M88.4 R16, [R5+0x15080] ;  /* 0x015080000510783b */ /* 0x000e220000000200 */
[C---:B----4-:R-:W-:Y:S03]  /*3bb80*/  HMMA.16816.F32 R20, R24.reuse, R20, R12 ;  /* 0x000000141814723c */ /* 0x050fe6000000180c */
[----:B0-----:R-:W-:Y:S01]  /*3bb90*/  STL.64 [R1+0x1f20], R18 ;  /* 0x001f201201007387 */ /* 0x001fe20000100a00 */
[----:B------:R0:W-:Y:S03]  /*3bba0*/  STL.64 [R1+0x1f18], R16 ;  /* 0x001f181001007387 */ /* 0x0001e60000100a00 */
[----:B0-----:R-:W2:Y:S01]  /*3bbb0*/  LDL.LU R16, [R1+0x310] ;  /* 0x0003100001107983 */ /* 0x001ea20000300800 */
[----:B------:R-:W2:Y:S02]  /*3bbc0*/  LDL.LU R17, [R1+0x314] ;  /* 0x0003140001117983 */ /* 0x000ea40000300800 */
[----:B------:R-:W2:Y:S02]  /*3bbd0*/  LDL.LU R18, [R1+0x318] ;  /* 0x0003180001127983 */ /* 0x000ea40000300800 */
[----:B------:R-:W2:Y:S01]  /*3bbe0*/  LDL.LU R19, [R1+0x31c] ;  /* 0x00031c0001137983 */ /* 0x000ea20000300800 */
[----:B------:R-:W4:Y:S01]  /*3bbf0*/  LDL.LU.64 R14, [R1+0x1f30] ;  /* 0x001f3000010e7983 */ /* 0x000f220000300a00 */
[----:B------:R-:W2:Y:S03]  /*3bc00*/  LDL.LU.64 R12, [R1+0x1f28] ;  /* 0x001f2800010c7983 */ /* 0x000ea60000300a00 */
[----:B--2---:R-:W-:Y:S01]  /*3bc10*/  STL.64 [R1+0x20], R12 ;  /* 0x0000200c01007387 */ /* 0x004fe20000100a00 */
[----:B----4-:R-:W-:Y:S05]  /*3bc20*/  STL.64 [R1+0x28], R14 ;  /* 0x0000280e01007387 */ /* 0x010fea0000100a00 */
[----:B------:R-:W-:Y:S02]  /*3bc30*/  STL.64 [R1+0x350], R20 ;  /* 0x0003501401007387 */ /* 0x000fe40000100a00 */
[----:B------:R-:W-:Y:S01]  /*3bc40*/  STL.64 [R1+0x358], R22 ;  /* 0x0003581601007387 */ /* 0x000fe20000100a00 */
[----:B------:R0:W-:Y:S01]  /*3bc50*/  STL.64 [R1+0x1f08], R12 ;  /* 0x001f080c01007387 */ /* 0x0001e20000100a00 */
[----:B------:R-:W-:Y:S03]  /*3bc60*/  HMMA.16816.F32 R8, R24, R8, R16 ;  /* 0x000000081808723c */ /* 0x000fe60000001810 */
[----:B------:R-:W-:Y:S04]  /*3bc70*/  LDSM.16.M88.4 R20, [R5+0x16080] ;  /* 0x016080000514783b */ /* 0x000fe80000000200 */
[----:B0-----:R-:W2:Y:S01]  /*3bc80*/  LDL.LU R12, [R1+0x300] ;  /* 0x00030000010c7983 */ /* 0x001ea20000300800 */
[----:B------:R-:W2:Y:S02]  /*3bc90*/  LDL.LU R13, [R1+0x304] ;  /* 0x00030400010d7983 */ /* 0x000ea40000300800 */
[----:B------:R-:W2:Y:S02]  /*3bca0*/  LDL.LU R14, [R1+0x308] ;  /* 0x00030800010e7983 */ /* 0x000ea40000300800 */
[----:B------:R-:W4:Y:S01]  /*3bcb0*/  LDL.LU.64 R18, [R1+0x1f20] ;  /* 0x001f200001127983 */ /* 0x000f220000300a00 */
[----:B------:R-:W2:Y:S01]  /*3bcc0*/  LDL.LU.64 R16, [R1+0x1f18] ;  /* 0x001f180001107983 */ /* 0x000ea20000300a00 */
[----:B------:R-:W-:-:S02]  /*3bcd0*/  IMAD.MOV.U32 R15, RZ, RZ, R4 ;  /* 0x000000ffff0f7224 */ /* 0x000fc400078e0004 */
[----:B------:R-:W0:Y:S07]  /*3bce0*/  LDSM.16.M88.4 R4, [R5+0x17080] ;  /* 0x017080000504783b */ /* 0x000e2e0000000200 */
[----:B------:R1:W-:Y:S01]  /*3bcf0*/  STL.64 [R1+0x340], R8 ;  /* 0x0003400801007387 */ /* 0x0003e20000100a00 */
[----:B------:R-:W-:Y:S03]  /*3bd00*/  STL.64 [R1+0x348], R10 ;  /* 0x0003480a01007387 */ /* 0x000fe60000100a00 */
[----:B-1----:R-:W3:Y:S04]  /*3bd10*/  LDL.LU.64 R8, [R1+0x1f10] ;  /* 0x001f100001087983 */ /* 0x002ee80000300a00 */
[----:B--2---:R-:W-:Y:S01]  /*3bd20*/  STL.64 [R1+0x10], R16 ;  /* 0x0000101001007387 */ /* 0x004fe20000100a00 */
[----:B----4-:R-:W-:Y:S02]  /*3bd30*/  STL.64 [R1+0x18], R18 ;  /* 0x0000181201007387 */ /* 0x010fe40000100a00 */
[----:B0-----:R0:W-:Y:S02]  /*3bd40*/  STL [R1+0x1c70], R7 ;  /* 0x001c700701007387 */ /* 0x0011e40000100800 */
[----:B------:R-:W-:Y:S01]  /*3bd50*/  STL.64 [R1], R20 ;  /* 0x0000001401007387 */ /* 0x000fe20000100a00 */
[----:B------:R-:W-:Y:S04]  /*3bd60*/  STL.64 [R1+0x8], R22 ;  /* 0x0000081601007387 */ /* 0x000fe80000100a00 */
[----:B0-----:R-:W2:Y:S01]  /*3bd70*/  LDL R7, [R1+0x13dc] ;  /* 0x0013dc0001077983 */ /* 0x001ea20000100800 */
[C---:B---3--:R-:W-:Y:S03]  /*3bd80*/  HMMA.16816.F32 R8, R24.reuse, R8, R12 ;  /* 0x000000081808723c */ /* 0x048fe6000000180c */
[----:B--2---:R-:W-:Y:S01]  /*3bd90*/  STL.64 [R1+0x1ef0], R6 ;  /* 0x001ef00601007387 */ /* 0x004fe20000100a00 */
[----:B------:R0:W-:Y:S03]  /*3bda0*/  STL.64 [R1+0x1ee8], R4 ;  /* 0x001ee80401007387 */ /* 0x0001e60000100a00 */
[----:B0-----:R-:W2:Y:S01]  /*3bdb0*/  LDL.LU R4, [R1+0x2f0] ;  /* 0x0002f00001047983 */ /* 0x001ea20000300800 */
[----:B------:R-:W2:Y:S02]  /*3bdc0*/  LDL.LU R5, [R1+0x2f4] ;  /* 0x0002f40001057983 */ /* 0x000ea40000300800 */
[----:B------:R-:W2:Y:S02]  /*3bdd0*/  LDL.LU R6, [R1+0x2f8] ;  /* 0x0002f80001067983 */ /* 0x000ea40000300800 */
[----:B------:R-:W2:Y:S01]  /*3bde0*/  LDL.LU R7, [R1+0x2fc] ;  /* 0x0002fc0001077983 */ /* 0x000ea20000300800 */
[----:B------:R-:W3:Y:S10]  /*3bdf0*/  LDL.LU.64 R12, [R1+0x1f08] ;  /* 0x001f0800010c7983 */ /* 0x000ef40000300a00 */
[----:B------:R0:W-:Y:S02]  /*3be00*/  STL.64 [R1+0x330], R8 ;  /* 0x0003300801007387 */ /* 0x0001e40000100a00 */
[----:B------:R-:W-:Y:S01]  /*3be10*/  STL.64 [R1+0x338], R10 ;  /* 0x0003380a01007387 */ /* 0x000fe20000100a00 */
[----:B0-----:R-:W2:Y:S02]  /*3be20*/  LDL.LU.64 R8, [R1+0x1f00] ;  /* 0x001f000001087983 */ /* 0x001ea40000300a00 */
[----:B--2---:R-:W-:Y:S01]  /*3be30*/  HMMA.16816.F32 R4, R24, R8, R4 ;  /* 0x000000081804723c */ /* 0x004fe20000001804 */
[----:B------:R-:W-:-:S02]  /*3be40*/  IMAD.MOV.U32 R3, RZ, RZ, R8 ;  /* 0x000000ffff037224 */ /* 0x000fc400078e0008 */
[----:B------:R-:W-:Y:S02]  /*3be50*/  IMAD.MOV.U32 R2, RZ, RZ, R9 ;  /* 0x000000ffff027224 */ /* 0x000fe400078e0009 */
[----:B------:R-:W0:Y:S11]  /*3be60*/  LDSM.16.MT88.4 R8, [R0+0xc080] ;  /* 0x00c080000008783b */ /* 0x000e360000004200 */
[----:B------:R-:W-:Y:S07]  /*3be70*/  @!UPT UIADD3 URZ, URZ, URZ, URZ ;  /* 0x0000003f3f3ff290 */ /* 0x000fee000fffe03f */
[----:B------:R1:W-:Y:S01]  /*3be80*/  STL.64 [R1+0x320], R4 ;  /* 0x0003200401007387 */ /* 0x0003e20000100a00 */
[----:B------:R2:W-:Y:S03]  /*3be90*/  STL.64 [R1+0x328], R6 ;  /* 0x0003280601007387 */ /* 0x0005e60000100a00 */
[----:B-1----:R-:W4:Y:S01]  /*3bea0*/  LDL.LU R4, [R1+0x540] ;  /* 0x0005400001047983 */ /* 0x002f220000300800 */
[----:B------:R-:W4:Y:S02]  /*3beb0*/  LDL.LU R5, [R1+0x544] ;  /* 0x0005440001057983 */ /* 0x000f240000300800 */
[----:B--2---:R-:W4:Y:S02]  /*3bec0*/  LDL.LU R6, [R1+0x548] ;  /* 0x0005480001067983 */ /* 0x004f240000300800 */
[----:B------:R-:W4:Y:S01]  /*3bed0*/  LDL.LU R7, [R1+0x54c] ;  /* 0x00054c0001077983 */ /* 0x000f220000300800 */
[----:B0-----:R-:W-:Y:S01]  /*3bee0*/  STL.64 [R1+0x1ee0], R10 ;  /* 0x001ee00a01007387 */ /* 0x001fe20000100a00 */
[----:B------:R0:W-:Y:S03]  /*3bef0*/  STL.64 [R1+0x1ed8], R8 ;  /* 0x001ed80801007387 */ /* 0x0001e60000100a00 */
[----:B0-----:R-:W3:Y:S01]  /*3bf00*/  LDL.LU R8, [R1+0x470] ;  /* 0x0004700001087983 */ /* 0x001ee20000300800 */
[----:B------:R-:W3:Y:S02]  /*3bf10*/  LDL.LU R9, [R1+0x474] ;  /* 0x0004740001097983 */ /* 0x000ee40000300800 */
[----:B------:R-:W3:Y:S02]  /*3bf20*/  LDL.LU R10, [R1+0x478] ;  /* 0x00047800010a7983 */ /* 0x000ee40000300800 */
[----:B------:R-:W3:Y:S02]  /*3bf30*/  LDL.LU R11, [R1+0x47c] ;  /* 0x00047c00010b7983 */ /* 0x000ee40000300800 */
[----:B---3--:R-:W-:Y:S01]  /*3bf40*/  HMMA.16816.F32 R12, R24, R12, R8 ;  /* 0x0000000c180c723c */ /* 0x008fe20000001808 */
[----:B------:R-:W2:Y:S11]  /*3bf50*/  LDL.LU R8, [R1+0x210] ;  /* 0x0002100001087983 */ /* 0x000eb60000300800 */
[----:B------:R-:W-:Y:S11]  /*3bf60*/  @!UPT UIADD3 URZ, URZ, URZ, URZ ;  /* 0x0000003f3f3ff290 */ /* 0x000ff6000fffe03f */
[----:B------:R-:W-:Y:S01]  /*3bf70*/  STL.64 [R1+0x310], R12 ;  /* 0x0003100c01007387 */ /* 0x000fe20000100a00 */
[----:B------:R-:W-:Y:S02]  /*3bf80*/  STL.64 [R1+0x318], R14 ;  /* 0x0003180e01007387 */ /* 0x000fe40000100a00 */
[----:B------:R-:W0:Y:S04]  /*3bf90*/  LDSM.16.MT88.4 R12, [R0+0xc100] ;  /* 0x00c10000000c783b */ /* 0x000e280000004200 */
[----:B------:R-:W2:Y:S01]  /*3bfa0*/  LDL.LU R9, [R1+0x214] ;  /* 0x0002140001097983 */ /* 0x000ea20000300800 */
[----:B------:R-:W2:Y:S01]  /*3bfb0*/  LDL.LU R10, [R1+0x218] ;  /* 0x00021800010a7983 */ /* 0x000ea20000300800 */
[----:B------:R-:W2:Y:S03]  /*3bfc0*/  LDL.LU R11, [R1+0x21c] ;  /* 0x00021c00010b7983 */ /* 0x000ea60000300800 */
[----:B0-----:R-:W-:Y:S01]  /*3bfd0*/  STL.64 [R1+0x1e60], R14 ;  /* 0x001e600e01007387 */ /* 0x001fe20000100a00 */
[----:B------:R0:W-:Y:S02]  /*3bfe0*/  STL.64 [R1+0x1e58], R12 ;  /* 0x001e580c01007387 */ /* 0x0001e40000100a00 */
[----:B0-----:R-:W-:-:S02]  /*3bff0*/  IMAD.MOV.U32 R12, RZ, RZ, R28 ;  /* 0x000000ffff0c7224 */ /* 0x001fc400078e001c */
[----:B------:R-:W-:Y:S01]  /*3c000*/  IMAD.MOV.U32 R13, RZ, RZ, R29 ;  /* 0x000000ffff0d7224 */ /* 0x000fe200078e001d */
[----:B------:R-:W3:Y:S01]  /*3c010*/  LDL.LU R28, [R1+0x1efc] ;  /* 0x001efc00011c7983 */ /* 0x000ee20000300800 */
[----:B------:R-:W2:Y:S02]  /*3c020*/  LDL.LU R29, [R1+0x1ef8] ;  /* 0x001ef800011d7983 */ /* 0x000ea40000300800 */
[----:B------:R-:W2:Y:S02]  /*3c030*/  LDL.LU R14, [R1+0x5a8] ;  /* 0x0005a800010e7983 */ /* 0x000ea40000300800 */
[----:B------:R-:W2:Y:S02]  /*3c040*/  LDL.LU R15, [R1+0x5ac] ;  /* 0x0005ac00010f7983 */ /* 0x000ea40000300800 */
[----:B--2---:R-:W-:Y:S01]  /*3c050*/  STL.64 [R1+0x1ed0], R14 ;  /* 0x001ed00e01007387 */ /* 0x004fe20000100a00 */
[----:B------:R0:W-:Y:S03]  /*3c060*/  STL.64 [R1+0x1ec8], R12 ;  /* 0x001ec80c01007387 */ /* 0x0001e60000100a00 */
[----:B0-----:R-:W2:Y:S01]  /*3c070*/  LDL.LU R12, [R1+0x4b0] ;  /* 0x0004b000010c7983 */ /* 0x001ea20000300800 */
[----:B------:R-:W2:Y:S02]  /*3c080*/  LDL.LU R13, [R1+0x4b4] ;  /* 0x0004b400010d7983 */ /* 0x000ea40000300800 */
[----:B------:R-:W-:-:S02]  /*3c090*/  IMAD.MOV.U32 R14, RZ, RZ, R29 ;  /* 0x000000ffff0e7224 */ /* 0x000fc400078e001d */
[----:B---3--:R-:W-:-:S07]  /*3c0a0*/  IMAD.MOV.U32 R15, RZ, RZ, R28 ;  /* 0x000000ffff0f7224 */ /* 0x008fce00078e001c */
[C---:B--2---:R-:W-:Y:S11]  /*3c0b0*/  HMMA.16816.F32 R16, R24.reuse, R16, R12 ;  /* 0x000000101810723c */ /* 0x044ff6000000180c */
[----:B------:R-:W-:Y:S11]  /*3c0c0*/  @!UPT UIADD3 URZ, URZ, URZ, URZ ;  /* 0x0000003f3f3ff290 */ /* 0x000ff6000fffe03f */
[----:B------:R-:W-:Y:S01]  /*3c0d0*/  @!UPT UIADD3 URZ, URZ, URZ, URZ ;  /* 0x0000003f3f3ff290 */ /* 0x000fe2000fffe03f */
[----:B------:R-:W-:Y:S01]  /*3c0e0*/  STL.64 [R1+0x300], R16 ;  /* 0x0003001001007387 */ /* 0x000fe20000100a00 */
[----:B------:R-:W-:Y:S02]  /*3c0f0*/  IMAD.MOV.U32 R29, RZ, RZ, R18 ;  /* 0x000000ffff1d7224 */ /* 0x000fe400078e0012 */
[----:B------:R-:W-:Y:S02]  /*3c100*/  IMAD.MOV.U32 R28, RZ, RZ, R19 ;  /* 0x000000ffff1c7224 */ /* 0x000fe400078e0013 */
[----:B------:R-:W2:Y:S01]  /*3c110*/  LDL.LU R12, [R1+0x5c0] ;  /* 0x0005c000010c7983 */ /* 0x000ea20000300800 */
[----:B------:R-:W0:Y:S04]  /*3c120*/  LDSM.16.MT88.4 R16, [R0+0xc180] ;  /* 0x00c180000010783b */ /* 0x000e280000004200 */
[----:B------:R-:W2:Y:S01]  /*3c130*/  LDL.LU R13, [R1+0x5c4] ;  /* 0x0005c400010d7983 */ /* 0x000ea20000300800 */
[----:B------:R-:W2:Y:S02]  /*3c140*/  LDL.LU R14, [R1+0x5c8] ;  /* 0x0005c800010e7983 */ /* 0x000ea40000300800 */
[----:B------:R-:W2:Y:S02]  /*3c150*/  LDL.LU R15, [R1+0x5cc] ;  /* 0x0005cc00010f7983 */ /* 0x000ea40000300800 */
[----:B------:R-:W-:Y:S01]  /*3c160*/  STL [R1+0x1b34], R28 ;  /* 0x001b341c01007387 */ /* 0x000fe20000100800 */
[----:B------:R-:W-:Y:S04]  /*3c170*/  STL [R1+0x1b30], R29 ;  /* 0x001b301d01007387 */ /* 0x000fe80000100800 */
[----:B0-----:R-:W-:Y:S01]  /*3c180*/  STL.64 [R1+0x1df0], R18 ;  /* 0x001df01201007387 */ /* 0x001fe20000100a00 */
[----:B------:R0:W-:Y:S03]  /*3c190*/  STL.64 [R1+0x1de8], R16 ;  /* 0x001de81001007387 */ /* 0x0001e60000100a00 */
[----:B0-----:R-:W3:Y:S01]  /*3c1a0*/  LDL.64 R16, [R1+0x10] ;  /* 0x0000100001107983 */ /* 0x001ee20000100a00 */
[C---:B----4-:R-:W-:Y:S03]  /*3c1b0*/  HMMA.16816.F32 R20, R24.reuse, R20, R4 ;  /* 0x000000141814723c */ /* 0x050fe60000001804 */
[----:B---3--:R0:W-:Y:S04]  /*3c1c0*/  STL.64 [R1+0x1ea8], R16 ;  /* 0x001ea81001007387 */ /* 0x0081e80000100a00 */
[----:B0-----:R-:W3:Y:S04]  /*3c1d0*/  LDL R16, [R1+0x50] ;  /* 0x0000500001107983 */ /* 0x001ee80000100800 */
[----:B------:R-:W3:Y:S01]  /*3c1e0*/  LDL R17, [R1+0x54] ;  /* 0x0000540001117983 */ /* 0x000ee20000100800 */
[----:B------:R-:W4:Y:S02]  /*3c1f0*/  LDL.LU.64 R6, [R1+0x1ef0] ;  /* 0x001ef00001067983 */ /* 0x000f240000300a00 */
[----:B------:R-:W2:Y:S09]  /*3c200*/  LDL.LU.64 R4, [R1+0x1ee8] ;  /* 0x001ee80001047983 */ /* 0x000eb20000300a00 */
[----:B------:R-:W-:Y:S01]  /*3c210*/  STL.64 [R1+0x2f0], R20 ;  /* 0x0002f01401007387 */ /* 0x000fe20000100a00 */
[----:B------:R-:W-:Y:S04]  /*3c220*/  STL.64 [R1+0x2f8], R22 ;  /* 0x0002f81601007387 */ /* 0x000fe80000100a00 */
[----:B----4-:R-:W0:Y:S01]  /*3c230*/  LDSM.16.MT88.4 R20, [R7+0xc000] ;  /* 0x00c000000714783b */ /* 0x010e220000004200 */
[----:B--2---:R-:W-:Y:S11]  /*3c240*/  HMMA.16816.F32 R24, R24, R4, R8 ;  /* 0x000000041818723c */ /* 0x004ff60000001808 */
[----:B------:R-:W-:Y:S11]  /*3c250*/  @!UPT UIADD3 URZ, URZ, URZ, URZ ;  /* 0x0000003f3f3ff290 */ /* 0x000ff6000fffe03f */
[----:B------:R-:W-:Y:S02]  /*3c260*/  @!UPT UIADD3 URZ, URZ, URZ, URZ ;  /* 0x0000003f3f3ff290 */ /* 0x000fe4000fffe03f */
[----:B------:R-:W-:Y:S02]  /*3c270*/  IMAD.MOV.U32 R29, RZ, RZ, R27 ;  /* 0x000000ffff1d7224 */ /* 0x000fe400078e001b */
[----:B------:R-:W-:Y:S01]  /*3c280*/  IMAD.MOV.U32 R28, RZ, RZ, R26 ;  /* 0x000000ffff1c7224 */ /* 0x000fe200078e001a */
        /* <DEDUP_REMOVED lines=8> */
[----:B------:R-:W-:Y:S02]  /*3c310*/  STL.64 [R1+0x250], R24 ;  /* 0x0002501801007387 */ /* 0x000fe40000100a00 */
[----:B------:R-:W-:Y:S01]  /*3c320*/  STL [R1+0x1c6c], R29 ;  /* 0x001c6c1d01007387 */ /* 0x000fe20000100800 */
[----:B------:R-:W-:Y:S01]  /*3c330*/  STL [R1+0x1c68], R28 ;  /* 0x001c681c01007387 */ /* 0x000fe20000100800 */
[----:B------:R-:W-:Y:S02]  /*3c340*/  STL.64 [R1+0x1e70], R6 ;  /* 0x001e700601007387 */ /* 0x000fe40000100a00 */
[----:B------:R0:W-:Y:S01]  /*3c350*/  STL.64 [R1+0x1e68], R4 ;  /* 0x001e680401007387 */ /* 0x0001e20000100a00 */
[----:B------:R-:W1:Y:S04]  /*3c360*/  LDSM.16.MT88.4 R24, [R7+0xc080] ;  /* 0x00c080000718783b */ /* 0x000e680000004200 */
[----:B0-----:R-:W2:Y:S04]  /*3c370*/  LDL R4, [R1+0x60] ;  /* 0x0000600001047983 */ /* 0x001ea80000100800 */
[----:B------:R-:W2:Y:S04]  /*3c380*/  LDL R5, [R1+0x64] ;  /* 0x0000640001057983 */ /* 0x000ea80000100800 */
[----:B-1----:R-:W-:Y:S01]  /*3c390*/  STL.64 [R1+0x1cd8], R26 ;  /* 0x001cd81a01007387 */ /* 0x002fe20000100a00 */
[----:B------:R0:W-:Y:S03]  /*3c3a0*/  STL.64 [R1+0x1cd0], R24 ;  /* 0x001cd01801007387 */ /* 0x0001e60000100a00 */
[----:B0-----:R-:W4:Y:S04]  /*3c3b0*/  LDL R24, [R1+0x40] ;  /* 0x0000400001187983 */ /* 0x001f280000100800 */
[----:B------:R-:W4:Y:S01]  /*3c3c0*/  LDL R25, [R1+0x44] ;  /* 0x0000440001197983 */ /* 0x000f220000100800 */
[C---:B--2---:R-:W-:Y:S03]  /*3c3d0*/  HMMA.16816.F32 R4, R8.reuse, R4, R12 ;  /* 0x000000040804723c */ /* 0x044fe6000000180c */
[----:B------:R-:W4:Y:S01]  /*3c3e0*/  LDL.LU.64 R14, [R1+0x1ed0] ;  /* 0x001ed000010e7983 */ /* 0x000f220000300a00 */
[----:B------:R-:W4:Y:S04]  /*3c3f0*/  LDL.LU.64 R12, [R1+0x1ec8] ;  /* 0x001ec800010c7983 */ /* 0x000f280000300a00 */
[C---:B---3--:R-:W-:Y:S11]  /*3c400*/  HMMA.16816.F32 R16, R8.reuse, R16, R20 ;  /* 0x000000100810723c */ /* 0x048ff60000001814 */
[----:B------:R-:W-:Y:S04]  /*3c410*/  @!UPT UIADD3 URZ, URZ, URZ, URZ ;  /* 0x0000003f3f3ff290 */ /* 0x000fe8000fffe03f */
[----:B------:R-:W-:Y:S01]  /*3c420*/  STL.64 [R1+0x240], R4 ;  /* 0x0002400401007387 */ /* 0x000fe20000100a00 */
[----:B------:R4:W-:Y:S02]  /*3c430*/  STL.64 [R1+0x248], R6 ;  /* 0x0002480601007387 */ /* 0x0009e40000100a00 */
[----:B----4-:R-:W-:Y:S01]  /*3c440*/  HMMA.16816.F32 R4, R8, R24, R12 ;  /* 0x000000180804723c */ /* 0x010fe2000000180c */
[----:B------:R-:W2:Y:S04]  /*3c450*/  LDL.LU R12, [R1+0x530] ;  /* 0x00053000010c7983 */ /* 0x000ea80000300800 */
[----:B------:R-:W-:Y:S02]  /*3c460*/  STL.64 [R1+0x230], R16 ;  /* 0x0002301001007387 */ /* 0x000fe40000100a00 */
[----:B------:R-:W-:Y:S11]  /*3c470*/  STL.64 [R1+0x238], R18 ;  /* 0x0002381201007387 */ /* 0x000ff60000100a00 */
[----:B------:R-:W-:Y:S05]  /*3c480*/  @!UPT UIADD3 URZ, URZ, URZ, URZ ;  /* 0x0000003f3f3ff290 */ /* 0x000fea000fffe03f */
[----:B------:R-:W-:Y:S01]  /*3c490*/  STL.64 [R1+0x220], R4 ;  /* 0x0002200401007387 */ /* 0x000fe20000100a00 */
[----:B------:R-:W-:Y:S02]  /*3c4a0*/  STL.64 [R1+0x228], R6 ;  /* 0x0002280601007387 */ /* 0x000fe40000100a00 */
[----:B------:R-:W2:Y:S02]  /*3c4b0*/  LDL.LU R13, [R1+0x534] ;  /* 0x00053400010d7983 */ /* 0x000ea40000300800 */
[----:B------:R-:W3:Y:S01]  /*3c4c0*/  LDL.LU R14, [R1+0x538] ;  /* 0x00053800010e7983 */ /* 0x000ee20000300800 */
[----:B------:R-:W3:Y:S04]  /*3c4d0*/  LDL.LU R15, [R1+0x53c] ;  /* 0x00053c00010f7983 */ /* 0x000ee80000300800 */
        /* <DEDUP_REMOVED lines=8> */
[----:B------:R-:W2:Y:S02]  /*3c560*/  LDL.LU R18, [R1+0x208] ;  /* 0x0002080001127983 */ /* 0x000ea40000300800 */
[----:B------:R-:W2:Y:S02]  /*3c570*/  LDL.LU R19, [R1+0x20c] ;  /* 0x00020c0001137983 */ /* 0x000ea40000300800 */
[----:B--2---:R-:W-:Y:S01]  /*3c580*/  STL.64 [R1+0x1eb8], R18 ;  /* 0x001eb81201007387 */ /* 0x004fe20000100a00 */
[----:B----4-:R-:W-:Y:S02]  /*3c590*/  STL.64 [R1+0x1eb0], R16 ;  /* 0x001eb01001007387 */ /* 0x010fe40000100a00 */
[----:B---3--:R-:W-:Y:S02]  /*3c5a0*/  STL.64 [R1+0x1e90], R14 ;  /* 0x001e900e01007387 */ /* 0x008fe40000100a00 */
[----:B------:R0:W-:Y:S02]  /*3c5b0*/  STL.64 [R1+0x1e88], R12 ;  /* 0x001e880c01007387 */ /* 0x0001e40000100a00 */
[----:B0-----:R-:W2:Y:S01]  /*3c5c0*/  LDL.LU R12, [R1+0x1f0] ;  /* 0x0001f000010c7983 */ /* 0x001ea20000300800 */
[----:B------:R-:W2:Y:S02]  /*3c5d0*/  LDL.LU R13, [R1+0x1f4] ;  /* 0x0001f400010d7983 */ /* 0x000ea40000300800 */
[----:B------:R-:W3:Y:S02]  /*3c5e0*/  LDL.LU R14, [R1+0x1f8] ;  /* 0x0001f800010e7983 */ /* 0x000ee40000300800 */
[----:B------:R-:W3:Y:S02]  /*3c5f0*/  LDL.LU R15, [R1+0x1fc] ;  /* 0x0001fc00010f7983 */ /* 0x000ee40000300800 */
[----:B---3--:R-:W-:Y:S01]  /*3c600*/  STL.64 [R1+0x1ea0], R14 ;  /* 0x001ea00e01007387 */ /* 0x008fe20000100a00 */
[----:B--2---:R0:W-:Y:S03]  /*3c610*/  STL.64 [R1+0x1e98], R12 ;  /* 0x001e980c01007387 */ /* 0x0041e60000100a00 */
[----:B0-----:R-:W2:Y:S04]  /*3c620*/  LDL.64 R12, [R1+0x20] ;  /* 0x00002000010c7983 */ /* 0x001ea80000100a00 */
[----:B--2---:R0:W-:Y:S04]  /*3c630*/  STL.64 [R1+0x1ec0], R12 ;  /* 0x001ec00c01007387 */ /* 0x0041e80000100a00 */
[----:B0-----:R-:W2:Y:S01]  /*3c640*/  LDL.LU R12, [R1+0x590] ;  /* 0x00059000010c7983 */ /* 0x001ea20000300800 */
[----:B------:R-:W2:Y:S02]  /*3c650*/  LDL.LU R13, [R1+0x594] ;  /* 0x00059400010d7983 */ /* 0x000ea40000300800 */
[----:B------:R-:W2:Y:S02]  /*3c660*/  LDL.LU R14, [R1+0x598] ;  /* 0x00059800010e7983 */ /* 0x000ea40000300800 */
[----:B------:R-:W2:Y:S01]  /*3c670*/  LDL.LU R15, [R1+0x59c] ;  /* 0x00059c00010f7983 */ /* 0x000ea20000300800 */
[----:B------:R-:W3:Y:S01]  /*3c680*/  LDL.64 R4, [R1] ;  /* 0x0000000001047983 */ /* 0x000ee20000100a00 */
[----:B------:R0:W-:Y:S03]  /*3c690*/  STL.64 [R1+0x1e30], R24 ;  /* 0x001e301801007387 */ /* 0x0001e60000100a00 */
[----:B0-----:R-:W4:Y:S01]  /*3c6a0*/  LDL.LU R24, [R1+0x500] ;  /* 0x0005000001187983 */ /* 0x001f220000300800 */
[----:B------:R-:W4:Y:S02]  /*3c6b0*/  LDL.LU R25, [R1+0x504] ;  /* 0x0005040001197983 */ /* 0x000f240000300800 */
[----:B------:R-:W2:Y:S02]  /*3c6c0*/  LDL.LU R26, [R1+0x508] ;  /* 0x00050800011a7983 */ /* 0x000ea40000300800 */
[----:B------:R-:W2:Y:S02]  /*3c6d0*/  LDL.LU R27, [R1+0x50c] ;  /* 0x00050c00011b7983 */ /* 0x000ea40000300800 */
[----:B--2---:R-:W-:Y:S01]  /*3c6e0*/  STL.64 [R1+0x1e40], R26 ;  /* 0x001e401a01007387 */ /* 0x004fe20000100a00 */
[----:B----4-:R0:W-:Y:S03]  /*3c6f0*/  STL.64 [R1+0x1e38], R24 ;  /* 0x001e381801007387 */ /* 0x0101e60000100a00 */
[----:B0-----:R-:W2:Y:S01]  /*3c700*/  LDL.64 R24, [R1+0x60] ;  /* 0x0000600001187983 */ /* 0x001ea20000100a00 */
[----:B------:R-:W4:Y:S02]  /*3c710*/  LDL.LU R20, [R1+0x100] ;  /* 0x0001000001147983 */ /* 0x000f240000300800 */
[----:B------:R-:W4:Y:S02]  /*3c720*/  LDL.LU R21, [R1+0x104] ;  /* 0x0001040001157983 */ /* 0x000f240000300800 */
[----:B------:R-:W2:Y:S01]  /*3c730*/  LDL.LU R22, [R1+0x108] ;  /* 0x0001080001167983 */ /* 0x000ea20000300800 */
[----:B------:R-:W2:Y:S01]  /*3c740*/  LDL.LU R23, [R1+0x10c] ;  /* 0x00010c0001177983 */ /* 0x000ea20000300800 */
[----:B------:R-:W-:-:S02]  /*3c750*/  IMAD.MOV.U32 R16, RZ, RZ, R3 ;  /* 0x000000ffff107224 */ /* 0x000fc400078e0003 */
[----:B------:R-:W-:-:S07]  /*3c760*/  IMAD.MOV.U32 R17, RZ, RZ, R2 ;  /* 0x000000ffff117224 */ /* 0x000fce00078e0002 */
[C---:B------:R-:W-:Y:S01]  /*3c770*/  HMMA.16816.F32 R16, R8.reuse, R16, R12 ;  /* 0x000000100810723c */ /* 0x040fe2000000180c */
[----:B--2---:R-:W-:Y:S01]  /*3c780*/  STL.64 [R1+0x1e28], R22 ;  /* 0x001e281601007387 */ /* 0x004fe20000100a00 */
[----:B----4-:R0:W-:Y:S03]  /*3c790*/  STL.64 [R1+0x1e20], R20 ;  /* 0x001e201401007387 */ /* 0x0101e60000100a00 */
        /* <DEDUP_REMOVED lines=10> */
[----:B------:R-:W4:Y:S01]  /*3c840*/  LDL.LU.64 R12, [R1+0x1ec0] ;  /* 0x001ec000010c7983 */ /* 0x000f220000300a00 */
[----:B------:R-:W-:Y:S02]  /*3c850*/  STL.64 [R1+0x210], R16 ;  /* 0x0002101001007387 */ /* 0x000fe40000100a00 */
[----:B------:R0:W-:Y:S02]  /*3c860*/  STL.64 [R1+0x218], R18 ;  /* 0x0002181201007387 */ /* 0x0001e40000100a00 */
[----:B0-----:R-:W4:Y:S01]  /*3c870*/  LDL.LU.64 R18, [R1+0x1eb8] ;  /* 0x001eb80001127983 */ /* 0x001f220000300a00 */
[----:B------:R-:W4:Y:S02]  /*3c880*/  LDL.LU.64 R16, [R1+0x1eb0] ;  /* 0x001eb00001107983 */ /* 0x000f240000300a00 */
[C---:B----4-:R-:W-:Y:S11]  /*3c890*/  HMMA.16816.F32 R16, R8.reuse, R12, R16 ;  /* 0x0000000c0810723c */ /* 0x050ff60000001810 */
[----:B------:R-:W-:Y:S11]  /*3c8a0*/  @!UPT UIADD3 URZ, URZ, URZ, URZ ;  /* 0x0000003f3f3ff290 */ /* 0x000ff6000fffe03f */
[----:B------:R-:W-:Y:S01]  /*3c8b0*/  @!UPT UIADD3 URZ, URZ, URZ, URZ ;  /* 0x0000003f3f3ff290 */ /* 0x000fe2000fffe03f */
[----:B------:R0:W-:Y:S01]  /*3c8c0*/  STL.64 [R1+0x200], R16 ;  /* 0x0002001001007387 */ /* 0x0001e20000100a00 */
[----:B------:R1:W-:Y:S03]  /*3c8d0*/  STL.64 [R1+0x208], R18 ;  /* 0x0002081201007387 */ /* 0x0003e60000100a00 */
[----:B0-----:R-:W4:Y:S01]  /*3c8e0*/  LDL.LU.64 R16, [R1+0x1ea8] ;  /* 0x001ea80001107983 */ /* 0x001f220000300a00 */
[----:B-1----:R-:W-:Y:S02]  /*3c8f0*/  IMAD.MOV.U32 R19, RZ, RZ, R12 ;  /* 0x000000ffff137224 */ /* 0x002fe400078e000c */
[----:B------:R-:W-:Y:S02]  /*3c900*/  IMAD.MOV.U32 R18, RZ, RZ, R13 ;  /* 0x000000ffff127224 */ /* 0x000fe400078e000d */
[----:B------:R-:W4:Y:S01]  /*3c910*/  LDL.LU.64 R14, [R1+0x1ea0] ;  /* 0x001ea000010e7983 */ /* 0x000f220000300a00 */
        /* <DEDUP_REMOVED lines=8> */
[----:B------:R-:W-:Y:S02]  /*3c9a0*/  STL.64 [R1+0x1e08], R16 ;  /* 0x001e081001007387 */ /* 0x000fe40000100a00 */
[----:B---3--:R-:W-:Y:S02]  /*3c9b0*/  IMAD.MOV.U32 R3, RZ, RZ, R4 ;  /* 0x000000ffff037224 */ /* 0x008fe400078e0004 */
[----:B------:R-:W-:Y:S01]  /*3c9c0*/  IMAD.MOV.U32 R2, RZ, RZ, R5 ;  /* 0x000000ffff027224 */ /* 0x000fe200078e0005 */
[C---:B----4-:R-:W-:Y:S11]  /*3c9d0*/  HMMA.16816.F32 R12, R8.reuse, R4, R12 ;  /* 0x00000004080c723c */ /* 0x050ff6000000180c */
[----:B------:R-:W-:Y:S11]  /*3c9e0*/  @!UPT UIADD3 URZ, URZ, URZ, URZ ;  /* 0x0000003f3f3ff290 */ /* 0x000ff6000fffe03f */
[----:B------:R-:W-:Y:S01]  /*3c9f0*/  @!UPT UIADD3 URZ, URZ, URZ, URZ ;  /* 0x0000003f3f3ff290 */ /* 0x000fe2000fffe03f */
[----:B------:R-:W-:Y:S01]  /*3ca00*/  STL.64 [R1+0x1e0], R12 ;  /* 0x0001e00c01007387 */ /* 0x000fe20000100a00 */
[----:B------:R0:W-:Y:S03]  /*3ca10*/  STL.64 [R1+0x1e8], R14 ;  /* 0x0001e80e01007387 */ /* 0x0001e60000100a00 */
[----:B0-----:R-:W3:Y:S01]  /*3ca20*/  LDL.LU.64 R14, [R1+0x1e80] ;  /* 0x001e8000010e7983 */ /* 0x001ee20000300a00 */
[----:B------:R-:W3:Y:S02]  /*3ca30*/  LDL.LU.64 R12, [R1+0x1e78] ;  /* 0x001e7800010c7983 */ /* 0x000ee40000300a00 */
[----:B------:R-:W4:Y:S02]  /*3ca40*/  LDL.LU.64 R6, [R1+0x1e70] ;  /* 0x001e700001067983 */ /* 0x000f240000300a00 */
[----:B------:R-:W3:Y:S02]  /*3ca50*/  LDL.LU.64 R4, [R1+0x1e68] ;  /* 0x001e680001047983 */ /* 0x000ee40000300a00 */
[----:B---3--:R-:W-:Y:S01]  /*3ca60*/  HMMA.16816.F32 R8, R8, R4, R12 ;  /* 0x000000040808723c */ /* 0x008fe2000000180c */
[----:B------:R-:W2:Y:S01]  /*3ca70*/  LDL.LU.64 R14, [R1+0x1e60] ;  /* 0x001e6000010e7983 */ /* 0x000ea20000300a00 */
[----:B------:R-:W2:Y:S02]  /*3ca80*/  LDL.LU.64 R12, [R1+0x1e58] ;  /* 0x001e5800010c7983 */ /* 0x000ea40000300a00 */
[----:B----4-:R-:W-:Y:S02]  /*3ca90*/  STL.64 [R1+0x1e00], R6 ;  /* 0x001e000601007387 */ /* 0x010fe40000100a00 */
[----:B------:R0:W-:Y:S02]  /*3caa0*/  STL.64 [R1+0x1df8], R4 ;  /* 0x001df80401007387 */ /* 0x0001e40000100a00 */
[----:B------:R-:W-:-:S02]  /*3cab0*/  IMAD.MOV.U32 R29, RZ, RZ, R24 ;  /* 0x000000ffff1d7224 */ /* 0x000fc400078e0018 */
[----:B------:R-:W-:Y:S11]  /*3cac0*/  IMAD.MOV.U32 R28, RZ, RZ, R25 ;  /* 0x000000ffff1c7224 */ /* 0x000ff600078e0019 */
[----:B------:R-:W-:Y:S02]  /*3cad0*/  @!UPT UIADD3 URZ, URZ, URZ, URZ ;  /* 0x0000003f3f3ff290 */ /* 0x000fe4000fffe03f */
[----:B------:R1:W-:Y:S01]  /*3cae0*/  STL.64 [R1+0x140], R8 ;  /* 0x0001400801007387 */ /* 0x0003e20000100a00 */
[----:B------:R-:W-:Y:S02]  /*3caf0*/  STL.64 [R1+0x148], R10 ;  /* 0x0001480a01007387 */ /* 0x000fe40000100a00 */
[----:B0-----:R-:W3:Y:S01]  /*3cb00*/  LDL.64 R4, [R1+0x50] ;  /* 0x0000500001047983 */ /* 0x001ee20000100a00 */
[----:B-1----:R-:W4:Y:S01]  /*3cb10*/  LDL.LU.64 R8, [R1+0x30] ;  /* 0x0000300001087983 */ /* 0x002f220000300a00 */
[----:B--2---:R-:W-:Y:S11]  /*3cb20*/  HMMA.16816.F32 R20, R12, R24, R20 ;  /* 0x000000180c14723c */ /* 0x004ff60000001814 */
[----:B------:R-:W-:Y:S11]  /*3cb30*/  @!UPT UIADD3 URZ, URZ, URZ, URZ ;  /* 0x0000003f3f3ff290 */ /* 0x000ff6000fffe03f */
[----:B------:R-:W-:Y:S01]  /*3cb40*/  @!UPT UIADD3 URZ, URZ, URZ, URZ ;  /* 0x0000003f3f3ff290 */ /* 0x000fe2000fffe03f */
[----:B------:R-:W-:Y:S01]  /*3cb50*/  STL.64 [R1+0x130], R20 ;  /* 0x0001301401007387 */ /* 0x000fe20000100a00 */
[----:B------:R0:W-:Y:S03]  /*3cb60*/  STL.64 [R1+0x138], R22 ;  /* 0x0001381601007387 */ /* 0x0001e60000100a00 */
[----:B0-----:R-:W2:Y:S01]  /*3cb70*/  LDL.LU.64 R22, [R1+0x1e50] ;  /* 0x001e500001167983 */ /* 0x001ea20000300a00 */
[----:B------:R-:W2:Y:S02]  /*3cb80*/  LDL.LU.64 R20, [R1+0x1e48] ;  /* 0x001e480001147983 */ /* 0x000ea40000300a00 */
[----:B------:R-:W2:Y:S02]  /*3cb90*/  LDL.LU.64 R26, [R1+0x1e40] ;  /* 0x001e4000011a7983 */ /* 0x000ea40000300a00 */
[----:B------:R-:W2:Y:S02]  /*3cba0*/  LDL.LU.64 R24, [R1+0x1e38] ;  /* 0x001e380001187983 */ /* 0x000ea40000300a00 */
[----:B---3--:R-:W-:-:S02]  /*3cbb0*/  IMAD.MOV.U32 R11, RZ, RZ, R4 ;  /* 0x000000ffff0b7224 */ /* 0x008fc400078e0004 */
[----:B------:R-:W-:Y:S01]  /*3cbc0*/  IMAD.MOV.U32 R10, RZ, RZ, R5 ;  /* 0x000000ffff0a7224 */ /* 0x000fe200078e0005 */
[C---:B--2---:R-:W-:Y:S11]  /*3cbd0*/  HMMA.16816.F32 R24, R12.reuse, R4, R24 ;  /* 0x000000040c18723c */ /* 0x044ff60000001818 */
[----:B------:R-:W-:Y:S11]  /*3cbe0*/  @!UPT UIADD3 URZ, URZ, URZ, URZ ;  /* 0x0000003f3f3ff290 */ /* 0x000ff6000fffe03f */
[----:B------:R-:W-:Y:S01]  /*3cbf0*/  @!UPT UIADD3 URZ, URZ, URZ, URZ ;  /* 0x0000003f3f3ff290 */ /* 0x000fe2000fffe03f */
[----:B------:R0:W-:Y:S01]  /*3cc00*/  STL.64 [R1+0x120], R24 ;  /* 0x0001201801007387 */ /* 0x0001e20000100a00 */
[----:B------:R1:W-:Y:S03]  /*3cc10*/  STL.64 [R1+0x128], R26 ;  /* 0x0001281a01007387 */ /* 0x0003e60000100a00 */
[----:B0-----:R-:W1:Y:S01]  /*3cc20*/  LDL.LU.64 R24, [R1+0x1e30] ;  /* 0x001e300001187983 */ /* 0x001e620000300a00 */
[----:B------:R-:W2:Y:S02]  /*3cc30*/  LDL.LU R4, [R1+0x4e0] ;  /* 0x0004e00001047983 */ /* 0x000ea40000300800 */
[----:B------:R-:W2:Y:S02]  /*3cc40*/  LDL.LU R5, [R1+0x4e4] ;  /* 0x0004e40001057983 */ /* 0x000ea40000300800 */
[----:B------:R-:W3:Y:S01]  /*3cc50*/  LDL.LU R6, [R1+0x4e8] ;  /* 0x0004e80001067983 */ /* 0x000ee20000300800 */
[----:B------:R-:W3:Y:S04]  /*3cc60*/  LDL.LU R7, [R1+0x4ec] ;  /* 0x0004ec0001077983 */ /* 0x000ee80000300800 */
[----:B---3--:R-:W-:Y:S01]  /*3cc70*/  STL.64 [R1+0x1e18], R6 ;  /* 0x001e180601007387 */ /* 0x008fe20000100a00 */
[----:B--2---:R0:W-:Y:S01]  /*3cc80*/  STL.64 [R1+0x1e10], R4 ;  /* 0x001e100401007387 */ /* 0x0041e20000100a00 */
[C---:B-1----:R-:W-:Y:S02]  /*3cc90*/  HMMA.16816.F32 R24, R12.reuse, R24, R20 ;  /* 0x000000180c18723c */ /* 0x042fe40000001814 */
[----:B0-----:R-:W2:Y:S01]  /*3cca0*/  LDL.LU R4, [R1+0x1c0] ;  /* 0x0001c00001047983 */ /* 0x001ea20000300800 */
[----:B------:R-:W2:Y:S02]  /*3ccb0*/  LDL.LU R5, [R1+0x1c4] ;  /* 0x0001c40001057983 */ /* 0x000ea40000300800 */
[----:B------:R-:W2:Y:S02]  /*3ccc0*/  LDL.LU R6, [R1+0x1c8] ;  /* 0x0001c80001067983 */ /* 0x000ea40000300800 */
[----:B------:R-:W2:Y:S01]  /*3ccd0*/  LDL.LU R7, [R1+0x1cc] ;  /* 0x0001cc0001077983 */ /* 0x000ea20000300800 */
[----:B------:R-:W3:Y:S01]  /*3cce0*/  LDL.LU.64 R22, [R1+0x1e28] ;  /* 0x001e280001167983 */ /* 0x000ee20000300a00 */
[----:B------:R-:W3:Y:S02]  /*3ccf0*/  LDL.LU.64 R20, [R1+0x1e20] ;  /* 0x001e200001147983 */ /* 0x000ee40000300a00 */
[----:B----4-:R-:W-:Y:S11]  /*3cd00*/  STL.64 [R1+0x1db0], R8 ;  /* 0x001db00801007387 */ /* 0x010ff60000100a00 */
[----:B------:R-:W-:Y:S01]  /*3cd10*/  @!UPT UIADD3 URZ, URZ, URZ, URZ ;  /* 0x0000003f3f3ff290 */ /* 0x000fe2000fffe03f */
[----:B------:R0:W-:Y:S01]  /*3cd20*/  STL.64 [R1+0x110], R24 ;  /* 0x0001101801007387 */ /* 0x0001e20000100a00 */
[----:B------:R1:W-:Y:S03]  /*3cd30*/  STL.64 [R1+0x118], R26 ;  /* 0x0001181a01007387 */ /* 0x0003e60000100a00 */
[----:B0-----:R-:W4:Y:S01]  /*3cd40*/  LDL.LU R24, [R1+0x2e0] ;  /* 0x0002e00001187983 */ /* 0x001f220000300800 */
[----:B---3--:R-:W-:Y:S11]  /*3cd50*/  HMMA.16816.F32 R20, R12, R8, R20 ;  /* 0x000000080c14723c */ /* 0x008ff60000001814 */
[----:B------:R-:W-:Y:S11]  /*3cd60*/  @!UPT UIADD3 URZ, URZ, URZ, URZ ;  /* 0x0000003f3f3ff290 */ /* 0x000ff6000fffe03f */
[----:B------:R-:W-:Y:S01]  /*3cd70*/  @!UPT UIADD3 URZ, URZ, URZ, URZ ;  /* 0x0000003f3f3ff290 */ /* 0x000fe2000fffe03f */
[----:B------:R-:W-:Y:S01]  /*3cd80*/  STL.64 [R1+0x100], R20 ;  /* 0x0001001401007387 */ /* 0x000fe20000100a00 */
[----:B------:R-:W-:Y:S02]  /*3cd90*/  STL.64 [R1+0x108], R22 ;  /* 0x0001081601007387 */ /* 0x000fe40000100a00 */
[----:B------:R-:W4:Y:S02]  /*3cda0*/  LDL.LU R25, [R1+0x2e4] ;  /* 0x0002e40001197983 */ /* 0x000f240000300800 */
[----:B-1----:R-:W3:Y:S01]  /*3cdb0*/  LDL.LU R26, [R1+0x2e8] ;  /* 0x0002e800011a7983 */ /* 0x002ee20000300800 */
[----:B------:R-:W3:Y:S04]  /*3cdc0*/  LDL.LU R27, [R1+0x2ec] ;  /* 0x0002ec00011b7983 */ /* 0x000ee80000300800 */
[----:B---3--:R-:W-:Y:S01]  /*3cdd0*/  STL.64 [R1+0x1d10], R26 ;  /* 0x001d101a01007387 */ /* 0x008fe20000100a00 */
[----:B----4-:R0:W-:Y:S03]  /*3cde0*/  STL.64 [R1+0x1d08], R24 ;  /* 0x001d081801007387 */ /* 0x0101e60000100a00 */
[----:B0-----:R-:W3:Y:S01]  /*3cdf0*/  LDL.LU R24, [R1+0x3b0] ;  /* 0x0003b00001187983 */ /* 0x001ee20000300800 */
[----:B------:R-:W3:Y:S02]  /*3ce00*/  LDL.LU R25, [R1+0x3b4] ;  /* 0x0003b40001197983 */ /* 0x000ee40000300800 */
[----:B------:R-:W4:Y:S02]  /*3ce10*/  LDL.LU R26, [R1+0x3b8] ;  /* 0x0003b800011a7983 */ /* 0x000f240000300800 */
[----:B------:R-:W4:Y:S01]  /*3ce20*/  LDL.LU R27, [R1+0x3bc] ;  /* 0x0003bc00011b7983 */ /* 0x000f220000300800 */
[----:B------:R-:W3:Y:S01]  /*3ce30*/  LDL.LU R20, [R1+0x1b0] ;  /* 0x0001b00001147983 */ /* 0x000ee20000300800 */
[----:B------:R-:W3:Y:S02]  /*3ce40*/  LDL.LU R21, [R1+0x1b4] ;  /* 0x0001b40001157983 */ /* 0x000ee40000300800 */
[----:B------:R-:W3:Y:S02]  /*3ce50*/  LDL.LU R22, [R1+0x1b8] ;  /* 0x0001b80001167983 */ /* 0x000ee40000300800 */
[----:B------:R-:W3:Y:S02]  /*3ce60*/  LDL.LU R23, [R1+0x1bc] ;  /* 0x0001bc0001177983 */ /* 0x000ee40000300800 */
[----:B------:R-:W-:-:S02]  /*3ce70*/  IMAD.MOV.U32 R16, RZ, RZ, R19 ;  /* 0x000000ffff107224 */ /* 0x000fc400078e0013 */
[----:B------:R-:W-:-:S07]  /*3ce80*/  IMAD.MOV.U32 R17, RZ, RZ, R18 ;  /* 0x000000ffff117224 */ /* 0x000fce00078e0012 */
[----:B--2---:R-:W-:Y:S01]  /*3ce90*/  HMMA.16816.F32 R16, R12, R16, R4 ;  /* 0x000000100c10723c */ /* 0x004fe20000001804 */
[----:B---3--:R-:W-:Y:S01]  /*3cea0*/  STL.64 [R1+0x1d68], R22 ;  /* 0x001d681601007387 */ /* 0x008fe20000100a00 */
[----:B------:R-:W-:Y:S02]  /*3ceb0*/  STL.64 [R1+0x1d60], R20 ;  /* 0x001d601401007387 */ /* 0x000fe40000100a00 */
[----:B----4-:R-:W-:Y:S02]  /*3cec0*/  STL.64 [R1+0x1d20], R26 ;  /* 0x001d201a01007387 */ /* 0x010fe40000100a00 */
[----:B------:R0:W-:Y:S02]  /*3ced0*/  STL.64 [R1+0x1d18], R24 ;  /* 0x001d181801007387 */ /* 0x0001e40000100a00 */
[----:B0-----:R-:W2:Y:S04]  /*3cee0*/  LDL.64 R24, [R1+0x40] ;  /* 0x0000400001187983 */ /* 0x001ea80000100a00 */
[----:B--2---:R0:W-:Y:S04]  /*3cef0*/  STL.64 [R1+0x1db8], R24 ;  /* 0x001db81801007387 */ /* 0x0041e80000100a00 */
[----:B0-----:R-:W2:Y:S01]  /*3cf00*/  LDL.LU R24, [R1+0x4d0] ;  /* 0x0004d00001187983 */ /* 0x001ea20000300800 */
[----:B------:R-:W2:Y:S02]  /*3cf10*/  LDL.LU R25, [R1+0x4d4] ;  /* 0x0004d40001197983 */ /* 0x000ea40000300800 */
[----:B------:R-:W2:Y:S02]  /*3cf20*/  LDL.LU R26, [R1+0x4d8] ;  /* 0x0004d800011a7983 */ /* 0x000ea40000300800 */
[----:B------:R-:W2:Y:S01]  /*3cf30*/  LDL.LU R27, [R1+0x4dc] ;  /* 0x0004dc00011b7983 */ /* 0x000ea20000300800 */
[----:B------:R-:W3:Y:S01]  /*3cf40*/  LDL.LU.64 R6, [R1+0x1e18] ;  /* 0x001e180001067983 */ /* 0x000ee20000300a00 */
[----:B------:R-:W3:Y:S02]  /*3cf50*/  LDL.LU.64 R4, [R1+0x1e10] ;  /* 0x001e100001047983 */ /* 0x000ee40000300a00 */
[----:B------:R0:W-:Y:S02]  /*3cf60*/  STL.64 [R1+0x1c0], R16 ;  /* 0x0001c01001007387 */ /* 0x0001e40000100a00 */
[----:B------:R-:W-:Y:S01]  /*3cf70*/  STL.64 [R1+0x1c8], R18 ;  /* 0x0001c81201007387 */ /* 0x000fe20000100a00 */
[----:B0-----:R-:W3:Y:S01]  /*3cf80*/  LDL.LU.64 R16, [R1+0x1e08] ;  /* 0x001e080001107983 */ /* 0x001ee20000300a00 */
[----:B------:R-:W-:-:S02]  /*3cf90*/  IMAD.MOV.U32 R20, RZ, RZ, R3 ;  /* 0x000000ffff147224 */ /* 0x000fc400078e0003 */
[----:B------:R-:W-:-:S07]  /*3cfa0*/  IMAD.MOV.U32 R21, RZ, RZ, R2 ;  /* 0x000000ffff157224 */ /* 0x000fce00078e0002 */
[C---:B--2---:R-:W-:Y:S08]  /*3cfb0*/  HMMA.16816.F32 R24, R12.reuse, R20, R24 ;  /* 0x000000140c18723c */ /* 0x044ff00000001818 */
[----:B---3--:R-:W-:Y:S01]  /*3cfc0*/  HMMA.16816.F32 R4, R12, R16, R4 ;  /* 0x000000100c04723c */ /* 0x008fe20000001804 */
[----:B------:R-:W-:Y:S02]  /*3cfd0*/  IMAD.MOV.U32 R3, RZ, RZ, R16 ;  /* 0x000000ffff037224 */ /* 0x000fe400078e0010 */
[----:B------:R-:W-:Y:S11]  /*3cfe0*/  IMAD.MOV.U32 R2, RZ, RZ, R17 ;  /* 0x000000ffff027224 */ /* 0x000ff600078e0011 */
[----:B------:R-:W-:Y:S09]  /*3cff0*/  @!UPT UIADD3 URZ, URZ, URZ, URZ ;  /* 0x0000003f3f3ff290 */ /* 0x000ff2000fffe03f */
[----:B------:R-:W-:Y:S01]  /*3d000*/  STL.64 [R1+0x260], R4 ;  /* 0x0002600401007387 */ /* 0x000fe20000100a00 */
[----:B------:R0:W-:Y:S03]  /*3d010*/  STL.64 [R1+0x268], R6 ;  /* 0x0002680601007387 */ /* 0x0001e60000100a00 */
[----:B0-----:R-:W2:Y:S01]  /*3d020*/  LDL.LU.64 R6, [R1+0x1e00] ;  /* 0x001e000001067983 */ /* 0x001ea20000300a00 */
[----:B------:R-:W3:Y:S02]  /*3d030*/  LDL.LU.64 R4, [R1+0x1df8] ;  /* 0x001df80001047983 */ /* 0x000ee40000300a00 */
[----:B------:R-:W4:Y:S02]  /*3d040*/  LDL.LU.64 R18, [R1+0x1df0] ;  /* 0x001df00001127983 */ /* 0x000f240000300a00 */
[----:B------:R-:W4:Y:S01]  /*3d050*/  LDL.LU.64 R16, [R1+0x1de8] ;  /* 0x001de80001107983 */ /* 0x000f220000300a00 */
[----:B------:R0:W-:Y:S01]  /*3d060*/  STL.64 [R1+0x390], R24 ;  /* 0x0003901801007387 */ /* 0x0001e20000100a00 */
[----:B------:R-:W-:Y:S02]  /*3d070*/  STL.64 [R1+0x398], R26 ;  /* 0x0003981a01007387 */ /* 0x000fe40000100a00 */
[----:B0-----:R-:W-:-:S02]  /*3d080*/  IMAD.MOV.U32 R24, RZ, RZ, R11 ;  /* 0x000000ffff187224 */ /* 0x001fc400078e000b */
[----:B------:R-:W-:-:S05]  /*3d090*/  IMAD.MOV.U32 R25, RZ, RZ, R10 ;  /* 0x000000ffff197224 */ /* 0x000fca00078e000a */
[----:B------:R-:W-:Y:S01]  /*3d0a0*/  STL.64 [R1+0x1dd0], R24 ;  /* 0x001dd01801007387 */ /* 0x000fe20000100a00 */
        /* <DEDUP_REMOVED lines=12> */
[----:B0-----:R-:W4:Y:S01]  /*3d170*/  LDL.LU R8, [R1+0x450] ;  /* 0x0004500001087983 */ /* 0x001f220000300800 */
[----:B------:R-:W4:Y:S02]  /*3d180*/  LDL.LU R9, [R1+0x454] ;  /* 0x0004540001097983 */ /* 0x000f240000300800 */
[----:B------:R-:W4:Y:S02]  /*3d190*/  LDL.LU R10, [R1+0x458] ;  /* 0x00045800010a7983 */ /* 0x000f240000300800 */
[----:B------:R-:W4:Y:S01]  /*3d1a0*/  LDL.LU R11, [R1+0x45c] ;  /* 0x00045c00010b7983 */ /* 0x000f220000300800 */
[----:B------:R0:W-:Y:S02]  /*3d1b0*/  STL.64 [R1+0x1d80], R20 ;  /* 0x001d801401007387 */ /* 0x0001e40000100a00 */
[----:B0-----:R-:W-:-:S02]  /*3d1c0*/  IMAD.MOV.U32 R20, RZ, RZ, R3 ;  /* 0x000000ffff147224 */ /* 0x001fc400078e0003 */
[----:B------:R-:W-:-:S05]  /*3d1d0*/  IMAD.MOV.U32 R21, RZ, RZ, R2 ;  /* 0x000000ffff157224 */ /* 0x000fca00078e0002 */
[----:B------:R0:W-:Y:S04]  /*3d1e0*/  STL.64 [R1+0x1d98], R20 ;  /* 0x001d981401007387 */ /* 0x0001e80000100a00 */
        /* <DEDUP_REMOVED lines=9> */
[----:B------:R-:W2:Y:S02]  /*3d280*/  LDL.LU R21, [R1+0x414] ;  /* 0x0004140001157983 */ /* 0x000ea40000300800 */
[----:B------:R-:W3:Y:S01]  /*3d290*/  LDL.LU R22, [R1+0x418] ;  /* 0x0004180001167983 */ /* 0x000ee20000300800 */
[----:B------:R-:W3:Y:S01]  /*3d2a0*/  LDL.LU R23, [R1+0x41c] ;  /* 0x00041c0001177983 */ /* 0x000ee20000300800 */
[----:B------:R-:W-:Y:S02]  /*3d2b0*/  IMAD.MOV.U32 R24, RZ, RZ, R29 ;  /* 0x000000ffff187224 */ /* 0x000fe400078e001d */
[----:B------:R-:W-:Y:S01]  /*3d2c0*/  IMAD.MOV.U32 R25, RZ, RZ, R28 ;  /* 0x000000ffff197224 */ /* 0x000fe200078e001c */
        /* <DEDUP_REMOVED lines=8> */
[----:B0-----:R-:W3:Y:S01]  /*3d350*/  LDL.LU R4, [R1+0x370] ;  /* 0x0003700001047983 */ /* 0x001ee20000300800 */
[----:B------:R-:W3:Y:S02]  /*3d360*/  LDL.LU R5, [R1+0x374] ;  /* 0x0003740001057983 */ /* 0x000ee40000300800 */
[----:B------:R-:W2:Y:S02]  /*3d370*/  LDL.LU R6, [R1+0x378] ;  /* 0x0003780001067983 */ /* 0x000ea40000300800 */
[----:B------:R-:W2:Y:S01]  /*3d380*/  LDL.LU R7, [R1+0x37c] ;  /* 0x00037c0001077983 */ /* 0x000ea20000300800 */
[C---:B----4-:R-:W-:Y:S01]  /*3d390*/  HMMA.16816.F32 R24, R16.reuse, R24, R8 ;  /* 0x000000181018723c */ /* 0x050fe20000001808 */
[----:B--2---:R-:W-:Y:S01]  /*3d3a0*/  STL.64 [R1+0x1d90], R6 ;  /* 0x001d900601007387 */ /* 0x004fe20000100a00 */
[----:B---3--:R0:W-:Y:S03]  /*3d3b0*/  STL.64 [R1+0x1d88], R4 ;  /* 0x001d880401007387 */ /* 0x0081e60000100a00 */
[----:B0-----:R-:W2:Y:S01]  /*3d3c0*/  LDL.LU R4, [R1+0x400] ;  /* 0x0004000001047983 */ /* 0x001ea20000300800 */
[----:B------:R-:W2:Y:S02]  /*3d3d0*/  LDL.LU R5, [R1+0x404] ;  /* 0x0004040001057983 */ /* 0x000ea40000300800 */
[----:B------:R-:W2:Y:S02]  /*3d3e0*/  LDL.LU R6, [R1+0x408] ;  /* 0x0004080001067983 */ /* 0x000ea40000300800 */
[----:B------:R-:W2:Y:S01]  /*3d3f0*/  LDL.LU R7, [R1+0x40c] ;  /* 0x00040c0001077983 */ /* 0x000ea20000300800 */
[----:B------:R-:W3:Y:S01]  /*3d400*/  LDL.LU.64 R12, [R1+0x20] ;  /* 0x00002000010c7983 */ /* 0x000ee20000300a00 */
[----:B------:R-:W4:Y:S02]  /*3d410*/  LDL.LU.64 R10, [R1+0x1de0] ;  /* 0x001de000010a7983 */ /* 0x000f240000300a00 */
[----:B------:R-:W4:Y:S09]  /*3d420*/  LDL.LU.64 R8, [R1+0x1dd8] ;  /* 0x001dd80001087983 */ /* 0x000f320000300a00 */
[----:B------:R0:W-:Y:S01]  /*3d430*/  STL.64 [R1+0x470], R24 ;  /* 0x0004701801007387 */ /* 0x0001e20000100a00 */
[----:B------:R4:W-:Y:S04]  /*3d440*/  STL.64 [R1+0x478], R26 ;  /* 0x0004781a01007387 */ /* 0x0009e80000100a00 */
        /* <DEDUP_REMOVED lines=23> */
[----:B------:R-:W3:Y:S02]  /*3d5c0*/  LDL.LU.64 R20, [R1+0x1da0] ;  /* 0x001da00001147983 */ /* 0x000ee40000300a00 */
[----:B------:R0:W-:Y:S02]  /*3d5d0*/  STL.64 [R1+0x1d28], R8 ;  /* 0x001d280801007387 */ /* 0x0001e40000100a00 */
[----:B0-----:R-:W4:Y:S01]  /*3d5e0*/  LDL.LU R8, [R1+0x3c0] ;  /* 0x0003c00001087983 */ /* 0x001f220000300800 */
[----:B------:R-:W4:Y:S02]  /*3d5f0*/  LDL.LU R9, [R1+0x3c4] ;  /* 0x0003c40001097983 */ /* 0x000f240000300800 */
[----:B------:R-:W2:Y:S02]  /*3d600*/  LDL.LU R10, [R1+0x3c8] ;  /* 0x0003c800010a7983 */ /* 0x000ea40000300800 */
[----:B------:R-:W2:Y:S01]  /*3d610*/  LDL.LU R11, [R1+0x3cc] ;  /* 0x0003cc00010b7983 */ /* 0x000ea20000300800 */
[C---:B---3--:R-:W-:Y:S01]  /*3d620*/  HMMA.16816.F32 R20, R16.reuse, R12, R20 ;  /* 0x0000000c1014723c */ /* 0x048fe20000001814 */
[----:B--2---:R-:W-:Y:S01]  /*3d630*/  STL.64 [R1+0x1d48], R10 ;  /* 0x001d480a01007387 */ /* 0x004fe20000100a00 */
[----:B----4-:R0:W-:Y:S03]  /*3d640*/  STL.64 [R1+0x1d40], R8 ;  /* 0x001d400801007387 */ /* 0x0101e60000100a00 */
[----:B0-----:R-:W2:Y:S01]  /*3d650*/  LDL.LU R8, [R1+0x3e0] ;  /* 0x0003e00001087983 */ /* 0x001ea20000300800 */
[----:B------:R-:W2:Y:S02]  /*3d660*/  LDL.LU R9, [R1+0x3e4] ;  /* 0x0003e40001097983 */ /* 0x000ea40000300800 */
[----:B------:R-:W2:Y:S02]  /*3d670*/  LDL.LU R10, [R1+0x3e8] ;  /* 0x0003e800010a7983 */ /* 0x000ea40000300800 */
[----:B------:R-:W2:Y:S11]  /*3d680*/  LDL.LU R11, [R1+0x3ec] ;  /* 0x0003ec00010b7983 */ /* 0x000eb60000300800 */
[----:B------:R-:W-:Y:S02]  /*3d690*/  @!UPT UIADD3 URZ, URZ, URZ, URZ ;  /* 0x0000003f3f3ff290 */ /* 0x000fe4000fffe03f */
        /* <DEDUP_REMOVED lines=8> */
[----:B------:R3:W-:Y:S03]  /*3d720*/  STL.64 [R1+0x428], R22 ;  /* 0x0004281601007387 */ /* 0x0007e60000100a00 */
[----:B0-----:R-:W3:Y:S02]  /*3d730*/  LDL.LU.64 R20, [R1+0x1d80] ;  /* 0x001d800001147983 */ /* 0x001ee40000300a00 */
[C---:B---3--:R-:W-:Y:S02]  /*3d740*/  HMMA.16816.F32 R20, R16.reuse, R20, R4 ;  /* 0x000000141014723c */ /* 0x048fe40000001804 */
[----:B------:R-:W3:Y:S01]  /*3d750*/  LDL.LU.64 R6, [R1+0x1d78] ;  /* 0x001d780001067983 */ /* 0x000ee20000300a00 */
[----:B------:R-:W4:Y:S11]  /*3d760*/  LDL.LU.64 R4, [R1+0x1d70] ;  /* 0x001d700001047983 */ /* 0x000f360000300a00 */
[----:B------:R-:W-:Y:S09]  /*3d770*/  @!UPT UIADD3 URZ, URZ, URZ, URZ ;  /* 0x0000003f3f3ff290 */ /* 0x000ff2000fffe03f */
[----:B------:R-:W-:Y:S01]  /*3d780*/  STL.64 [R1+0x410], R20 ;  /* 0x0004101401007387 */ /* 0x000fe20000100a00 */
[----:B------:R0:W-:Y:S03]  /*3d790*/  STL.64 [R1+0x418], R22 ;  /* 0x0004181601007387 */ /* 0x0001e60000100a00 */
[----:B0-----:R-:W4:Y:S01]  /*3d7a0*/  LDL.LU.64 R22, [R1+0x1d68] ;  /* 0x001d680001167983 */ /* 0x001f220000300a00 */
[----:B------:R-:W4:Y:S02]  /*3d7b0*/  LDL.LU.64 R20, [R1+0x1d60] ;  /* 0x001d600001147983 */ /* 0x000f240000300a00 */
[----:B----4-:R-:W-:Y:S01]  /*3d7c0*/  HMMA.16816.F32 R16, R16, R4, R20 ;  /* 0x000000041010723c */ /* 0x010fe20000001814 */
[----:B------:R-:W2:Y:S01]  /*3d7d0*/  LDL.LU.64 R22, [R1+0x1d58] ;  /* 0x001d580001167983 */ /* 0x000ea20000300a00 */
[----:B------:R-:W2:Y:S02]  /*3d7e0*/  LDL.LU.64 R20, [R1+0x1d50] ;  /* 0x001d500001147983 */ /* 0x000ea40000300a00 */
[----:B---3--:R-:W-:Y:S02]  /*3d7f0*/  STL.64 [R1+0x1ce8], R6 ;  /* 0x001ce80601007387 */ /* 0x008fe40000100a00 */
[----:B------:R0:W-:Y:S02]  /*3d800*/  STL.64 [R1+0x1ce0], R4 ;  /* 0x001ce00401007387 */ /* 0x0001e40000100a00 */
[----:B------:R-:W-:-:S02]  /*3d810*/  IMAD.MOV.U32 R3, RZ, RZ, R24 ;  /* 0x000000ffff037224 */ /* 0x000fc400078e0018 */
[----:B------:R-:W-:Y:S11]  /*3d820*/  IMAD.MOV.U32 R2, RZ, RZ, R25 ;  /* 0x000000ffff027224 */ /* 0x000ff600078e0019 */
[----:B------:R-:W-:Y:S02]  /*3d830*/  @!UPT UIADD3 URZ, URZ, URZ, URZ ;  /* 0x0000003f3f3ff290 */ /* 0x000fe4000fffe03f */
[----:B------:R1:W-:Y:S01]  /*3d840*/  STL.64 [R1+0x370], R16 ;  /* 0x0003701001007387 */ /* 0x0003e20000100a00 */
[----:B------:R-:W-:Y:S02]  /*3d850*/  STL.64 [R1+0x378], R18 ;  /* 0x0003781201007387 */ /* 0x000fe40000100a00 */
[----:B0-----:R-:W3:Y:S02]  /*3d860*/  LDL.LU R4, [R1+0x3d0] ;  /* 0x0003d00001047983 */ /* 0x001ee40000300800 */
[----:B------:R-:W3:Y:S01]  /*3d870*/  LDL.LU R5, [R1+0x3d4] ;  /* 0x0003d40001057983 */ /* 0x000ee20000300800 */
[----:B------:R-:W3:Y:S01]  /*3d880*/  LDL.LU R6, [R1+0x3d8] ;  /* 0x0003d80001067983 */ /* 0x000ee20000300800 */
[----:B------:R-:W3:Y:S03]  /*3d890*/  LDL.LU R7, [R1+0x3dc] ;  /* 0x0003dc0001077983 */ /* 0x000ee60000300800 */
[----:B-1----:R-:W4:Y:S01]  /*3d8a0*/  LDL.LU.64 R16, [R1+0x10] ;  /* 0x0000100001107983 */ /* 0x002f220000300a00 */
        /* <DEDUP_REMOVED lines=20> */
[----:B------:R0:W-:Y:S01]  /*3d9f0*/  STL.64 [R1+0x3e0], R8 ;  /* 0x0003e00801007387 */ /* 0x0001e20000100a00 */
[----:B------:R-:W-:Y:S03]  /*3da00*/  STL.64 [R1+0x3e8], R10 ;  /* 0x0003e80a01007387 */ /* 0x000fe60000100a00 */
[----:B0-----:R-:W2:Y:S01]  /*3da10*/  LDL.LU.64 R8, [R1+0x1d28] ;  /* 0x001d280001087983 */ /* 0x001ea20000300a00 */
[----:B------:R-:W2:Y:S02]  /*3da20*/  LDL.LU.64 R26, [R1+0x1d20] ;  /* 0x001d2000011a7983 */ /* 0x000ea40000300a00 */
[----:B------:R-:W2:Y:S02]  /*3da30*/  LDL.LU.64 R24, [R1+0x1d18] ;  /* 0x001d180001187983 */ /* 0x000ea40000300a00 */
        /* <DEDUP_REMOVED lines=9> */
[----:B------:R-:W-:-:S05]  /*3dad0*/  IMAD.MOV.U32 R9, RZ, RZ, R6 ;  /* 0x000000ffff097224 */ /* 0x000fca00078e0006 */
[----:B------:R0:W-:Y:S02]  /*3dae0*/  STL.64 [R1+0x1ca0], R8 ;  /* 0x001ca00801007387 */ /* 0x0001e40000100a00 */
[----:B0-----:R-:W-:Y:S02]  /*3daf0*/  IMAD.MOV.U32 R8, RZ, RZ, R5 ;  /* 0x000000ffff087224 */ /* 0x001fe400078e0005 */
[----:B------:R-:W-:-:S05]  /*3db00*/  IMAD.MOV.U32 R9, RZ, RZ, R4 ;  /* 0x000000ffff097224 */ /* 0x000fca00078e0004 */
[----:B------:R0:W-:Y:S02]  /*3db10*/  STL.64 [R1+0x1cb8], R8 ;  /* 0x001cb80801007387 */ /* 0x0001e40000100a00 */
[----:B0-----:R-:W-:Y:S02]  /*3db20*/  IMAD.MOV.U32 R8, RZ, RZ, R3 ;  /* 0x000000ffff087224 */ /* 0x001fe400078e0003 */
[----:B------:R-:W-:-:S05]  /*3db30*/  IMAD.MOV.U32 R9, RZ, RZ, R2 ;  /* 0x000000ffff097224 */ /* 0x000fca00078e0002 */
[----:B------:R0:W-:Y:S04]  /*3db40*/  STL.64 [R1+0x1cf0], R8 ;  /* 0x001cf00801007387 */ /* 0x0001e80000100a00 */
[----:B0-----:R-:W3:Y:S01]  /*3db50*/  LDL.LU R8, [R1+0x2c0] ;  /* 0x0002c00001087983 */ /* 0x001ee20000300800 */
[C---:B--2---:R-:W-:Y:S11]  /*3db60*/  HMMA.16816.F32 R4, R20.reuse, R12, R24 ;  /* 0x0000000c1404723c */ /* 0x044ff60000001818 */
[----:B------:R-:W-:Y:S11]  /*3db70*/  @!UPT UIADD3 URZ, URZ, URZ, URZ ;  /* 0x0000003f3f3ff290 */ /* 0x000ff6000fffe03f */
[----:B------:R-:W-:Y:S01]  /*3db80*/  @!UPT UIADD3 URZ, URZ, URZ, URZ ;  /* 0x0000003f3f3ff290 */ /* 0x000fe2000fffe03f */
[----:B------:R-:W-:Y:S01]  /*3db90*/  STL.64 [R1+0x3c0], R4 ;  /* 0x0003c00401007387 */ /* 0x000fe20000100a00 */
[----:B------:R-:W-:Y:S02]  /*3dba0*/  STL.64 [R1+0x3c8], R6 ;  /* 0x0003c80601007387 */ /* 0x000fe40000100a00 */
[----:B------:R-:W3:Y:S02]  /*3dbb0*/  LDL.LU R9, [R1+0x2c4] ;  /* 0x0002c40001097983 */ /* 0x000ee40000300800 */
[----:B------:R-:W2:Y:S01]  /*3dbc0*/  LDL.LU R10, [R1+0x2c8] ;  /* 0x0002c800010a7983 */ /* 0x000ea20000300800 */
[----:B------:R-:W2:Y:S04]  /*3dbd0*/  LDL.LU R11, [R1+0x2cc] ;  /* 0x0002cc00010b7983 */ /* 0x000ea80000300800 */
[----:B--2---:R-:W-:Y:S01]  /*3dbe0*/  STL.64 [R1+0x1d00], R10 ;  /* 0x001d000a01007387 */ /* 0x004fe20000100a00 */
[----:B---3--:R0:W-:Y:S03]  /*3dbf0*/  STL.64 [R1+0x1cf8], R8 ;  /* 0x001cf80801007387 */ /* 0x0081e60000100a00 */
[----:B0-----:R-:W4:Y:S01]  /*3dc00*/  LDL.LU R8, [R1+0x2d0] ;  /* 0x0002d00001087983 */ /* 0x001f220000300800 */
[----:B------:R-:W4:Y:S02]  /*3dc10*/  LDL.LU R9, [R1+0x2d4] ;  /* 0x0002d40001097983 */ /* 0x000f240000300800 */
[----:B------:R-:W4:Y:S02]  /*3dc20*/  LDL.LU R10, [R1+0x2d8] ;  /* 0x0002d800010a7983 */ /* 0x000f240000300800 */
[----:B------:R-:W4:Y:S01]  /*3dc30*/  LDL.LU R11, [R1+0x2dc] ;  /* 0x0002dc00010b7983 */ /* 0x000f220000300800 */
[----:B------:R-:W2:Y:S01]  /*3dc40*/  LDL.64 R4, [R1] ;  /* 0x0000000001047983 */ /* 0x000ea20000100a00 */
[----:B------:R-:W3:Y:S02]  /*3dc50*/  LDL.LU R24, [R1+0x1a0] ;  /* 0x0001a00001187983 */ /* 0x000ee40000300800 */
[----:B------:R-:W3:Y:S02]  /*3dc60*/  LDL.LU R25, [R1+0x1a4] ;  /* 0x0001a40001197983 */ /* 0x000ee40000300800 */
[----:B------:R-:W3:Y:S01]  /*3dc70*/  LDL.LU R26, [R1+0x1a8] ;  /* 0x0001a800011a7983 */ /* 0x000ee20000300800 */
[----:B------:R-:W3:Y:S01]  /*3dc80*/  LDL.LU R27, [R1+0x1ac] ;  /* 0x0001ac00011b7983 */ /* 0x000ee20000300800 */
        /* <DEDUP_REMOVED lines=11> */
[----:B----4-:R-:W-:Y:S01]  /*3dd40*/  HMMA.16816.F32 R8, R20, R16, R8 ;  /* 0x000000101408723c */ /* 0x010fe20000001808 */
[----:B--2---:R-:W-:Y:S01]  /*3dd50*/  STL.64 [R1+0x1cb0], R14 ;  /* 0x001cb00e01007387 */ /* 0x004fe20000100a00 */
[----:B------:R0:W-:Y:S03]  /*3dd60*/  STL.64 [R1+0x1ca8], R12 ;  /* 0x001ca80c01007387 */ /* 0x0001e60000100a00 */
        /* <DEDUP_REMOVED lines=13> */
[----:B------:R-:W4:Y:S02]  /*3de40*/  LDL.LU.64 R8, [R1+0x1cf8] ;  /* 0x001cf80001087983 */ /* 0x000f240000300a00 */
[----:B------:R0:W-:Y:S02]  /*3de50*/  STL.64 [R1+0x1c78], R16 ;  /* 0x001c781001007387 */ /* 0x0001e40000100a00 */
[----:B------:R-:W-:-:S02]  /*3de60*/  IMAD.MOV.U32 R3, RZ, RZ, R4 ;  /* 0x000000ffff037224 */ /* 0x000fc400078e0004 */
[----:B------:R-:W-:Y:S01]  /*3de70*/  IMAD.MOV.U32 R2, RZ, RZ, R5 ;  /* 0x000000ffff027224 */ /* 0x000fe200078e0005 */
[----:B0-----:R-:W2:Y:S01]  /*3de80*/  LDL.LU R16, [R1+0x1d0] ;  /* 0x0001d00001107983 */ /* 0x001ea20000300800 */
[----:B------:R-:W2:Y:S02]  /*3de90*/  LDL.LU R17, [R1+0x1d4] ;  /* 0x0001d40001117983 */ /* 0x000ea40000300800 */
[----:B------:R-:W2:Y:S02]  /*3dea0*/  LDL.LU R18, [R1+0x1d8] ;  /* 0x0001d80001127983 */ /* 0x000ea40000300800 */
[----:B------:R-:W2:Y:S01]  /*3deb0*/  LDL.LU R19, [R1+0x1dc] ;  /* 0x0001dc0001137983 */ /* 0x000ea20000300800 */
[C---:B----4-:R-:W-:Y:S11]  /*3dec0*/  HMMA.16816.F32 R8, R20.reuse, R4, R8 ;  /* 0x000000041408723c */ /* 0x050ff60000001808 */
[----:B------:R-:W-:Y:S11]  /*3ded0*/  @!UPT UIADD3 URZ, URZ, URZ, URZ ;  /* 0x0000003f3f3ff290 */ /* 0x000ff6000fffe03f */
[----:B------:R-:W-:Y:S01]  /*3dee0*/  @!UPT UIADD3 URZ, URZ, URZ, URZ ;  /* 0x0000003f3f3ff290 */ /* 0x000fe2000fffe03f */
[----:B------:R0:W-:Y:S01]  /*3def0*/  STL.64 [R1+0x3a0], R8 ;  /* 0x0003a00801007387 */ /* 0x0001e20000100a00 */
[----:B------:R2:W-:Y:S03]  /*3df00*/  STL.64 [R1+0x3a8], R10 ;  /* 0x0003a80a01007387 */ /* 0x0005e60000100a00 */
[----:B0-----:R-:W2:Y:S01]  /*3df10*/  LDL.LU.64 R8, [R1+0x1cf0] ;  /* 0x001cf00001087983 */ /* 0x001ea20000300a00 */
[----:B------:R-:W4:Y:S02]  /*3df20*/  LDL.LU.64 R6, [R1+0x1ce8] ;  /* 0x001ce80001067983 */ /* 0x000f240000300a00 */
[----:B------:R-:W3:Y:S02]  /*3df30*/  LDL.LU.64 R4, [R1+0x1ce0] ;  /* 0x001ce00001047983 */ /* 0x000ee40000300a00 */
[----:B---3--:R-:W-:Y:S01]  /*3df40*/  HMMA.16816.F32 R20, R20, R4, R24 ;  /* 0x000000041414723c */ /* 0x008fe20000001818 */
[----:B------:R-:W2:Y:S01]  /*3df50*/  LDL.LU.64 R26, [R1+0x1cd8] ;  /* 0x001cd800011a7983 */ /* 0x000ea20000300a00 */
[----:B------:R-:W2:Y:S11]  /*3df60*/  LDL.LU.64 R24, [R1+0x1cd0] ;  /* 0x001cd00001187983 */ /* 0x000eb60000300a00 */
[----:B------:R-:W-:Y:S10]  /*3df70*/  @!UPT UIADD3 URZ, URZ, URZ, URZ ;  /* 0x0000003f3f3ff290 */ /* 0x000ff4000fffe03f */
[----:B------:R-:W-:Y:S01]  /*3df80*/  STL.64 [R1+0x2e0], R20 ;  /* 0x0002e01401007387 */ /* 0x000fe20000100a00 */
[----:B------:R-:W-:Y:S01]  /*3df90*/  STL.64 [R1+0x2e8], R22 ;  /* 0x0002e81601007387 */ /* 0x000fe20000100a00 */
        /* <DEDUP_REMOVED lines=21> */
[----:B--2---:R-:W-:Y:S11]  /*3e0f0*/  HMMA.16816.F32 R12, R24, R8, R12 ;  /* 0x00000008180c723c */ /* 0x004ff6000000180c */
[----:B------:R-:W-:Y:S11]  /*3e100*/  @!UPT UIADD3 URZ, URZ, URZ, URZ ;  /* 0x0000003f3f3ff290 */ /* 0x000ff6000fffe03f */
[----:B------:R-:W-:Y:S01]  /*3e110*/  @!UPT UIADD3 URZ, URZ, URZ, URZ ;  /* 0x0000003f3f3ff290 */ /* 0x000fe2000fffe03f */
[----:B------:R0:W-:Y:S01]  /*3e120*/  STL.64 [R1+0x2a0], R12 ;  /* 0x0002a00c01007387 */ /* 0x0001e20000100a00 */
[----:B------:R-:W-:Y:S03]  /*3e130*/  STL.64 [R1+0x2a8], R14 ;  /* 0x0002a80e01007387 */ /* 0x000fe60000100a00 */
[----:B0-----:R-:W2:Y:S01]  /*3e140*/  LDL.LU.64 R12, [R1+0x1c80] ;  /* 0x001c8000010c7983 */ /* 0x001ea20000300a00 */
[----:B------:R-:W-:Y:S02]  /*3e150*/  IMAD.MOV.U32 R20, RZ, RZ, R3 ;  /* 0x000000ffff147224 */ /* 0x000fe400078e0003 */
[----:B------:R-:W-:Y:S02]  /*3e160*/  IMAD.MOV.U32 R21, RZ, RZ, R2 ;  /* 0x000000ffff157224 */ /* 0x000fe400078e0002 */
[----:B------:R-:W-:Y:S02]  /*3e170*/  IMAD.MOV.U32 R2, RZ, RZ, R8 ;  /* 0x000000ffff027224 */ /* 0x000fe400078e0008 */
[----:B------:R-:W-:-:S02]  /*3e180*/  IMAD.MOV.U32 R3, RZ, RZ, R9 ;  /* 0x000000ffff037224 */ /* 0x000fc400078e0009 */
[----:B----4-:R-:W0:Y:S04]  /*3e190*/  LDSM.16.MT88.4 R8, [R7+0xc100] ;  /* 0x00c100000708783b */ /* 0x010e280000004200 */
[----:B0-----:R-:W-:Y:S01]  /*3e1a0*/  STL.64 [R1+0x1c60], R10 ;  /* 0x001c600a01007387 */ /* 0x001fe20000100a00 */
[----:B------:R0:W-:Y:S03]  /*3e1b0*/  STL.64 [R1+0x1c58], R8 ;  /* 0x001c580801007387 */ /* 0x0001e60000100a00 */
        /* <DEDUP_REMOVED lines=9> */
[----:B------:R1:W-:Y:S01]  /*3e250*/  STL.64 [R1+0x290], R16 ;  /* 0x0002901001007387 */ /* 0x0003e20000100a00 */
[----:B------:R-:W-:Y:S03]  /*3e260*/  STL.64 [R1+0x298], R18 ;  /* 0x0002981201007387 */ /* 0x000fe60000100a00 */
[----:B-1----:R-:W2:Y:S01]  /*3e270*/  LDL.LU.64 R16, [R1+0x1c78] ;  /* 0x001c780001107983 */ /* 0x002ea20000300a00 */
[----:B------:R-:W4:Y:S03]  /*3e280*/  LDL.LU R7, [R1+0x1c70] ;  /* 0x001c700001077983 */ /* 0x000f260000300800 */
[----:B0-----:R-:W-:Y:S01]  /*3e290*/  STL.64 [R1+0x1bd0], R14 ;  /* 0x001bd00e01007387 */ /* 0x001fe20000100a00 */
[----:B------:R0:W-:Y:S03]  /*3e2a0*/  STL.64 [R1+0x1bc8], R12 ;  /* 0x001bc80c01007387 */ /* 0x0001e60000100a00 */
[----:B0-----:R-:W2:Y:S01]  /*3e2b0*/  LDL.LU R12, [R1+0x270] ;  /* 0x00027000010c7983 */ /* 0x001ea20000300800 */
[----:B------:R-:W2:Y:S02]  /*3e2c0*/  LDL.LU R13, [R1+0x274] ;  /* 0x00027400010d7983 */ /* 0x000ea40000300800 */
[----:B------:R-:W2:Y:S02]  /*3e2d0*/  LDL.LU R14, [R1+0x278] ;  /* 0x00027800010e7983 */ /* 0x000ea40000300800 */
[----:B------:R-:W2:Y:S01]  /*3e2e0*/  LDL.LU R15, [R1+0x27c] ;  /* 0x00027c00010f7983 */ /* 0x000ea20000300800 */
[C---:B---3--:R-:W-:Y:S01]  /*3e2f0*/  HMMA.16816.F32 R8, R24.reuse, R20, R8 ;  /* 0x000000141808723c */ /* 0x048fe20000001808 */
[----:B------:R-:W-:Y:S07]  /*3e300*/  LDSM.16.MT88.4 R20, [R0+0xe080] ;  /* 0x00e080000014783b */ /* 0x000fee0000004200 */
[----:B--2---:R-:W-:Y:S11]  /*3e310*/  HMMA.16816.F32 R12, R24, R16, R12 ;  /* 0x00000010180c723c */ /* 0x004ff6000000180c */
[----:B------:R-:W-:Y:S11]  /*3e320*/  @!UPT UIADD3 URZ, URZ, URZ, URZ ;  /* 0x0000003f3f3ff290 */ /* 0x000ff6000fffe03f */
[----:B------:R-:W-:Y:S01]  /*3e330*/  @!UPT UIADD3 URZ, URZ, URZ, URZ ;  /* 0x0000003f3f3ff290 */ /* 0x000fe2000fffe03f */
[----:B------:R0:W-:Y:S02]  /*3e340*/  STL.64 [R1+0x280], R12 ;  /* 0x0002800c01007387 */ /* 0x0001e40000100a00 */
[----:B0-----:R-:W-:Y:S02]  /*3e350*/  IMAD.MOV.U32 R13, RZ, RZ, R16 ;  /* 0x000000ffff0d7224 */ /* 0x001fe400078e0010 */
[----:B------:R-:W-:Y:S02]  /*3e360*/  IMAD.MOV.U32 R12, RZ, RZ, R17 ;  /* 0x000000ffff0c7224 */ /* 0x000fe400078e0011 */
[----:B------:R-:W0:Y:S04]  /*3e370*/  LDSM.16.MT88.4 R16, [R0+0xe000] ;  /* 0x00e000000010783b */ /* 0x000e280000004200 */
[----:B------:R-:W-:Y:S04]  /*3e380*/  STL.64 [R1+0x288], R14 ;  /* 0x0002880e01007387 */ /* 0x000fe80000100a00 */
[----:B0-----:R-:W-:Y:S01]  /*3e390*/  STL.64 [R1+0x1b40], R18 ;  /* 0x001b401201007387 */ /* 0x001fe20000100a00 */
[----:B------:R0:W-:Y:S02]  /*3e3a0*/  STL.64 [R1+0x1b38], R16 ;  /* 0x001b381001007387 */ /* 0x0001e40000100a00 */
[----:B0-----:R-:W-:-:S02]  /*3e3b0*/  IMAD.MOV.U32 R16, RZ, RZ, R13 ;  /* 0x000000ffff107224 */ /* 0x001fc400078e000d */
[----:B------:R-:W-:-:S05]  /*3e3c0*/  IMAD.MOV.U32 R17, RZ, RZ, R12 ;  /* 0x000000ffff117224 */ /* 0x000fca00078e000c */
[----:B------:R-:W-:Y:S01]  /*3e3d0*/  STL.64 [R1+0x1c20], R16 ;  /* 0x001c201001007387 */ /* 0x000fe20000100a00 */
[----:B------:R-:W-:Y:S02]  /*3e3e0*/  STL.64 [R1+0x1ab8], R22 ;  /* 0x001ab81601007387 */ /* 0x000fe40000100a00 */
[----:B------:R-:W-:Y:S02]  /*3e3f0*/  STL.64 [R1+0x270], R8 ;  /* 0x0002700801007387 */ /* 0x000fe40000100a00 */
[----:B------:R-:W-:Y:S01]  /*3e400*/  STL.64 [R1+0x278], R10 ;  /* 0x0002780a01007387 */ /* 0x000fe20000100a00 */
[----:B------:R0:W-:Y:S04]  /*3e410*/  STL.64 [R1+0x1ab0], R20 ;  /* 0x001ab01401007387 */ /* 0x0001e80000100a00 */
[----:B0-----:R-:W2:Y:S01]  /*3e420*/  LDL.LU R20, [R1+0x70] ;  /* 0x0000700001147983 */ /* 0x001ea20000300800 */
[----:B------:R-:W2:Y:S02]  /*3e430*/  LDL.LU R21, [R1+0x74] ;  /* 0x0000740001157983 */ /* 0x000ea40000300800 */
[----:B------:R-:W3:Y:S02]  /*3e440*/  LDL.LU R22, [R1+0x78] ;  /* 0x0000780001167983 */ /* 0x000ee40000300800 */
[----:B------:R-:W3:Y:S01]  /*3e450*/  LDL.LU R23, [R1+0x7c] ;  /* 0x00007c0001177983 */ /* 0x000ee20000300800 */
        /* <DEDUP_REMOVED lines=11> */
[----:B------:R-:W2:Y:S02]  /*3e510*/  LDL.LU R19, [R1+0x56c] ;  /* 0x00056c0001137983 */ /* 0x000ea40000300800 */
[----:B--2---:R-:W-:Y:S01]  /*3e520*/  STL.64 [R1+0x1c30], R18 ;  /* 0x001c301201007387 */ /* 0x004fe20000100a00 */
[----:B------:R0:W-:Y:S03]  /*3e530*/  STL.64 [R1+0x1c28], R16 ;  /* 0x001c281001007387 */ /* 0x0001e60000100a00 */
[----:B0-----:R-:W2:Y:S04]  /*3e540*/  LDL.LU.64 R16, [R1+0x50] ;  /* 0x0000500001107983 */ /* 0x001ea80000300a00 */
[----:B--2---:R0:W-:Y:S04]  /*3e550*/  STL.64 [R1+0x1c40], R16 ;  /* 0x001c401001007387 */ /* 0x0041e80000100a00 */
[----:B0-----:R-:W2:Y:S01]  /*3e560*/  LDL.LU.64 R16, [R1+0x60] ;  /* 0x0000600001107983 */ /* 0x001ea20000300a00 */
        /* <DEDUP_REMOVED lines=8> */
[----:B0-----:R-:W2:Y:S01]  /*3e5f0*/  LDL.LU.64 R12, [R1+0x40] ;  /* 0x00004000010c7983 */ /* 0x001ea20000300a00 */
[----:B------:R-:W-:Y:S03]  /*3e600*/  HMMA.16816.F32 R24, R24, R4, R8 ;  /* 0x000000041818723c */ /* 0x000fe60000001808 */
[----:B--2---:R0:W-:Y:S04]  /*3e610*/  STL.64 [R1+0x1c38], R12 ;  /* 0x001c380c01007387 */ /* 0x0041e80000100a00 */
[----:B0-----:R-:W2:Y:S01]  /*3e620*/  LDL.LU R12, [R1+0x570] ;  /* 0x00057000010c7983 */ /* 0x001ea20000300800 */
[----:B------:R-:W2:Y:S02]  /*3e630*/  LDL.LU R13, [R1+0x574] ;  /* 0x00057400010d7983 */ /* 0x000ea40000300800 */
[----:B------:R-:W2:Y:S02]  /*3e640*/  LDL.LU R14, [R1+0x578] ;  /* 0x00057800010e7983 */ /* 0x000ea40000300800 */
[----:B------:R-:W2:Y:S01]  /*3e650*/  LDL.LU R15, [R1+0x57c] ;  /* 0x00057c00010f7983 */ /* 0x000ea20000300800 */
[----:B---3--:R-:W-:Y:S01]  /*3e660*/  STL.64 [R1+0x1b50], R22 ;  /* 0x001b501601007387 */ /* 0x008fe20000100a00 */
[----:B------:R0:W-:Y:S03]  /*3e670*/  STL.64 [R1+0x1b48], R20 ;  /* 0x001b481401007387 */ /* 0x0001e60000100a00 */
[----:B0-----:R-:W3:Y:S01]  /*3e680*/  LDL.LU R20, [R1+0x90] ;  /* 0x0000900001147983 */ /* 0x001ee20000300800 */
[----:B------:R-:W3:Y:S02]  /*3e690*/  LDL.LU R21, [R1+0x94] ;  /* 0x0000940001157983 */ /* 0x000ee40000300800 */
[----:B------:R-:W2:Y:S02]  /*3e6a0*/  LDL.LU R22, [R1+0x98] ;  /* 0x0000980001167983 */ /* 0x000ea40000300800 */
[----:B------:R-:W2:Y:S02]  /*3e6b0*/  LDL.LU R23, [R1+0x9c] ;  /* 0x00009c0001177983 */ /* 0x000ea40000300800 */
[----:B--2---:R-:W-:Y:S01]  /*3e6c0*/  STL.64 [R1+0x1b60], R22 ;  /* 0x001b601601007387 */ /* 0x004fe20000100a00 */
[----:B---3--:R0:W-:Y:S02]  /*3e6d0*/  STL.64 [R1+0x1b58], R20 ;  /* 0x001b581401007387 */ /* 0x0081e40000100a00 */
[----:B0-----:R-:W-:-:S02]  /*3e6e0*/  IMAD.MOV.U32 R20, RZ, RZ, R29 ;  /* 0x000000ffff147224 */ /* 0x001fc400078e001d */
[----:B------:R-:W-:Y:S01]  /*3e6f0*/  IMAD.MOV.U32 R21, RZ, RZ, R28 ;  /* 0x000000ffff157224 */ /* 0x000fe200078e001c */
[----:B------:R-:W2:Y:S01]  /*3e700*/  LDL.LU R29, [R1+0x1c6c] ;  /* 0x001c6c00011d7983 */ /* 0x000ea20000300800 */
[----:B------:R-:W3:Y:S02]  /*3e710*/  LDL.LU R28, [R1+0x1c68] ;  /* 0x001c6800011c7983 */ /* 0x000ee40000300800 */
[----:B------:R-:W2:Y:S02]  /*3e720*/  LDL.LU.64 R10, [R1+0x1c60] ;  /* 0x001c6000010a7983 */ /* 0x000ea40000300a00 */
[----:B------:R-:W2:Y:S01]  /*3e730*/  LDL.LU.64 R8, [R1+0x1c58] ;  /* 0x001c580001087983 */ /* 0x000ea20000300a00 */
[----:B----4-:R-:W-:Y:S01]  /*3e740*/  STL.64 [R1+0x1be0], R6 ;  /* 0x001be00601007387 */ /* 0x010fe20000100a00 */
[----:B------:R0:W-:Y:S02]  /*3e750*/  STL.64 [R1+0x1bd8], R4 ;  /* 0x001bd80401007387 */ /* 0x0001e40000100a00 */
[----:B------:R-:W-:Y:S02]  /*3e760*/  STL.64 [R1+0x1d0], R24 ;  /* 0x0001d01801007387 */ /* 0x000fe40000100a00 */
[----:B------:R-:W-:Y:S02]  /*3e770*/  STL.64 [R1+0x1d8], R26 ;  /* 0x0001d81a01007387 */ /* 0x000fe40000100a00 */
[----:B------:R1:W4:Y:S04]  /*3e780*/  LDSM.16.MT88.4 R24, [R0+0xe100] ;  /* 0x00e100000018783b */ /* 0x0003280000004200 */
[----:B0-----:R-:W2:Y:S01]  /*3e790*/  LDL.LU R4, [R1+0x580] ;  /* 0x0005800001047983 */ /* 0x001ea20000300800 */
[----:B------:R-:W2:Y:S02]  /*3e7a0*/  LDL.LU R5, [R1+0x584] ;  /* 0x0005840001057983 */ /* 0x000ea40000300800 */
[----:B------:R-:W2:Y:S02]  /*3e7b0*/  LDL.LU R6, [R1+0x588] ;  /* 0x0005880001067983 */ /* 0x000ea40000300800 */
[----:B------:R-:W2:Y:S01]  /*3e7c0*/  LDL.LU R7, [R1+0x58c] ;  /* 0x00058c0001077983 */ /* 0x000ea20000300800 */
[----:B-1----:R-:W3:Y:S04]  /*3e7d0*/  LDL.LU R0, [R1+0x1c50] ;  /* 0x001c500001007983 */ /* 0x002ee80000300800 */
[----:B----4-:R-:W-:Y:S01]  /*3e7e0*/  STL.64 [R1+0x1a48], R26 ;  /* 0x001a481a01007387 */ /* 0x010fe20000100a00 */
[----:B------:R0:W-:Y:S02]  /*3e7f0*/  STL.64 [R1+0x1a40], R24 ;  /* 0x001a401801007387 */ /* 0x0001e40000100a00 */
[----:B0-----:R-:W-:-:S02]  /*3e800*/  IMAD.MOV.U32 R24, RZ, RZ, R2 ;  /* 0x000000ffff187224 */ /* 0x001fc400078e0002 */
[----:B------:R-:W-:Y:S01]  /*3e810*/  IMAD.MOV.U32 R25, RZ, RZ, R3 ;  /* 0x000000ffff197224 */ /* 0x000fe200078e0003 */
[----:B------:R-:W4:Y:S01]  /*3e820*/  LDL.LU R2, [R1+0x1c4c] ;  /* 0x001c4c0001027983 */ /* 0x000f220000300800 */
[----:B------:R-:W3:Y:S02]  /*3e830*/  LDL.LU R3, [R1+0x1c48] ;  /* 0x001c480001037983 */ /* 0x000ee40000300800 */
[----:B------:R-:W3:Y:S02]  /*3e840*/  LDL R26, [R1+0x38] ;  /* 0x00003800011a7983 */ /* 0x000ee40000100800 */
[----:B------:R-:W3:Y:S01]  /*3e850*/  LDL R27, [R1+0x3c] ;  /* 0x00003c00011b7983 */ /* 0x000ee20000100800 */
[C---:B--2---:R-:W-:Y:S11]  /*3e860*/  HMMA.16816.F32 R4, R8.reuse, R16, R4 ;  /* 0x000000100804723c */ /* 0x044ff60000001804 */
        /* <DEDUP_REMOVED lines=24> */
[----:B------:R-:W2:Y:S01]  /*3e9f0*/  LDL.LU.64 R14, [R1+0x1c18] ;  /* 0x001c1800010e7983 */ /* 0x000ea20000300a00 */
        /* <DEDUP_REMOVED lines=8> */
[----:B---3--:R-:W-:Y:S02]  /*3ea80*/  STL.64 [R1+0x1b80], R26 ;  /* 0x001b801a01007387 */ /* 0x008fe40000100a00 */
[----:B------:R0:W-:Y:S02]  /*3ea90*/  STL.64 [R1+0x1b78], R24 ;  /* 0x001b781801007387 */ /* 0x0001e40000100a00 */
[----:B0-----:R-:W-:-:S02]  /*3eaa0*/  IMAD.MOV.U32 R24, RZ, RZ, R19 ;  /* 0x000000ffff187224 */ /* 0x001fc400078e0013 */
        /* <DEDUP_REMOVED lines=19> */
[----:B0-----:R-:W2:Y:S01]  /*3ebe0*/  LDL.LU R24, [R1+0x160] ;  /* 0x0001600001187983 */ /* 0x001ea20000300800 */
[----:B------:R-:W2:Y:S02]  /*3ebf0*/  LDL.LU R25, [R1+0x164] ;  /* 0x0001640001197983 */ /* 0x000ea40000300800 */
[----:B------:R-:W2:Y:S02]  /*3ec00*/  LDL.LU R26, [R1+0x168] ;  /* 0x00016800011a7983 */ /* 0x000ea40000300800 */
[----:B------:R-:W2:Y:S01]  /*3ec10*/  LDL.LU R27, [R1+0x16c] ;  /* 0x00016c00011b7983 */ /* 0x000ea20000300800 */
[----:B------:R-:W3:Y:S01]  /*3ec20*/  LDL.LU.64 R4, [R1] ;  /* 0x0000000001047983 */ /* 0x000ee20000300a00 */
[----:B------:R-:W2:Y:S02]  /*3ec30*/  LDL.LU R12, [R1+0x4c0] ;  /* 0x0004c000010c7983 */ /* 0x000ea40000300800 */
[----:B------:R-:W2:Y:S02]  /*3ec40*/  LDL.LU R13, [R1+0x4c4] ;  /* 0x0004c400010d7983 */ /* 0x000ea40000300800 */
[----:B------:R-:W2:Y:S01]  /*3ec50*/  LDL.LU R14, [R1+0x4c8] ;  /* 0x0004c800010e7983 */ /* 0x000ea20000300800 */
[----:B------:R-:W2:Y:S01]  /*3ec60*/  LDL.LU R15, [R1+0x4cc] ;  /* 0x0004cc00010f7983 */ /* 0x000ea20000300800 */
        /* <DEDUP_REMOVED lines=11> */
[C---:B------:R-:W-:Y:S01]  /*3ed20*/  HMMA.16816.F32 R24, R8.reuse, R16, R24 ;  /* 0x000000100818723c */ /* 0x040fe20000001818 */
        /* <DEDUP_REMOVED lines=24> */
[----:B------:R0:W-:Y:S01]  /*3eeb0*/  STL.64 [R1+0x150], R24 ;  /* 0x0001501801007387 */ /* 0x0001e20000100a00 */
[----:B------:R1:W-:Y:S03]  /*3eec0*/  STL.64 [R1+0x158], R26 ;  /* 0x0001581a01007387 */ /* 0x0003e60000100a00 */
[----:B0-----:R-:W2:Y:S01]  /*3eed0*/  LDL.LU.64 R24, [R1+0x1be8] ;  /* 0x001be80001187983 */ /* 0x001ea20000300a00 */
[----:B-1----:R-:W-:Y:S02]  /*3eee0*/  IMAD.MOV.U32 R27, RZ, RZ, R4 ;  /* 0x000000ffff1b7224 */ /* 0x002fe400078e0004 */
[----:B------:R-:W-:Y:S02]  /*3eef0*/  IMAD.MOV.U32 R26, RZ, RZ, R5 ;  /* 0x000000ffff1a7224 */ /* 0x000fe400078e0005 */
[----:B------:R-:W3:Y:S01]  /*3ef00*/  LDL.LU.64 R6, [R1+0x1be0] ;  /* 0x001be00001067983 */ /* 0x000ee20000300a00 */
[----:B------:R-:W2:Y:S02]  /*3ef10*/  LDL.LU.64 R4, [R1+0x1bd8] ;  /* 0x001bd80001047983 */ /* 0x000ea40000300a00 */
[----:B--2---:R-:W-:Y:S02]  /*3ef20*/  HMMA.16816.F32 R8, R8, R4, R12 ;  /* 0x000000040808723c */ /* 0x004fe4000000180c */
[----:B------:R-:W2:Y:S01]  /*3ef30*/  LDL.LU.64 R14, [R1+0x1bd0] ;  /* 0x001bd000010e7983 */ /* 0x000ea20000300a00 */
[----:B------:R-:W2:Y:S11]  /*3ef40*/  LDL.LU.64 R12, [R1+0x1bc8] ;  /* 0x001bc800010c7983 */ /* 0x000eb60000300a00 */
[----:B------:R-:W-:Y:S09]  /*3ef50*/  @!UPT UIADD3 URZ, URZ, URZ, URZ ;  /* 0x0000003f3f3ff290 */ /* 0x000ff2000fffe03f */
[----:B------:R0:W-:Y:S02]  /*3ef60*/  STL.64 [R1+0xf0], R8 ;  /* 0x0000f00801007387 */ /* 0x0001e40000100a00 */
[----:B0-----:R-:W-:Y:S02]  /*3ef70*/  IMAD.MOV.U32 R8, RZ, RZ, R27 ;  /* 0x000000ffff087224 */ /* 0x001fe400078e001b */
[----:B------:R-:W-:Y:S01]  /*3ef80*/  IMAD.MOV.U32 R9, RZ, RZ, R26 ;  /* 0x000000ffff097224 */ /* 0x000fe200078e001a */
[----:B------:R-:W-:Y:S01]  /*3ef90*/  STL.64 [R1+0xf8], R10 ;  /* 0x0000f80a01007387 */ /* 0x000fe20000100a00 */
        /* <DEDUP_REMOVED lines=28> */
[----:B------:R-:W-:Y:S02]  /*3f160*/  STL.64 [R1+0x1ae8], R26 ;  /* 0x001ae81a01007387 */ /* 0x000fe40000100a00 */
[----:B------:R-:W2:Y:S01]  /*3f170*/  LDL.LU R24, [R1+0x360] ;  /* 0x0003600001187983 */ /* 0x000ea20000300800 */
[C---:B-1----:R-:W-:Y:S01]  /*3f180*/  HMMA.16816.F32 R20, R12.reuse, R20, R16 ;  /* 0x000000140c14723c */ /* 0x042fe20000001810 */
[----:B------:R-:W2:Y:S11]  /*3f190*/  LDL.LU.64 R16, [R1+0x1b68] ;  /* 0x001b680001107983 */ /* 0x000eb60000300a00 */
[----:B------:R-:W-:Y:S11]  /*3f1a0*/  @!UPT UIADD3 URZ, URZ, URZ, URZ ;  /* 0x0000003f3f3ff290 */ /* 0x000ff6000fffe03f */
[----:B------:R-:W-:Y:S01]  /*3f1b0*/  STL.64 [R1+0xa0], R20 ;  /* 0x0000a01401007387 */ /* 0x000fe20000100a00 */
[----:B------:R0:W-:Y:S03]  /*3f1c0*/  STL.64 [R1+0xa8], R22 ;  /* 0x0000a81601007387 */ /* 0x0001e60000100a00 */
[----:B0-----:R-:W2:Y:S01]  /*3f1d0*/  LDL.LU.64 R22, [R1+0x1b60] ;  /* 0x001b600001167983 */ /* 0x001ea20000300a00 */
[----:B------:R-:W2:Y:S02]  /*3f1e0*/  LDL.LU.64 R20, [R1+0x1b58] ;  /* 0x001b580001147983 */ /* 0x000ea40000300a00 */
[----:B------:R-:W-:Y:S02]  /*3f1f0*/  IMAD.MOV.U32 R25, RZ, RZ, R3 ;  /* 0x000000ffff197224 */ /* 0x000fe400078e0003 */
[----:B----4-:R-:W-:Y:S02]  /*3f200*/  IMAD.MOV.U32 R26, RZ, RZ, R2 ;  /* 0x000000ffff1a7224 */ /* 0x010fe400078e0002 */
[----:B------:R-:W-:Y:S01]  /*3f210*/  IMAD.MOV.U32 R27, RZ, RZ, R0 ;  /* 0x000000ffff1b7224 */ /* 0x000fe200078e0000 */
[C---:B--2---:R-:W-:Y:S01]  /*3f220*/  HMMA.16816.F32 R16, R12.reuse, R16, R20 ;  /* 0x000000100c10723c */ /* 0x044fe20000001814 */
[----:B------:R-:W2:Y:S01]  /*3f230*/  LDL.LU.64 R22, [R1+0x1b50] ;  /* 0x001b500001167983 */ /* 0x000ea20000300a00 */
[----:B------:R-:W2:Y:S06]  /*3f240*/  LDL.LU.64 R20, [R1+0x1b48] ;  /* 0x001b480001147983 */ /* 0x000eac0000300a00 */
[C---:B------:R-:W-:Y:S11]  /*3f250*/  HMMA.16816.F32 R24, R12.reuse, R8, R24 ;  /* 0x000000080c18723c */ /* 0x040ff60000001818 */
[----:B------:R-:W-:Y:S04]  /*3f260*/  @!UPT UIADD3 URZ, URZ, URZ, URZ ;  /* 0x0000003f3f3ff290 */ /* 0x000fe8000fffe03f */
[----:B------:R-:W-:Y:S01]  /*3f270*/  STL.64 [R1+0x90], R16 ;  /* 0x0000901001007387 */ /* 0x000fe20000100a00 */
[----:B------:R0:W-:Y:S03]  /*3f280*/  STL.64 [R1+0x98], R18 ;  /* 0x0000981201007387 */ /* 0x0001e60000100a00 */
[----:B0-----:R-:W4:Y:S01]  /*3f290*/  LDL.LU.64 R18, [R1+0x1b40] ;  /* 0x001b400001127983 */ /* 0x001f220000300a00 */
[----:B------:R-:W4:Y:S03]  /*3f2a0*/  LDL.LU.64 R16, [R1+0x1b38] ;  /* 0x001b380001107983 */ /* 0x000f260000300a00 */
[----:B------:R-:W-:Y:S02]  /*3f2b0*/  STL.64 [R1+0x80], R24 ;  /* 0x0000801801007387 */ /* 0x000fe40000100a00 */
[----:B------:R-:W-:Y:S01]  /*3f2c0*/  STL.64 [R1+0x88], R26 ;  /* 0x0000881a01007387 */ /* 0x000fe20000100a00 */
[----:B--2---:R-:W-:Y:S11]  /*3f2d0*/  HMMA.16816.F32 R8, R12, R4, R20 ;  /* 0x000000040c08723c */ /* 0x004ff60000001814 */
[----:B------:R-:W-:Y:S11]  /*3f2e0*/  @!UPT UIADD3 URZ, URZ, URZ, URZ ;  /* 0x0000003f3f3ff290 */ /* 0x000ff6000fffe03f */
[----:B------:R-:W-:Y:S01]  /*3f2f0*/  @!UPT UIADD3 URZ, URZ, URZ, URZ ;  /* 0x0000003f3f3ff290 */ /* 0x000fe2000fffe03f */
[----:B------:R0:W-:Y:S01]  /*3f300*/  STL [R1+0x70], R8 ;  /* 0x0000700801007387 */ /* 0x0001e20000100800 */
[----:B---3--:R-:W-:Y:S02]  /*3f310*/  STL.64 [R1+0x1ac0], R6 ;  /* 0x001ac00601007387 */ /* 0x008fe40000100a00 */
[----:B------:R-:W-:Y:S02]  /*3f320*/  IMAD.MOV.U32 R0, RZ, RZ, R9 ;  /* 0x000000ffff007224 */ /* 0x000fe400078e0009 */
[----:B------:R-:W-:Y:S02]  /*3f330*/  IMAD.MOV.U32 R3, RZ, RZ, R10 ;  /* 0x000000ffff037224 */ /* 0x000fe400078e000a */
[----:B------:R-:W-:Y:S02]  /*3f340*/  IMAD.MOV.U32 R2, RZ, RZ, R11 ;  /* 0x000000ffff027224 */ /* 0x000fe400078e000b */
[----:B------:R-:W-:Y:S02]  /*3f350*/  IMAD.MOV.U32 R10, RZ, RZ, R28 ;  /* 0x000000ffff0a7224 */ /* 0x000fe400078e001c */
[----:B------:R-:W-:Y:S01]  /*3f360*/  IMAD.MOV.U32 R11, RZ, RZ, R29 ;  /* 0x000000ffff0b7224 */ /* 0x000fe200078e001d */
[----:B0-----:R-:W2:Y:S01]  /*3f370*/  LDL.LU R8, [R1+0x250] ;  /* 0x0002500001087983 */ /* 0x001ea20000300800 */
[----:B------:R-:W2:Y:S02]  /*3f380*/  LDL.LU R9, [R1+0x254] ;  /* 0x0002540001097983 */ /* 0x000ea40000300800 */
[----:B------:R-:W3:Y:S02]  /*3f390*/  LDL.LU R28, [R1+0x1b34] ;  /* 0x001b3400011c7983 */ /* 0x000ee40000300800 */
[----:B------:R-:W2:Y:S01]  /*3f3a0*/  LDL.LU R29, [R1+0x1b30] ;  /* 0x001b3000011d7983 */ /* 0x000ea20000300800 */
[----:B------:R-:W2:Y:S04]  /*3f3b0*/  LDL.64 R26, [R1+0x48] ;  /* 0x00004800011a7983 */ /* 0x000ea80000100a00 */
[----:B--2---:R-:W-:Y:S01]  /*3f3c0*/  STL.64 [R1+0x1b00], R26 ;  /* 0x001b001a01007387 */ /* 0x004fe20000100a00 */
[----:B------:R-:W-:Y:S02]  /*3f3d0*/  STL.64 [R1+0x1ad0], R10 ;  /* 0x001ad00a01007387 */ /* 0x000fe40000100a00 */
[----:B------:R0:W-:Y:S02]  /*3f3e0*/  STL.64 [R1+0x1ac8], R8 ;  /* 0x001ac80801007387 */ /* 0x0001e40000100a00 */
[----:B0-----:R-:W2:Y:S01]  /*3f3f0*/  LDL.LU R8, [R1+0x310] ;  /* 0x0003100001087983 */ /* 0x001ea20000300800 */
[----:B------:R-:W2:Y:S02]  /*3f400*/  LDL.LU R9, [R1+0x314] ;  /* 0x0003140001097983 */ /* 0x000ea40000300800 */
[----:B------:R-:W2:Y:S02]  /*3f410*/  LDL.LU R10, [R1+0x318] ;  /* 0x00031800010a7983 */ /* 0x000ea40000300800 */
[----:B------:R-:W2:Y:S01]  /*3f420*/  LDL.LU R11, [R1+0x31c] ;  /* 0x00031c00010b7983 */ /* 0x000ea20000300800 */
[----:B------:R-:W2:Y:S04]  /*3f430*/  LDL R26, [R1+0x58] ;  /* 0x00005800011a7983 */ /* 0x000ea80000100800 */
[----:B------:R-:W2:Y:S04]  /*3f440*/  LDL R27, [R1+0x5c] ;  /* 0x00005c00011b7983 */ /* 0x000ea80000100800 */
[----:B--2---:R0:W-:Y:S04]  /*3f450*/  STL.64 [R1+0x1b18], R26 ;  /* 0x001b181a01007387 */ /* 0x0041e80000100a00 */
[----:B0-----:R-:W4:Y:S04]  /*3f460*/  LDL R26, [R1+0x68] ;  /* 0x00006800011a7983 */ /* 0x001f280000100800 */
[----:B------:R-:W4:Y:S01]  /*3f470*/  LDL R27, [R1+0x6c] ;  /* 0x00006c00011b7983 */ /* 0x000f220000100800 */
        /* <DEDUP_REMOVED lines=24> */
[----:B------:R-:W2:Y:S01]  /*3f600*/  LDL.LU R20, [R1+0x2f0] ;  /* 0x0002f00001147983 */ /* 0x000ea20000300800 */
[----:B------:R-:W2:Y:S02]  /*3f610*/  LDL.LU R21, [R1+0x2f4] ;  /* 0x0002f40001157983 */ /* 0x000ea40000300800 */
[----:B------:R-:W2:Y:S02]  /*3f620*/  LDL.LU R22, [R1+0x2f8] ;  /* 0x0002f80001167983 */ /* 0x000ea40000300800 */
[----:B------:R-:W2:Y:S01]  /*3f630*/  LDL.LU R23, [R1+0x2fc] ;  /* 0x0002fc0001177983 */ /* 0x000ea20000300800 */
[----:B------:R-:W2:Y:S01]  /*3f640*/  LDL.LU R4, [R1+0x300] ;  /* 0x0003000001047983 */ /* 0x000ea20000300800 */
[----:B------:R-:W2:Y:S02]  /*3f650*/  LDL.LU R5, [R1+0x304] ;  /* 0x0003040001057983 */ /* 0x000ea40000300800 */
[----:B------:R-:W2:Y:S02]  /*3f660*/  LDL.64 R14, [R1+0x18] ;  /* 0x00001800010e7983 */ /* 0x000ea40000100a00 */
[----:B------:R-:W-:Y:S01]  /*3f670*/  STL [R1+0x19dc], R2 ;  /* 0x0019dc0201007387 */ /* 0x000fe20000100800 */
[----:B------:R-:W-:Y:S01]  /*3f680*/  STL [R1+0x19d8], R3 ;  /* 0x0019d80301007387 */ /* 0x000fe20000100800 */
[----:B------:R0:W-:Y:S03]  /*3f690*/  STL [R1+0x19c0], R0 ;  /* 0x0019c00001007387 */ /* 0x0001e60000100800 */
[----:B0-----:R-:W2:Y:S01]  /*3f6a0*/  LDL R0, [R1+0x13dc] ;  /* 0x0013dc0001007983 */ /* 0x001ea20000100800 */
[----:B----4-:R-:W-:Y:S03]  /*3f6b0*/  HMMA.16816.F32 R24, R16, R26, R8 ;  /* 0x0000001a1018723c */ /* 0x010fe60000001808 */
[----:B------:R-:W4:Y:S01]  /*3f6c0*/  LDL.LU.64 R10, [R1+0x1b28] ;  /* 0x001b2800010a7983 */ /* 0x000f220000300a00 */
[----:B------:R-:W4:Y:S11]  /*3f6d0*/  LDL.LU.64 R8, [R1+0x1b20] ;  /* 0x001b200001087983 */ /* 0x000f360000300a00 */
[----:B------:R-:W-:Y:S08]  /*3f6e0*/  @!UPT UIADD3 URZ, URZ, URZ, URZ ;  /* 0x0000003f3f3ff290 */ /* 0x000ff0000fffe03f */
[----:B------:R-:W-:Y:S01]  /*3f6f0*/  STL.64 [R1+0x6f0], R24 ;  /* 0x0006f01801007387 */ /* 0x000fe20000100a00 */
[----:B------:R0:W-:Y:S03]  /*3f700*/  STL.64 [R1+0x6f8], R26 ;  /* 0x0006f81a01007387 */ /* 0x0001e60000100a00 */
[----:B0-----:R-:W4:Y:S01]  /*3f710*/  LDL.LU.64 R26, [R1+0x1b18] ;  /* 0x001b1800011a7983 */ /* 0x001f220000300a00 */
[----:B------:R-:W-:Y:S02]  /*3f720*/  IMAD.MOV.U32 R6, RZ, RZ, R29 ;  /* 0x000000ffff067224 */ /* 0x000fe400078e001d */
[----:B---3--:R-:W-:Y:S02]  /*3f730*/  IMAD.MOV.U32 R7, RZ, RZ, R28 ;  /* 0x000000ffff077224 */ /* 0x008fe400078e001c */
[----:B------:R-:W-:Y:S02]  /*3f740*/  IMAD.MOV.U32 R29, RZ, RZ, R25 ;  /* 0x000000ffff1d7224 */ /* 0x000fe400078e0019 */
[----:B------:R-:W-:-:S05]  /*3f750*/  IMAD.MOV.U32 R28, RZ, RZ, R24 ;  /* 0x000000ffff1c7224 */ /* 0x000fca00078e0018 */
[----:B------:R-:W-:Y:S01]  /*3f760*/  STL [R1+0x15e8], R28 ;  /* 0x0015e81c01007387 */ /* 0x000fe20000100800 */
[----:B------:R-:W-:Y:S01]  /*3f770*/  STL [R1+0x15e4], R29 ;  /* 0x0015e41d01007387 */ /* 0x000fe20000100800 */
[C---:B----4-:R-:W-:Y:S02]  /*3f780*/  HMMA.16816.F32 R24, R16.reuse, R26, R8 ;  /* 0x0000001a1018723c */ /* 0x050fe40000001808 */
[----:B------:R-:W3:Y:S01]  /*3f790*/  LDL.LU.64 R10, [R1+0x1b10] ;  /* 0x001b1000010a7983 */ /* 0x000ee20000300a00 */
[----:B------:R-:W3:Y:S11]  /*3f7a0*/  LDL.LU.64 R8, [R1+0x1b08] ;  /* 0x001b080001087983 */ /* 0x000ef60000300a00 */
[----:B------:R-:W-:Y:S09]  /*3f7b0*/  @!UPT UIADD3 URZ, URZ, URZ, URZ ;  /* 0x0000003f3f3ff290 */ /* 0x000ff2000fffe03f */
        /* <DEDUP_REMOVED lines=17> */
[----:B0-----:R-:W3:Y:S01]  /*3f8d0*/  LDL.LU.64 R10, [R1+0x1ae0] ;  /* 0x001ae000010a7983 */ /* 0x001ee20000300a00 */
[----:B------:R-:W3:Y:S02]  /*3f8e0*/  LDL.LU.64 R8, [R1+0x1ad8] ;  /* 0x001ad80001087983 */ /* 0x000ee40000300a00 */
[----:B------:R0:W-:Y:S02]  /*3f8f0*/  STL.64 [R1+0x1a78], R26 ;  /* 0x001a781a01007387 */ /* 0x0001e40000100a00 */
[----:B0-----:R-:W3:Y:S04]  /*3f900*/  LDL R26, [R1+0x28] ;  /* 0x00002800011a7983 */ /* 0x001ee80000100800 */
[----:B------:R-:W3:Y:S02]  /*3f910*/  LDL R27, [R1+0x2c] ;  /* 0x00002c00011b7983 */ /* 0x000ee40000100800 */
[C---:B---3--:R-:W-:Y:S02]  /*3f920*/  HMMA.16816.F32 R24, R16.reuse, R26, R8 ;  /* 0x0000001a1018723c */ /* 0x048fe40000001808 */
[----:B------:R-:W3:Y:S01]  /*3f930*/  LDL.LU.64 R10, [R1+0x1ad0] ;  /* 0x001ad000010a7983 */ /* 0x000ee20000300a00 */
[----:B------:R-:W3:Y:S11]  /*3f940*/  LDL.LU.64 R8, [R1+0x1ac8] ;  /* 0x001ac80001087983 */ /* 0x000ef60000300a00 */
[----:B------:R-:W-:Y:S09]  /*3f950*/  @!UPT UIADD3 URZ, URZ, URZ, URZ ;  /* 0x0000003f3f3ff290 */ /* 0x000ff2000fffe03f */
[----:B------:R0:W-:Y:S01]  /*3f960*/  STL.64 [R1+0x540], R24 ;  /* 0x0005401801007387 */ /* 0x0001e20000100a00 */
[----:B------:R1:W-:Y:S03]  /*3f970*/  STL.64 [R1+0x548], R26 ;  /* 0x0005481a01007387 */ /* 0x0003e60000100a00 */
[----:B0-----:R-:W4:Y:S01]  /*3f980*/  LDL.LU R24, [R1+0x220] ;  /* 0x0002200001187983 */ /* 0x001f220000300800 */
[----:B------:R-:W4:Y:S02]  /*3f990*/  LDL.LU R25, [R1+0x224] ;  /* 0x0002240001197983 */ /* 0x000f240000300800 */
[----:B-1----:R-:W3:Y:S02]  /*3f9a0*/  LDL.LU R26, [R1+0x228] ;  /* 0x00022800011a7983 */ /* 0x002ee40000300800 */
[----:B------:R-:W3:Y:S01]  /*3f9b0*/  LDL.LU R27, [R1+0x22c] ;  /* 0x00022c00011b7983 */ /* 0x000ee20000300800 */
[C---:B--2---:R-:W-:Y:S01]  /*3f9c0*/  HMMA.16816.F32 R4, R16.reuse, R14, R4 ;  /* 0x0000000e1004723c */ /* 0x044fe20000001804 */
[----:B---3--:R-:W-:Y:S01]  /*3f9d0*/  STL.64 [R1+0x1a88], R26 ;  /* 0x001a881a01007387 */ /* 0x008fe20000100a00 */
[----:B----4-:R0:W-:Y:S03]  /*3f9e0*/  STL.64 [R1+0x1a80], R24 ;  /* 0x001a801801007387 */ /* 0x0101e60000100a00 */
[----:B0-----:R-:W2:Y:S01]  /*3f9f0*/  LDL.LU R24, [R1+0x230] ;  /* 0x0002300001187983 */ /* 0x001ea20000300800 */
[----:B------:R-:W2:Y:S02]  /*3fa00*/  LDL.LU R25, [R1+0x234] ;  /* 0x0002340001197983 */ /* 0x000ea40000300800 */
[----:B------:R-:W3:Y:S02]  /*3fa10*/  LDL.LU R26, [R1+0x238] ;  /* 0x00023800011a7983 */ /* 0x000ee40000300800 */
[----:B------:R-:W3:Y:S02]  /*3fa20*/  LDL.LU R27, [R1+0x23c] ;  /* 0x00023c00011b7983 */ /* 0x000ee40000300800 */
[----:B---3--:R0:W-:Y:S01]  /*3fa30*/  STL.64 [R1+0x1a98], R26 ;  /* 0x001a981a01007387 */ /* 0x0081e20000100a00 */
[----:B--2---:R-:W-:Y:S03]  /*3fa40*/  STL.64 [R1+0x1a90], R24 ;  /* 0x001a901801007387 */ /* 0x004fe60000100a00 */
[----:B0-----:R-:W2:Y:S07]  /*3fa50*/  LDL.64 R26, [R1+0x68] ;  /* 0x00006800011a7983 */ /* 0x001eae0000100a00 */
[----:B------:R-:W-:Y:S02]  /*3fa60*/  STL.64 [R1+0x530], R4 ;  /* 0x0005300401007387 */ /* 0x000fe40000100a00 */
[----:B------:R0:W-:Y:S02]  /*3fa70*/  STL.64 [R1+0x538], R6 ;  /* 0x0005380601007387 */ /* 0x0001e40000100a00 */
[----:B0-----:R-:W3:Y:S01]  /*3fa80*/  LDL.LU.64 R6, [R1+0x1ac0] ;  /* 0x001ac00001067983 */ /* 0x001ee20000300a00 */
[----:B------:R0:W-:Y:S03]  /*3fa90*/  STL.64 [R1+0x1a70], R14 ;  /* 0x001a700e01007387 */ /* 0x0001e60000100a00 */
[----:B0-----:R-:W4:Y:S04]  /*3faa0*/  LDL R14, [R1+0x8] ;  /* 0x00000800010e7983 */ /* 0x001f280000100800 */
[----:B------:R-:W4:Y:S01]  /*3fab0*/  LDL R15, [R1+0xc] ;  /* 0x00000c00010f7983 */ /* 0x000f220000100800 */
[C---:B---3--:R-:W-:Y:S08]  /*3fac0*/  HMMA.16816.F32 R8, R16.reuse, R6, R8 ;  /* 0x000000061008723c */ /* 0x048ff00000001808 */
[----:B----4-:R-:W-:Y:S01]  /*3fad0*/  HMMA.16816.F32 R12, R16, R14, R20 ;  /* 0x0000000e100c723c */ /* 0x010fe20000001814 */
[----:B------:R-:W2:Y:S01]  /*3fae0*/  LDL.LU.64 R22, [R1+0x1ab8] ;  /* 0x001ab80001167983 */ /* 0x000ea20000300a00 */
[----:B------:R-:W2:Y:S11]  /*3faf0*/  LDL.LU.64 R20, [R1+0x1ab0] ;  /* 0x001ab00001147983 */ /* 0x000eb60000300a00 */
[----:B------:R-:W-:Y:S10]  /*3fb00*/  @!UPT UIADD3 URZ, URZ, URZ, URZ ;  /* 0x0000003f3f3ff290 */ /* 0x000ff4000fffe03f */
[----:B------:R0:W-:Y:S01]  /*3fb10*/  STL.64 [R1+0x570], R12 ;  /* 0x0005700c01007387 */ /* 0x0001e20000100a00 */
[----:B------:R1:W-:Y:S03]  /*3fb20*/  STL.64 [R1+0x578], R14 ;  /* 0x0005780e01007387 */ /* 0x0003e60000100a00 */
[----:B0-----:R-:W3:Y:S01]  /*3fb30*/  LDL.LU R12, [R1+0x200] ;  /* 0x00020000010c7983 */ /* 0x001ee20000300800 */
[----:B------:R-:W-:Y:S02]  /*3fb40*/  STL.64 [R1+0x560], R8 ;  /* 0x0005600801007387 */ /* 0x000fe40000100a00 */
[----:B------:R-:W-:Y:S02]  /*3fb50*/  STL.64 [R1+0x568], R10 ;  /* 0x0005680a01007387 */ /* 0x000fe40000100a00 */
[----:B------:R-:W3:Y:S01]  /*3fb60*/  LDL.LU R13, [R1+0x204] ;  /* 0x00020400010d7983 */ /* 0x000ee20000300800 */
[----:B-1----:R-:W4:Y:S01]  /*3fb70*/  LDL.LU R14, [R1+0x208] ;  /* 0x00020800010e7983 */ /* 0x002f220000300800 */
[----:B------:R-:W4:Y:S03]  /*3fb80*/  LDL.LU R15, [R1+0x20c] ;  /* 0x00020c00010f7983 */ /* 0x000f260000300800 */
[----:B----4-:R-:W-:Y:S01]  /*3fb90*/  STL.64 [R1+0x1aa8], R14 ;  /* 0x001aa80e01007387 */ /* 0x010fe20000100a00 */
[----:B---3--:R0:W-:Y:S03]  /*3fba0*/  STL.64 [R1+0x1aa0], R12 ;  /* 0x001aa00c01007387 */ /* 0x0081e60000100a00 */
[----:B0-----:R-:W2:Y:S01]  /*3fbb0*/  LDL.LU R12, [R1+0x240] ;  /* 0x00024000010c7983 */ /* 0x001ea20000300800 */
[----:B------:R-:W2:Y:S02]  /*3fbc0*/  LDL.LU R13, [R1+0x244] ;  /* 0x00024400010d7983 */ /* 0x000ea40000300800 */
[----:B------:R-:W2:Y:S02]  /*3fbd0*/  LDL.LU R14, [R1+0x248] ;  /* 0x00024800010e7983 */ /* 0x000ea40000300800 */
[----:B------:R-:W2:Y:S01]  /*3fbe0*/  LDL.LU R15, [R1+0x24c] ;  /* 0x00024c00010f7983 */ /* 0x000ea20000300800 */
[----:B------:R0:W-:Y:S01]  /*3fbf0*/  STL.64 [R1+0x1a58], R6 ;  /* 0x001a580601007387 */ /* 0x0001e20000100a00 */
[----:B------:R-:W3:Y:S02]  /*3fc00*/  LDL.LU R4, [R1+0x210] ;  /* 0x0002100001047983 */ /* 0x000ee40000300800 */
[----:B------:R-:W3:Y:S01]  /*3fc10*/  LDL.LU R5, [R1+0x214] ;  /* 0x0002140001057983 */ /* 0x000ee20000300800 */
[----:B0-----:R-:W3:Y:S01]  /*3fc20*/  LDL.LU R6, [R1+0x218] ;  /* 0x0002180001067983 */ /* 0x001ee20000300800 */
[----:B------:R-:W3:Y:S02]  /*3fc30*/  LDL.LU R7, [R1+0x21c] ;  /* 0x00021c0001077983 */ /* 0x000ee40000300800 */
[----:B------:R-:W4:Y:S02]  /*3fc40*/  LDL.LU R8, [R1+0x110] ;  /* 0x0001100001087983 */ /* 0x000f240000300800 */
[----:B------:R-:W4:Y:S01]  /*3fc50*/  LDL.LU R9, [R1+0x114] ;  /* 0x0001140001097983 */ /* 0x000f220000300800 */
[----:B------:R-:W3:Y:S01]  /*3fc60*/  LDL.LU R10, [R1+0x118] ;  /* 0x00011800010a7983 */ /* 0x000ee20000300800 */
[----:B------:R-:W3:Y:S01]  /*3fc70*/  LDL.LU R11, [R1+0x11c] ;  /* 0x00011c00010b7983 */ /* 0x000ee20000300800 */
[C---:B--2---:R-:W-:Y:S02]  /*3fc80*/  HMMA.16816.F32 R12, R20.reuse, R26, R12 ;  /* 0x0000001a140c723c */ /* 0x044fe4000000180c */
[----:B---3--:R0:W-:Y:S01]  /*3fc90*/  STL.64 [R1+0x1a18], R10 ;  /* 0x001a180a01007387 */ /* 0x0081e20000100a00 */
[----:B----4-:R1:W-:Y:S02]  /*3fca0*/  STL.64 [R1+0x1a10], R8 ;  /* 0x001a100801007387 */ /* 0x0103e40000100a00 */
[----:B------:R-:W2:Y:S02]  /*3fcb0*/  LDL R17, [R1+0x5d4] ;  /* 0x0005d40001117983 */ /* 0x000ea40000100800 */
[----:B------:R-:W3:Y:S01]  /*3fcc0*/  LDL.64 R18, [R1+0x28] ;  /* 0x0000280001127983 */ /* 0x000ee20000100a00 */
[----:B0-----:R-:W4:Y:S11]  /*3fcd0*/  LDL.64 R10, [R1+0x58] ;  /* 0x00005800010a7983 */ /* 0x001f360000100a00 */
[----:B------:R-:W-:Y:S04]  /*3fce0*/  @!UPT UIADD3 URZ, URZ, URZ, URZ ;  /* 0x0000003f3f3ff290 */ /* 0x000fe8000fffe03f */
[----:B------:R-:W-:Y:S02]  /*3fcf0*/  STL.64 [R1+0x760], R12 ;  /* 0x0007600c01007387 */ /* 0x000fe40000100a00 */
[----:B------:R0:W-:Y:S02]  /*3fd00*/  STL.64 [R1+0x768], R14 ;  /* 0x0007680e01007387 */ /* 0x0001e40000100a00 */
[----:B-1----:R-:W-:Y:S02]  /*3fd10*/  IMAD.MOV.U32 R9, RZ, RZ, R26 ;  /* 0x000000ffff097224 */ /* 0x002fe400078e001a */
[----:B------:R-:W-:Y:S01]  /*3fd20*/  IMAD.MOV.U32 R8, RZ, RZ, R27 ;  /* 0x000000ffff087224 */ /* 0x000fe200078e001b */
[----:B0-----:R-:W3:Y:S01]  /*3fd30*/  LDL.LU.64 R14, [R1+0x1aa8] ;  /* 0x001aa800010e7983 */ /* 0x001ee20000300a00 */
[----:B------:R-:W3:Y:S02]  /*3fd40*/  LDL.LU.64 R12, [R1+0x1aa0] ;  /* 0x001aa000010c7983 */ /* 0x000ee40000300a00 */
[----:B------:R-:W4:Y:S02]  /*3fd50*/  LDL.LU.64 R26, [R1+0x1a98] ;  /* 0x001a9800011a7983 */ /* 0x000f240000300a00 */
[----:B------:R-:W4:Y:S02]  /*3fd60*/  LDL.LU.64 R24, [R1+0x1a90] ;  /* 0x001a900001187983 */ /* 0x000f240000300a00 */
[----:B----4-:R-:W-:Y:S11]  /*3fd70*/  HMMA.16816.F32 R24, R20, R10, R24 ;  /* 0x0000000a1418723c */ /* 0x010ff60000001818 */
[----:B------:R-:W-:Y:S11]  /*3fd80*/  @!UPT UIADD3 URZ, URZ, URZ, URZ ;  /* 0x0000003f3f3ff290 */ /* 0x000ff6000fffe03f */
[----:B------:R-:W-:Y:S01]  /*3fd90*/  @!UPT UIADD3 URZ, URZ, URZ, URZ ;  /* 0x0000003f3f3ff290 */ /* 0x000fe2000fffe03f */
[----:B------:R-:W-:Y:S01]  /*3fda0*/  STL.64 [R1+0x720], R24 ;  /* 0x0007201801007387 */ /* 0x000fe20000100a00 */
[----:B------:R0:W-:Y:S03]  /*3fdb0*/  STL.64 [R1+0x728], R26 ;  /* 0x0007281a01007387 */ /* 0x0001e60000100a00 */
[----:B0-----:R-:W4:Y:S01]  /*3fdc0*/  LDL.LU.64 R26, [R1+0x1a88] ;  /* 0x001a8800011a7983 */ /* 0x001f220000300a00 */
[----:B------:R-:W4:Y:S02]  /*3fdd0*/  LDL.LU.64 R24, [R1+0x1a80] ;  /* 0x001a800001187983 */ /* 0x000f240000300a00 */
[----:B------:R0:W-:Y:S02]  /*3fde0*/  STL.64 [R1+0x1a28], R10 ;  /* 0x001a280a01007387 */ /* 0x0001e40000100a00 */
[----:B0-----:R-:W-:Y:S02]  /*3fdf0*/  IMAD.MOV.U32 R10, RZ, RZ, R9 ;  /* 0x000000ffff0a7224 */ /* 0x001fe400078e0009 */
[----:B------:R-:W-:-:S05]  /*3fe00*/  IMAD.MOV.U32 R11, RZ, RZ, R8 ;  /* 0x000000ffff0b7224 */ /* 0x000fca00078e0008 */
[----:B------:R0:W-:Y:S02]  /*3fe10*/  STL.64 [R1+0x1a50], R10 ;  /* 0x001a500a01007387 */ /* 0x0001e40000100a00 */
[----:B0-----:R-:W-:Y:S02]  /*3fe20*/  IMAD.MOV.U32 R10, RZ, RZ, R3 ;  /* 0x000000ffff0a7224 */ /* 0x001fe400078e0003 */
[----:B------:R-:W-:-:S07]  /*3fe30*/  IMAD.MOV.U32 R11, RZ, RZ, R2 ;  /* 0x000000ffff0b7224 */ /* 0x000fce00078e0002 */
[C---:B----4-:R-:W-:Y:S01]  /*3fe40*/  HMMA.16816.F32 R8, R20.reuse, R10, R24 ;  /* 0x0000000a1408723c */ /* 0x050fe20000001818 */
[----:B------:R-:W4:Y:S11]  /*3fe50*/  LDL.LU.64 R26, [R1+0x1a78] ;  /* 0x001a7800011a7983 */ /* 0x000f360000300a00 */
[----:B------:R-:W-:Y:S11]  /*3fe60*/  @!UPT UIADD3 URZ, URZ, URZ, URZ ;  /* 0x0000003f3f3ff290 */ /* 0x000ff6000fffe03f */
[----:B------:R-:W-:Y:S01]  /*3fe70*/  STL.64 [R1+0x710], R8 ;  /* 0x0007100801007387 */ /* 0x000fe20000100a00 */
[----:B------:R4:W-:Y:S02]  /*3fe80*/  STL.64 [R1+0x718], R10 ;  /* 0x0007180a01007387 */ /* 0x0009e40000100a00 */
[C---:B----4-:R-:W-:Y:S01]  /*3fe90*/  HMMA.16816.F32 R8, R20.reuse, R26, R4 ;  /* 0x0000001a1408723c */ /* 0x050fe20000001804 */
[----:B------:R-:W4:Y:S11]  /*3fea0*/  LDL.LU R4, [R1+0x1e0] ;  /* 0x0001e00001047983 */ /* 0x000f360000300800 */
[----:B------:R-:W-:Y:S11]  /*3feb0*/  @!UPT UIADD3 URZ, URZ, URZ, URZ ;  /* 0x0000003f3f3ff290 */ /* 0x000ff6000fffe03f */
[----:B------:R-:W-:Y:S01]  /*3fec0*/  STL.64 [R1+0x700], R8 ;  /* 0x0007000801007387 */ /* 0x000fe20000100a00 */
[----:B------:R-:W-:Y:S02]  /*3fed0*/  STL.64 [R1+0x708], R10 ;  /* 0x0007080a01007387 */ /* 0x000fe40000100a00 */
[----:B------:R-:W4:Y:S02]  /*3fee0*/  LDL.LU R5, [R1+0x1e4] ;  /* 0x0001e40001057983 */ /* 0x000f240000300800 */
[----:B------:R-:W2:Y:S01]  /*3fef0*/  LDL.LU R6, [R1+0x1e8] ;  /* 0x0001e80001067983 */ /* 0x000ea20000300800 */
[----:B------:R-:W2:Y:S01]  /*3ff00*/  LDL.LU R7, [R1+0x1ec] ;  /* 0x0001ec0001077983 */ /* 0x000ea20000300800 */
[C---:B---3--:R-:W-:Y:S03]  /*3ff10*/  HMMA.16816.F32 R12, R20.reuse, R18, R12 ;  /* 0x00000012140c723c */ /* 0x048fe6000000180c */
[----:B--2---:R-:W-:Y:S01]  /*3ff20*/  STL.64 [R1+0x1a68], R6 ;  /* 0x001a680601007387 */ /* 0x004fe20000100a00 */
[----:B----4-:R0:W-:Y:S03]  /*3ff30*/  STL.64 [R1+0x1a60], R4 ;  /* 0x001a600401007387 */ /* 0x0101e60000100a00 */
[----:B0-----:R-:W2:Y:S01]  /*3ff40*/  LDL.LU R4, [R1+0x1f0] ;  /* 0x0001f00001047983 */ /* 0x001ea20000300800 */
[----:B------:R-:W2:Y:S02]  /*3ff50*/  LDL.LU R5, [R1+0x1f4] ;  /* 0x0001f40001057983 */ /* 0x000ea40000300800 */
[----:B------:R-:W2:Y:S02]  /*3ff60*/  LDL.LU R6, [R1+0x1f8] ;  /* 0x0001f80001067983 */ /* 0x000ea40000300800 */
[----:B------:R-:W2:Y:S01]  /*3ff70*/  LDL.LU R7, [R1+0x1fc] ;  /* 0x0001fc0001077983 */ /* 0x000ea20000300800 */
[----:B------:R-:W3:Y:S01]  /*3ff80*/  LDL.64 R10, [R1+0x8] ;  /* 0x00000800010a7983 */ /* 0x000ee20000100a00 */
[----:B------:R-:W4:Y:S02]  /*3ff90*/  LDL.LU R24, [R1+0x140] ;  /* 0x0001400001187983 */ /* 0x000f240000300800 */
[----:B------:R-:W4:Y:S02]  /*3ffa0*/  LDL.LU R25, [R1+0x144] ;  /* 0x0001440001197983 */ /* 0x000f240000300800 */
[----:B------:R-:W4:Y:S01]  /*3ffb0*/  LDL.LU R26, [R1+0x148] ;  /* 0x00014800011a7983 */ /* 0x000f220000300800 */
[----:B------:R-:W4:Y:S04]  /*3ffc0*/  LDL.LU R27, [R1+0x14c] ;  /* 0x00014c00011b7983 */ /* 0x000f280000300800 */
[----:B------:R-:W-:Y:S02]  /*3ffd0*/  STL.64 [R1+0x510], R12 ;  /* 0x0005100c01007387 */ /* 0x000fe40000100a00 */
[----:B------:R0:W-:Y:S02]  /*3ffe0*/  STL.64 [R1+0x518], R14 ;  /* 0x0005180e01007387 */ /* 0x0001e40000100a00 */
[----:B0-----:R-:W2:Y:S01]  /*3fff0*/  LDL.LU.64 R14, [R1+0x1a70] ;  /* 0x001a7000010e7983 */ /* 0x001ea20000300a00 */
[----:B------:R-:W-:Y:S02]  /*40000*/  STL.64 [R1+0x19f8], R18 ;  /* 0x0019f81201007387 */ /* 0x000fe40000100a00 */
[----:B------:R0:W-:Y:S02]  /*40010*/  STL [R1+0x19f0], R17 ;  /* 0x0019f01101007387 */ /* 0x0001e40000100800 */
[----:B------:R-:W2:Y:S01]  /*40020*/  LDL.LU R16, [R1+0x100] ;  /* 0x0001000001107983 */ /* 0x000ea20000300800 */
[----:B0-----:R-:W2:Y:S01]  /*40030*/  LDL.LU R17, [R1+0x104] ;  /* 0x0001040001117983 */ /* 0x001ea20000300800 */
[----:B------:R-:W2:Y:S02]  /*40040*/  LDL.LU R18, [R1+0x108] ;  /* 0x0001080001127983 */ /* 0x000ea40000300800 */
[----:B------:R-:W2:Y:S02]  /*40050*/  LDL.LU R19, [R1+0x10c] ;  /* 0x00010c0001137983 */ /* 0x000ea40000300800 */
[----:B--2---:R0:W-:Y:S01]  /*40060*/  STL.64 [R1+0x1a08], R18 ;  /* 0x001a081201007387 */ /* 0x0041e20000100a00 */
[----:B------:R1:W-:Y:S03]  /*40070*/  STL.64 [R1+0x1a00], R16 ;  /* 0x001a001001007387 */ /* 0x0003e60000100a00 */
[----:B0-----:R-:W2:Y:S01]  /*40080*/  LDL.64 R18, [R1+0x48] ;  /* 0x0000480001127983 */ /* 0x001ea20000100a00 */
[C---:B------:R-:W-:Y:S03]  /*40090*/  HMMA.16816.F32 R4, R20.reuse, R14, R4 ;  /* 0x0000000e1404723c */ /* 0x040fe60000001804 */
        /* <DEDUP_REMOVED lines=10> */
[----:B------:R-:W2:Y:S03]  /*40140*/  LDL.LU R19, [R1+0x13c] ;  /* 0x00013c0001137983 */ /* 0x000ea60000300800 */
[----:B------:R-:W-:Y:S01]  /*40150*/  STL.64 [R1+0x4f0], R4 ;  /* 0x0004f00401007387 */ /* 0x000fe20000100a00 */
[----:B------:R0:W-:Y:S03]  /*40160*/  STL.64 [R1+0x4f8], R6 ;  /* 0x0004f80601007387 */ /* 0x0001e60000100a00 */
[----:B0-----:R-:W3:Y:S01]  /*40170*/  LDL.LU.64 R6, [R1+0x1a68] ;  /* 0x001a680001067983 */ /* 0x001ee20000300a00 */
[----:B------:R-:W3:Y:S02]  /*40180*/  LDL.LU.64 R4, [R1+0x1a60] ;  /* 0x001a600001047983 */ /* 0x000ee40000300a00 */
[----:B------:R0:W-:Y:S02]  /*40190*/  STL.64 [R1+0x19e8], R14 ;  /* 0x0019e80e01007387 */ /* 0x0001e40000100a00 */
[----:B------:R-:W2:Y:S01]  /*401a0*/  LDL.LU R12, [R1+0x1c0] ;  /* 0x0001c000010c7983 */ /* 0x000ea20000300800 */
[----:B------:R-:W2:Y:S04]  /*401b0*/  LDL.LU R13, [R1+0x1c4] ;  /* 0x0001c400010d7983 */ /* 0x000ea80000300800 */
[----:B0-----:R-:W2:Y:S01]  /*401c0*/  LDL.LU R14, [R1+0x1c8] ;  /* 0x0001c800010e7983 */ /* 0x001ea20000300800 */
[----:B------:R-:W2:Y:S01]  /*401d0*/  LDL.LU R15, [R1+0x1cc] ;  /* 0x0001cc00010f7983 */ /* 0x000ea20000300800 */
[C---:B---3--:R-:W-:Y:S11]  /*401e0*/  HMMA.16816.F32 R4, R20.reuse, R10, R4 ;  /* 0x0000000a1404723c */ /* 0x048ff60000001804 */
[----:B------:R-:W-:Y:S11]  /*401f0*/  @!UPT UIADD3 URZ, URZ, URZ, URZ ;  /* 0x0000003f3f3ff290 */ /* 0x000ff6000fffe03f */
[----:B------:R-:W-:Y:S01]  /*40200*/  @!UPT UIADD3 URZ, URZ, URZ, URZ ;  /* 0x0000003f3f3ff290 */ /* 0x000fe2000fffe03f */
[----:B------:R-:W-:Y:S01]  /*40210*/  STL.64 [R1+0x360], R4 ;  /* 0x0003600401007387 */ /* 0x000fe20000100a00 */
[----:B------:R0:W-:Y:S03]  /*40220*/  STL.64 [R1+0x368], R6 ;  /* 0x0003680601007387 */ /* 0x0001e60000100a00 */
[----:B0-----:R-:W4:Y:S01]  /*40230*/  LDL.LU.64 R6, [R1+0x1a58] ;  /* 0x001a580001067983 */ /* 0x001f220000300a00 */
[----:B------:R-:W-:Y:S02]  /*40240*/  IMAD.MOV.U32 R5, RZ, RZ, R10 ;  /* 0x000000ffff057224 */ /* 0x000fe400078e000a */
[----:B------:R-:W-:Y:S02]  /*40250*/  IMAD.MOV.U32 R4, RZ, RZ, R11 ;  /* 0x000000ffff047224 */ /* 0x000fe400078e000b */
[----:B------:R-:W2:Y:S01]  /*40260*/  LDL.LU.64 R10, [R1+0x1a50] ;  /* 0x001a5000010a7983 */ /* 0x000ea20000300a00 */
[----:B----4-:R-:W-:Y:S03]  /*40270*/  HMMA.16816.F32 R20, R20, R6, R24 ;  /* 0x000000061414723c */ /* 0x010fe60000001818 */
[----:B------:R-:W2:Y:S01]  /*40280*/  LDL.LU.64 R26, [R1+0x1a48] ;  /* 0x001a4800011a7983 */ /* 0x000ea20000300a00 */
[----:B------:R-:W2:Y:S11]  /*40290*/  LDL.LU.64 R24, [R1+0x1a40] ;  /* 0x001a400001187983 */ /* 0x000eb60000300a00 */
[----:B------:R-:W-:Y:S08]  /*402a0*/  @!UPT UIADD3 URZ, URZ, URZ, URZ ;  /* 0x0000003f3f3ff290 */ /* 0x000ff0000fffe03f */
[----:B------:R-:W-:Y:S01]  /*402b0*/  STL.64 [R1+0x350], R20 ;  /* 0x0003501401007387 */ /* 0x000fe20000100a00 */
[----:B------:R0:W-:Y:S03]  /*402c0*/  STL.64 [R1+0x358], R22 ;  /* 0x0003581601007387 */ /* 0x0001e60000100a00 */
[----:B0-----:R-:W3:Y:S01]  /*402d0*/  LDL.64 R22, [R1+0x38] ;  /* 0x0000380001167983 */ /* 0x001ee20000100a00 */
[C---:B--2---:R-:W-:Y:S03]  /*402e0*/  HMMA.16816.F32 R8, R24.reuse, R10, R16 ;  /* 0x0000000a1808723c */ /* 0x044fe60000001810 */
[----:B------:R-:W2:Y:S01]  /*402f0*/  LDL.LU.64 R18, [R1+0x1a38] ;  /* 0x001a380001127983 */ /* 0x000ea20000300a00 */
[----:B------:R-:W2:Y:S11]  /*40300*/  LDL.LU.64 R16, [R1+0x1a30] ;  /* 0x001a300001107983 */ /* 0x000eb60000300a00 */
[----:B------:R-:W-:Y:S08]  /*40310*/  @!UPT UIADD3 URZ, URZ, URZ, URZ ;  /* 0x0000003f3f3ff290 */ /* 0x000ff0000fffe03f */
[----:B------:R-:W-:Y:S01]  /*40320*/  STL.64 [R1+0x6a0], R8 ;  /* 0x0006a00801007387 */ /* 0x000fe20000100a00 */
[----:B------:R0:W-:Y:S03]  /*40330*/  STL.64 [R1+0x6a8], R10 ;  /* 0x0006a80a01007387 */ /* 0x0001e60000100a00 */
        /* <DEDUP_REMOVED lines=30> */
[----:B------:R-:W4:Y:S02]  /*40520*/  LDL.LU R17, [R1+0x19f0] ;  /* 0x0019f00001117983 */ /* 0x000f240000300800 */
[----:B------:R-:W-:Y:S02]  /*40530*/  IMAD.MOV.U32 R29, RZ, RZ, R22 ;  /* 0x000000ffff1d7224 */ /* 0x000fe400078e0016 */
[----:B------:R-:W-:Y:S02]  /*40540*/  IMAD.MOV.U32 R28, RZ, RZ, R23 ;  /* 0x000000ffff1c7224 */ /* 0x000fe400078e0017 */
[----:B----4-:R-:W0:Y:S01]  /*40550*/  LDSM.16.MT88.4 R20, [R17+0xe180] ;  /* 0x00e180001114783b */ /* 0x010e220000004200 */
[----:B---3--:R-:W-:Y:S03]  /*40560*/  HMMA.16816.F32 R12, R24, R18, R12 ;  /* 0x00000012180c723c */ /* 0x008fe6000000180c */
[----:B0-----:R-:W-:Y:S01]  /*40570*/  STL.64 [R1+0x19d0], R22 ;  /* 0x0019d01601007387 */ /* 0x001fe20000100a00 */
[----:B------:R-:W-:Y:S11]  /*40580*/  STL.64 [R1+0x19c8], R20 ;  /* 0x0019c81401007387 */ /* 0x000ff60000100a00 */
[----:B------:R-:W-:Y:S08]  /*40590*/  @!UPT UIADD3 URZ, URZ, URZ, URZ ;  /* 0x0000003f3f3ff290 */ /* 0x000ff0000fffe03f */
[----:B------:R-:W-:Y:S02]  /*405a0*/  STL.64 [R1+0x340], R12 ;  /* 0x0003400c01007387 */ /* 0x000fe40000100a00 */
[----:B------:R0:W-:Y:S02]  /*405b0*/  STL.64 [R1+0x348], R14 ;  /* 0x0003480e01007387 */ /* 0x0001e40000100a00 */
[----:B0-----:R-:W2:Y:S01]  /*405c0*/  LDL.LU.64 R14, [R1+0x19e8] ;  /* 0x0019e800010e7983 */ /* 0x001ea20000300a00 */
[----:B------:R-:W-:Y:S02]  /*405d0*/  IMAD.MOV.U32 R22, RZ, RZ, R5 ;  /* 0x000000ffff167224 */ /* 0x000fe400078e0005 */
[----:B------:R-:W-:Y:S02]  /*405e0*/  IMAD.MOV.U32 R23, RZ, RZ, R4 ;  /* 0x000000ffff177224 */ /* 0x000fe400078e0004 */
[----:B------:R-:W-:Y:S02]  /*405f0*/  IMAD.MOV.U32 R5, RZ, RZ, R18 ;  /* 0x000000ffff057224 */ /* 0x000fe400078e0012 */
[----:B------:R-:W-:-:S02]  /*40600*/  IMAD.MOV.U32 R4, RZ, RZ, R19 ;  /* 0x000000ffff047224 */ /* 0x000fc400078e0013 */
[----:B------:R-:W0:Y:S04]  /*40610*/  LDSM.16.MT88.4 R16, [R0+0xe000] ;  /* 0x00e000000010783b */ /* 0x000e280000004200 */
[----:B0-----:R-:W-:Y:S01]  /*40620*/  STL.64 [R1+0x1950], R18 ;  /* 0x0019501201007387 */ /* 0x001fe20000100a00 */
[----:B------:R0:W-:Y:S03]  /*40630*/  STL.64 [R1+0x1948], R16 ;  /* 0x0019481001007387 */ /* 0x0001e60000100a00 */
[----:B0-----:R-:W3:Y:S01]  /*40640*/  LDL.LU R16, [R1+0x390] ;  /* 0x0003900001107983 */ /* 0x001ee20000300800 */
[----:B------:R-:W3:Y:S02]  /*40650*/  LDL.LU R17, [R1+0x394] ;  /* 0x0003940001117983 */ /* 0x000ee40000300800 */
[----:B------:R-:W3:Y:S02]  /*40660*/  LDL.LU R18, [R1+0x398] ;  /* 0x0003980001127983 */ /* 0x000ee40000300800 */
[----:B------:R-:W3:Y:S01]  /*40670*/  LDL.LU R19, [R1+0x39c] ;  /* 0x00039c0001137983 */ /* 0x000ee20000300800 */
        /* <DEDUP_REMOVED lines=8> */
[----:B------:R-:W0:Y:S04]  /*40700*/  LDSM.16.MT88.4 R12, [R0+0xe080] ;  /* 0x00e08000000c783b */ /* 0x000e280000004200 */
[----:B0-----:R-:W-:Y:S01]  /*40710*/  STL.64 [R1+0x18d0], R14 ;  /* 0x0018d00e01007387 */ /* 0x001fe20000100a00 */
[----:B------:R3:W-:Y:S02]  /*40720*/  STL.64 [R1+0x18c8], R12 ;  /* 0x0018c80c01007387 */ /* 0x0007e40000100a00 */
[C---:B---3--:R-:W-:Y:S01]  /*40730*/  HMMA.16816.F32 R12, R24.reuse, R22, R16 ;  /* 0x00000016180c723c */ /* 0x048fe20000001810 */
[----:B------:R-:W3:Y:S11]  /*40740*/  LDL.LU R16, [R1+0x440] ;  /* 0x0004400001107983 */ /* 0x000ef60000300800 */
[----:B------:R-:W-:Y:S11]  /*40750*/  @!UPT UIADD3 URZ, URZ, URZ, URZ ;  /* 0x0000003f3f3ff290 */ /* 0x000ff6000fffe03f */
[----:B------:R-:W-:Y:S01]  /*40760*/  STL.64 [R1+0x250], R12 ;  /* 0x0002500c01007387 */ /* 0x000fe20000100a00 */
[----:B------:R-:W-:Y:S02]  /*40770*/  STL.64 [R1+0x258], R14 ;  /* 0x0002580e01007387 */ /* 0x000fe40000100a00 */
[----:B------:R-:W3:Y:S02]  /*40780*/  LDL.LU R17, [R1+0x444] ;  /* 0x0004440001117983 */ /* 0x000ee40000300800 */
[----:B------:R-:W4:Y:S01]  /*40790*/  LDL.LU R18, [R1+0x448] ;  /* 0x0004480001127983 */ /* 0x000f220000300800 */
[----:B------:R-:W4:Y:S01]  /*407a0*/  LDL.LU R19, [R1+0x44c] ;  /* 0x00044c0001137983 */ /* 0x000f220000300800 */
[----:B------:R-:W2:Y:S02]  /*407b0*/  LDL.LU R20, [R1+0x380] ;  /* 0x0003800001147983 */ /* 0x000ea40000300800 */
[----:B------:R-:W2:Y:S02]  /*407c0*/  LDL.LU R21, [R1+0x384] ;  /* 0x0003840001157983 */ /* 0x000ea40000300800 */
[----:B------:R-:W2:Y:S01]  /*407d0*/  LDL.LU R22, [R1+0x388] ;  /* 0x0003880001167983 */ /* 0x000ea20000300800 */
[----:B------:R-:W2:Y:S04]  /*407e0*/  LDL.LU R23, [R1+0x38c] ;  /* 0x00038c0001177983 */ /* 0x000ea80000300800 */
[----:B----4-:R-:W-:Y:S01]  /*407f0*/  STL.64 [R1+0x19a0], R18 ;  /* 0x0019a01201007387 */ /* 0x010fe20000100a00 */
[----:B---3--:R0:W-:Y:S03]  /*40800*/  STL.64 [R1+0x1998], R16 ;  /* 0x0019981001007387 */ /* 0x0081e60000100a00 */
[----:B0-----:R-:W3:Y:S01]  /*40810*/  LDL.LU R16, [R1+0x460] ;  /* 0x0004600001107983 */ /* 0x001ee20000300800 */
[----:B------:R-:W3:Y:S02]  /*40820*/  LDL.LU R17, [R1+0x464] ;  /* 0x0004640001117983 */ /* 0x000ee40000300800 */
[----:B------:R-:W4:Y:S02]  /*40830*/  LDL.LU R18, [R1+0x468] ;  /* 0x0004680001127983 */ /* 0x000f240000300800 */
[----:B------:R-:W4:Y:S02]  /*40840*/  LDL.LU R19, [R1+0x46c] ;  /* 0x00046c0001137983 */ /* 0x000f240000300800 */
[----:B----4-:R0:W-:Y:S01]  /*40850*/  STL.64 [R1+0x19b0], R18 ;  /* 0x0019b01201007387 */ /* 0x0101e20000100a00 */
[----:B---3--:R-:W-:Y:S03]  /*40860*/  STL.64 [R1+0x19a8], R16 ;  /* 0x0019a81001007387 */ /* 0x008fe60000100a00 */
[----:B0-----:R-:W3:Y:S04]  /*40870*/  LDL R18, [R1+0x68] ;  /* 0x0000680001127983 */ /* 0x001ee80000100800 */
[----:B------:R-:W3:Y:S01]  /*40880*/  LDL R19, [R1+0x6c] ;  /* 0x00006c0001137983 */ /* 0x000ee20000100800 */
[----:B------:R-:W4:Y:S02]  /*40890*/  LDL.LU R12, [R1+0x3a0] ;  /* 0x0003a000010c7983 */ /* 0x000f240000300800 */
[----:B------:R-:W4:Y:S02]  /*408a0*/  LDL.LU R13, [R1+0x3a4] ;  /* 0x0003a400010d7983 */ /* 0x000f240000300800 */
[----:B------:R-:W3:Y:S01]  /*408b0*/  LDL.LU R14, [R1+0x3a8] ;  /* 0x0003a800010e7983 */ /* 0x000ee20000300800 */
[----:B------:R-:W3:Y:S01]  /*408c0*/  LDL.LU R15, [R1+0x3ac] ;  /* 0x0003ac00010f7983 */ /* 0x000ee20000300800 */
[----:B--2---:R-:W-:Y:S03]  /*408d0*/  HMMA.16816.F32 R24, R24, R6, R20 ;  /* 0x000000061818723c */ /* 0x004fe60000001814 */
[----:B---3--:R0:W-:Y:S01]  /*408e0*/  STL.64 [R1+0x18e0], R14 ;  /* 0x0018e00e01007387 */ /* 0x0081e20000100a00 */
[----:B----4-:R-:W-:Y:S02]  /*408f0*/  STL.64 [R1+0x18d8], R12 ;  /* 0x0018d80c01007387 */ /* 0x010fe40000100a00 */
[----:B0-----:R-:W-:-:S02]  /*40900*/  IMAD.MOV.U32 R14, RZ, RZ, R11 ;  /* 0x000000ffff0e7224 */ /* 0x001fc400078e000b */
[----:B------:R-:W-:-:S05]  /*40910*/  IMAD.MOV.U32 R15, RZ, RZ, R10 ;  /* 0x000000ffff0f7224 */ /* 0x000fca00078e000a */
[----:B------:R0:W-:Y:S02]  /*40920*/  STL.64 [R1+0x1980], R14 ;  /* 0x0019800e01007387 */ /* 0x0001e40000100a00 */
[----:B0-----:R-:W-:Y:S02]  /*40930*/  IMAD.MOV.U32 R14, RZ, RZ, R9 ;  /* 0x000000ffff0e7224 */ /* 0x001fe400078e0009 */
[----:B------:R-:W-:Y:S02]  /*40940*/  IMAD.MOV.U32 R15, RZ, RZ, R8 ;  /* 0x000000ffff0f7224 */ /* 0x000fe400078e0008 */
[----:B------:R-:W0:Y:S04]  /*40950*/  LDSM.16.MT88.4 R8, [R0+0xe100] ;  /* 0x00e100000008783b */ /* 0x000e280000004200 */
[----:B------:R1:W-:Y:S01]  /*40960*/  STL.64 [R1+0x19b8], R14 ;  /* 0x0019b80e01007387 */ /* 0x0003e20000100a00 */
[----:B------:R-:W2:Y:S02]  /*40970*/  LDL.LU R12, [R1+0x470] ;  /* 0x00047000010c7983 */ /* 0x000ea40000300800 */
[----:B------:R-:W2:Y:S01]  /*40980*/  LDL.LU R13, [R1+0x474] ;  /* 0x00047400010d7983 */ /* 0x000ea20000300800 */
[----:B-1----:R-:W2:Y:S01]  /*40990*/  LDL.LU R14, [R1+0x478] ;  /* 0x00047800010e7983 */ /* 0x002ea20000300800 */
[----:B------:R-:W2:Y:S03]  /*409a0*/  LDL.LU R15, [R1+0x47c] ;  /* 0x00047c00010f7983 */ /* 0x000ea60000300800 */
[----:B0-----:R0:W-:Y:S01]  /*409b0*/  STL.64 [R1+0x1868], R10 ;  /* 0x0018680a01007387 */ /* 0x0011e20000100a00 */
[----:B------:R-:W-:Y:S02]  /*409c0*/  STL.64 [R1+0x1860], R8 ;  /* 0x0018600801007387 */ /* 0x000fe40000100a00 */
[----:B0-----:R-:W-:-:S02]  /*409d0*/  IMAD.MOV.U32 R10, RZ, RZ, R2 ;  /* 0x000000ffff0a7224 */ /* 0x001fc400078e0002 */
[----:B------:R-:W-:Y:S01]  /*409e0*/  IMAD.MOV.U32 R11, RZ, RZ, R3 ;  /* 0x000000ffff0b7224 */ /* 0x000fe200078e0003 */
[----:B------:R-:W3:Y:S01]  /*409f0*/  LDL.LU R2, [R1+0x19dc] ;  /* 0x0019dc0001027983 */ /* 0x000ee20000300800 */
[----:B------:R-:W4:Y:S02]  /*40a00*/  LDL.LU R3, [R1+0x19d8] ;  /* 0x0019d80001037983 */ /* 0x000f240000300800 */
[----:B------:R-:W2:Y:S02]  /*40a10*/  LDL.LU.64 R22, [R1+0x19d0] ;  /* 0x0019d00001167983 */ /* 0x000ea40000300a00 */
[----:B------:R-:W2:Y:S01]  /*40a20*/  LDL.LU.64 R20, [R1+0x19c8] ;  /* 0x0019c80001147983 */ /* 0x000ea20000300a00 */
[----:B------:R-:W-:Y:S01]  /*40a30*/  STL.64 [R1+0x1968], R6 ;  /* 0x0019680601007387 */ /* 0x000fe20000100a00 */
[----:B------:R-:W-:Y:S02]  /*40a40*/  STL.64 [R1+0x240], R24 ;  /* 0x0002401801007387 */ /* 0x000fe40000100a00 */
[----:B------:R-:W-:Y:S02]  /*40a50*/  STL.64 [R1+0x248], R26 ;  /* 0x0002481a01007387 */ /* 0x000fe40000100a00 */
[----:B------:R0:W1:Y:S04]  /*40a60*/  LDSM.16.MT88.4 R24, [R0+0xe180] ;  /* 0x00e180000018783b */ /* 0x0000680000004200 */
[----:B0-----:R-:W3:Y:S04]  /*40a70*/  LDL.LU R0, [R1+0x19c0] ;  /* 0x0019c00001007983 */ /* 0x001ee80000300800 */
[----:B-1----:R-:W-:Y:S01]  /*40a80*/  STL.64 [R1+0x17e8], R26 ;  /* 0x0017e81a01007387 */ /* 0x002fe20000100a00 */
[----:B------:R0:W-:Y:S03]  /*40a90*/  STL.64 [R1+0x17e0], R24 ;  /* 0x0017e01801007387 */ /* 0x0001e60000100a00 */
[----:B0-----:R-:W3:Y:S01]  /*40aa0*/  LDL.LU R24, [R1+0x3c0] ;  /* 0x0003c00001187983 */ /* 0x001ee20000300800 */
[----:B------:R-:W3:Y:S02]  /*40ab0*/  LDL.LU R25, [R1+0x3c4] ;  /* 0x0003c40001197983 */ /* 0x000ee40000300800 */
[----:B------:R-:W3:Y:S02]  /*40ac0*/  LDL.LU R26, [R1+0x3c8] ;  /* 0x0003c800011a7983 */ /* 0x000ee40000300800 */
[----:B------:R-:W3:Y:S01]  /*40ad0*/  LDL.LU R27, [R1+0x3cc] ;  /* 0x0003cc00011b7983 */ /* 0x000ee20000300800 */
[C---:B--2---:R-:W-:Y:S01]  /*40ae0*/  HMMA.16816.F32 R16, R20.reuse, R18, R12 ;  /* 0x000000121410723c */ /* 0x044fe2000000180c */
[----:B---3--:R-:W-:Y:S01]  /*40af0*/  STL.64 [R1+0x1900], R26 ;  /* 0x0019001a01007387 */ /* 0x008fe20000100a00 */
[----:B------:R-:W-:Y:S02]  /*40b00*/  STL.64 [R1+0x18f8], R24 ;  /* 0x0018f81801007387 */ /* 0x000fe40000100a00 */
[----:B------:R-:W2:Y:S11]  /*40b10*/  LDL.LU.64 R14, [R1+0x19b8] ;  /* 0x0019b800010e7983 */ /* 0x000eb60000300a00 */
[----:B------:R-:W-:Y:S08]  /*40b20*/  @!UPT UIADD3 URZ, URZ, URZ, URZ ;  /* 0x0000003f3f3ff290 */ /* 0x000ff0000fffe03f */
[----:B------:R-:W-:Y:S01]  /*40b30*/  STL.64 [R1+0x5c0], R16 ;  /* 0x0005c01001007387 */ /* 0x000fe20000100a00 */
[----:B------:R0:W-:Y:S04]  /*40b40*/  STL.64 [R1+0x5c8], R18 ;  /* 0x0005c81201007387 */ /* 0x0001e80000100a00 */
[----:B0-----:R-:W3:Y:S01]  /*40b50*/  LDL.LU.64 R18, [R1+0x19b0] ;  /* 0x0019b00001127983 */ /* 0x001ee20000300a00 */
        /* <DEDUP_REMOVED lines=12> */
[----:B------:R-:W2:Y:S02]  /*40c20*/  LDL.LU R11, [R1+0x45c] ;  /* 0x00045c00010b7983 */ /* 0x000ea40000300800 */
[----:B------:R-:W-:-:S02]  /*40c30*/  IMAD.MOV.U32 R26, RZ, RZ, R29 ;  /* 0x000000ffff1a7224 */ /* 0x000fc400078e001d */
[----:B------:R-:W-:Y:S01]  /*40c40*/  IMAD.MOV.U32 R27, RZ, RZ, R28 ;  /* 0x000000ffff1b7224 */ /* 0x000fe200078e001c */
[C---:B--2---:R-:W-:Y:S08]  /*40c50*/  HMMA.16816.F32 R12, R20.reuse, R14, R8 ;  /* 0x0000000e140c723c */ /* 0x044ff00000001808 */
[----:B---3--:R-:W-:Y:S11]  /*40c60*/  HMMA.16816.F32 R8, R20, R26, R16 ;  /* 0x0000001a1408723c */ /* 0x008ff60000001810 */
[----:B------:R-:W-:Y:S04]  /*40c70*/  @!UPT UIADD3 URZ, URZ, URZ, URZ ;  /* 0x0000003f3f3ff290 */ /* 0x000fe8000fffe03f */
[----:B------:R-:W-:Y:S01]  /*40c80*/  STL.64 [R1+0x5a0], R12 ;  /* 0x0005a00c01007387 */ /* 0x000fe20000100a00 */
[----:B------:R0:W-:Y:S07]  /*40c90*/  STL.64 [R1+0x5a8], R14 ;  /* 0x0005a80e01007387 */ /* 0x0001ee0000100a00 */
[----:B------:R-:W-:Y:S02]  /*40ca0*/  STL.64 [R1+0x590], R8 ;  /* 0x0005900801007387 */ /* 0x000fe40000100a00 */
[----:B------:R-:W-:Y:S01]  /*40cb0*/  STL.64 [R1+0x598], R10 ;  /* 0x0005980a01007387 */ /* 0x000fe20000100a00 */
[----:B------:R-:W2:Y:S01]  /*40cc0*/  LDL.LU R16, [R1+0x370] ;  /* 0x0003700001107983 */ /* 0x000ea20000300800 */
[----:B------:R-:W2:Y:S02]  /*40cd0*/  LDL.LU R17, [R1+0x374] ;  /* 0x0003740001117983 */ /* 0x000ea40000300800 */
[----:B------:R-:W3:Y:S02]  /*40ce0*/  LDL.LU R18, [R1+0x378] ;  /* 0x0003780001127983 */ /* 0x000ee40000300800 */
[----:B------:R-:W3:Y:S02]  /*40cf0*/  LDL.LU R19, [R1+0x37c] ;  /* 0x00037c0001137983 */ /* 0x000ee40000300800 */
[----:B0-----:R-:W-:-:S02]  /*40d00*/  IMAD.MOV.U32 R15, RZ, RZ, R4 ;  /* 0x000000ffff0f7224 */ /* 0x001fc400078e0004 */
[----:B------:R-:W-:Y:S01]  /*40d10*/  IMAD.MOV.U32 R14, RZ, RZ, R5 ;  /* 0x000000ffff0e7224 */ /* 0x000fe200078e0005 */
[----:B------:R-:W2:Y:S01]  /*40d20*/  LDL.LU R4, [R1+0x410] ;  /* 0x0004100001047983 */ /* 0x000ea20000300800 */
        /* <DEDUP_REMOVED lines=15> */
[----:B---3--:R0:W-:Y:S01]  /*40e20*/  STL.64 [R1+0x1960], R18 ;  /* 0x0019601201007387 */ /* 0x0081e20000100a00 */
[----:B------:R-:W-:Y:S03]  /*40e30*/  STL.64 [R1+0x1958], R16 ;  /* 0x0019581001007387 */ /* 0x000fe60000100a00 */
[----:B0-----:R-:W3:Y:S01]  /*40e40*/  LDL.LU.64 R18, [R1+0x8] ;  /* 0x0000080001127983 */ /* 0x001ee20000300a00 */
[----:B------:R-:W2:Y:S02]  /*40e50*/  LDL.LU R8, [R1+0x400] ;  /* 0x0004000001087983 */ /* 0x000ea40000300800 */
[----:B------:R-:W2:Y:S02]  /*40e60*/  LDL.LU R9, [R1+0x404] ;  /* 0x0004040001097983 */ /* 0x000ea40000300800 */
[----:B------:R-:W2:Y:S01]  /*40e70*/  LDL.LU R10, [R1+0x408] ;  /* 0x00040800010a7983 */ /* 0x000ea20000300800 */
[----:B------:R-:W2:Y:S01]  /*40e80*/  LDL.LU R11, [R1+0x40c] ;  /* 0x00040c00010b7983 */ /* 0x000ea20000300800 */
[----:B------:R0:W-:Y:S03]  /*40e90*/  STL.64 [R1+0x1910], R26 ;  /* 0x0019101a01007387 */ /* 0x0001e60000100a00 */
[----:B0-----:R-:W2:Y:S04]  /*40ea0*/  LDL.64 R26, [R1+0x48] ;  /* 0x00004800011a7983 */ /* 0x001ea80000100a00 */
[----:B--2---:R0:W-:Y:S01]  /*40eb0*/  STL.64 [R1+0x1928], R26 ;  /* 0x0019281a01007387 */ /* 0x0041e20000100a00 */
[----:B------:R-:W2:Y:S02]  /*40ec0*/  LDL.LU R24, [R1+0x3f0] ;  /* 0x0003f00001187983 */ /* 0x000ea40000300800 */
[----:B------:R-:W2:Y:S01]  /*40ed0*/  LDL.LU R25, [R1+0x3f4] ;  /* 0x0003f40001197983 */ /* 0x000ea20000300800 */
[----:B0-----:R-:W2:Y:S01]  /*40ee0*/  LDL.LU R26, [R1+0x3f8] ;  /* 0x0003f800011a7983 */ /* 0x001ea20000300800 */
[----:B------:R-:W2:Y:S01]  /*40ef0*/  LDL.LU R27, [R1+0x3fc] ;  /* 0x0003fc00011b7983 */ /* 0x000ea20000300800 */
[C---:B------:R-:W-:Y:S02]  /*40f00*/  HMMA.16816.F32 R12, R20.reuse, R14, R4 ;  /* 0x0000000e140c723c */ /* 0x040fe40000001804 */
[----:B--2---:R0:W-:Y:S01]  /*40f10*/  STL.64 [R1+0x1938], R26 ;  /* 0x0019381a01007387 */ /* 0x0041e20000100a00 */
[----:B------:R-:W-:Y:S03]  /*40f20*/  STL.64 [R1+0x1930], R24 ;  /* 0x0019301801007387 */ /* 0x000fe60000100a00 */
[----:B0-----:R-:W2:Y:S01]  /*40f30*/  LDL.64 R26, [R1+0x68] ;  /* 0x00006800011a7983 */ /* 0x001ea20000100a00 */
[----:B------:R-:W2:Y:S02]  /*40f40*/  LDL.LU.64 R6, [R1+0x1990] ;  /* 0x0019900001067983 */ /* 0x000ea40000300a00 */
[----:B------:R-:W2:Y:S11]  /*40f50*/  LDL.LU.64 R4, [R1+0x1988] ;  /* 0x0019880001047983 */ /* 0x000eb60000300a00 */
[----:B------:R-:W-:Y:S03]  /*40f60*/  @!UPT UIADD3 URZ, URZ, URZ, URZ ;  /* 0x0000003f3f3ff290 */ /* 0x000fe6000fffe03f */
        /* <DEDUP_REMOVED lines=11> */
[----:B0-----:R-:W2:Y:S04]  /*41020*/  LDL.LU.64 R14, [R1+0x28] ;  /* 0x00002800010e7983 */ /* 0x001ea80000300a00 */
[----:B--2---:R0:W-:Y:S01]  /*41030*/  STL.64 [R1+0x1908], R14 ;  /* 0x0019080e01007387 */ /* 0x0041e20000100a00 */
[----:B------:R-:W2:Y:S02]  /*41040*/  LDL.LU R12, [R1+0x3d0] ;  /* 0x0003d000010c7983 */ /* 0x000ea40000300800 */
[----:B------:R-:W2:Y:S01]  /*41050*/  LDL.LU R13, [R1+0x3d4] ;  /* 0x0003d400010d7983 */ /* 0x000ea20000300800 */
[----:B0-----:R-:W2:Y:S01]  /*41060*/  LDL.LU R14, [R1+0x3d8] ;  /* 0x0003d800010e7983 */ /* 0x001ea20000300800 */
[----:B------:R-:W2:Y:S01]  /*41070*/  LDL.LU R15, [R1+0x3dc] ;  /* 0x0003dc00010f7983 */ /* 0x000ea20000300800 */
[C---:B---3--:R-:W-:Y:S02]  /*41080*/  HMMA.16816.F32 R4, R20.reuse, R18, R4 ;  /* 0x000000121404723c */ /* 0x048fe40000001804 */
[----:B--2---:R-:W-:Y:S01]  /*41090*/  STL.64 [R1+0x1920], R14 ;  /* 0x0019200e01007387 */ /* 0x004fe20000100a00 */
[----:B------:R0:W-:Y:S03]  /*410a0*/  STL.64 [R1+0x1918], R12 ;  /* 0x0019180c01007387 */ /* 0x0001e60000100a00 */
        /* <DEDUP_REMOVED lines=10> */
[----:B------:R-:W3:Y:S02]  /*41150*/  LDL.LU.64 R18, [R1+0x1960] ;  /* 0x0019600001127983 */ /* 0x000ee40000300a00 */
[----:B------:R-:W3:Y:S02]  /*41160*/  LDL.LU.64 R16, [R1+0x1958] ;  /* 0x0019580001107983 */ /* 0x000ee40000300a00 */
[----:B---3--:R-:W-:Y:S01]  /*41170*/  HMMA.16816.F32 R20, R20, R6, R16 ;  /* 0x000000061414723c */ /* 0x008fe20000001810 */
[----:B------:R-:W3:Y:S01]  /*41180*/  LDL.LU.64 R18, [R1+0x1950] ;  /* 0x0019500001127983 */ /* 0x000ee20000300a00 */
[----:B------:R-:W3:Y:S11]  /*41190*/  LDL.LU.64 R16, [R1+0x1948] ;  /* 0x0019480001107983 */ /* 0x000ef60000300a00 */
[----:B------:R-:W-:Y:S10]  /*411a0*/  @!UPT UIADD3 URZ, URZ, URZ, URZ ;  /* 0x0000003f3f3ff290 */ /* 0x000ff4000fffe03f */
[----:B------:R-:W-:Y:S01]  /*411b0*/  STL.64 [R1+0x110], R20 ;  /* 0x0001101401007387 */ /* 0x000fe20000100a00 */
[----:B------:R0:W-:Y:S02]  /*411c0*/  STL.64 [R1+0x118], R22 ;  /* 0x0001181601007387 */ /* 0x0001e40000100a00 */
[----:B0-----:R-:W-:Y:S02]  /*411d0*/  IMAD.MOV.U32 R22, RZ, RZ, R5 ;  /* 0x000000ffff167224 */ /* 0x001fe400078e0005 */
[----:B------:R-:W-:-:S05]  /*411e0*/  IMAD.MOV.U32 R23, RZ, RZ, R4 ;  /* 0x000000ffff177224 */ /* 0x000fca00078e0004 */
[----:B------:R0:W-:Y:S01]  /*411f0*/  STL.64 [R1+0x18e8], R22 ;  /* 0x0018e81601007387 */ /* 0x0001e20000100a00 */
[----:B------:R-:W2:Y:S02]  /*41200*/  LDL.LU R20, [R1+0x3b0] ;  /* 0x0003b00001147983 */ /* 0x000ea40000300800 */
[----:B------:R-:W2:Y:S01]  /*41210*/  LDL.LU R21, [R1+0x3b4] ;  /* 0x0003b40001157983 */ /* 0x000ea20000300800 */
[----:B0-----:R-:W2:Y:S01]  /*41220*/  LDL.LU R22, [R1+0x3b8] ;  /* 0x0003b80001167983 */ /* 0x001ea20000300800 */
[----:B------:R-:W2:Y:S01]  /*41230*/  LDL.LU R23, [R1+0x3bc] ;  /* 0x0003bc0001177983 */ /* 0x000ea20000300800 */
        /* <DEDUP_REMOVED lines=46> */
[----:B0-----:R-:W2:Y:S01]  /*41520*/  LDL.LU.64 R14, [R1+0x18e0] ;  /* 0x0018e000010e7983 */ /* 0x001ea20000300a00 */
        /* <DEDUP_REMOVED lines=8> */
[----:B------:R0:W-:Y:S02]  /*415b0*/  STL.64 [R1+0x1880], R22 ;  /* 0x0018801601007387 */ /* 0x0001e40000100a00 */
[----:B------:R-:W3:Y:S01]  /*415c0*/  LDL.LU R20, [R1+0x2e0] ;  /* 0x0002e00001147983 */ /* 0x000ee20000300800 */
[----:B------:R-:W3:Y:S04]  /*415d0*/  LDL.LU R21, [R1+0x2e4] ;  /* 0x0002e40001157983 */ /* 0x000ee80000300800 */
[----:B0-----:R-:W3:Y:S01]  /*415e0*/  LDL.LU R22, [R1+0x2e8] ;  /* 0x0002e80001167983 */ /* 0x001ee20000300800 */
[----:B------:R-:W3:Y:S02]  /*415f0*/  LDL.LU R23, [R1+0x2ec] ;  /* 0x0002ec0001177983 */ /* 0x000ee40000300800 */
[----:B------:R0:W-:Y:S01]  /*41600*/  STL.64 [R1+0x1888], R6 ;  /* 0x0018880601007387 */ /* 0x0001e20000100a00 */
[----:B---3--:R-:W-:Y:S01]  /*41610*/  HMMA.16816.F32 R20, R16, R6, R20 ;  /* 0x000000061014723c */ /* 0x008fe20000001814 */
[----:B------:R-:W3:Y:S11]  /*41620*/  LDL.LU R16, [R1+0x80] ;  /* 0x0000800001107983 */ /* 0x000ef60000300800 */
[----:B------:R-:W-:Y:S11]  /*41630*/  @!UPT UIADD3 URZ, URZ, URZ, URZ ;  /* 0x0000003f3f3ff290 */ /* 0x000ff6000fffe03f */
[----:B------:R1:W-:Y:S01]  /*41640*/  STL.64 [R1+0x4e0], R20 ;  /* 0x0004e01401007387 */ /* 0x0003e20000100a00 */
[----:B------:R2:W-:Y:S02]  /*41650*/  STL.64 [R1+0x4e8], R22 ;  /* 0x0004e81601007387 */ /* 0x0005e40000100a00 */
[----:B------:R-:W3:Y:S02]  /*41660*/  LDL.LU R17, [R1+0x84] ;  /* 0x0000840001117983 */ /* 0x000ee40000300800 */
[----:B------:R-:W3:Y:S01]  /*41670*/  LDL.LU R18, [R1+0x88] ;  /* 0x0000880001127983 */ /* 0x000ee20000300800 */
[----:B------:R-:W3:Y:S01]  /*41680*/  LDL.LU R19, [R1+0x8c] ;  /* 0x00008c0001137983 */ /* 0x000ee20000300800 */
[----:B0-----:R-:W-:Y:S02]  /*41690*/  IMAD.MOV.U32 R7, RZ, RZ, R8 ;  /* 0x000000ffff077224 */ /* 0x001fe400078e0008 */
[----:B------:R-:W-:Y:S01]  /*416a0*/  IMAD.MOV.U32 R6, RZ, RZ, R9 ;  /* 0x000000ffff067224 */ /* 0x000fe200078e0009 */
[----:B-1----:R-:W4:Y:S01]  /*416b0*/  LDL.LU R20, [R1+0x2c0] ;  /* 0x0002c00001147983 */ /* 0x002f220000300800 */
[----:B------:R-:W4:Y:S02]  /*416c0*/  LDL.LU R21, [R1+0x2c4] ;  /* 0x0002c40001157983 */ /* 0x000f240000300800 */
[----:B--2---:R-:W4:Y:S02]  /*416d0*/  LDL.LU R22, [R1+0x2c8] ;  /* 0x0002c80001167983 */ /* 0x004f240000300800 */
[----:B------:R-:W4:Y:S01]  /*416e0*/  LDL.LU R23, [R1+0x2cc] ;  /* 0x0002cc0001177983 */ /* 0x000f220000300800 */
[----:B------:R-:W2:Y:S01]  /*416f0*/  LDL.LU R8, [R1+0x2d0] ;  /* 0x0002d00001087983 */ /* 0x000ea20000300800 */
        /* <DEDUP_REMOVED lines=9> */
[----:B--2---:R0:W-:Y:S01]  /*41790*/  STL.64 [R1+0x1780], R18 ;  /* 0x0017801201007387 */ /* 0x0041e20000100a00 */
[----:B---3--:R1:W-:Y:S02]  /*417a0*/  STL.64 [R1+0x1778], R16 ;  /* 0x0017781001007387 */ /* 0x0083e40000100a00 */
[----:B0-----:R-:W-:-:S02]  /*417b0*/  IMAD.MOV.U32 R18, RZ, RZ, R25 ;  /* 0x000000ffff127224 */ /* 0x001fc400078e0019 */
[----:B------:R-:W-:-:S05]  /*417c0*/  IMAD.MOV.U32 R19, RZ, RZ, R24 ;  /* 0x000000ffff137224 */ /* 0x000fca00078e0018 */
[----:B------:R0:W-:Y:S01]  /*417d0*/  STL.64 [R1+0x18a0], R18 ;  /* 0x0018a01201007387 */ /* 0x0001e20000100a00 */
[----:B-1----:R-:W2:Y:S02]  /*417e0*/  LDL.LU R16, [R1+0x2a0] ;  /* 0x0002a00001107983 */ /* 0x002ea40000300800 */
[----:B------:R-:W2:Y:S01]  /*417f0*/  LDL.LU R17, [R1+0x2a4] ;  /* 0x0002a40001117983 */ /* 0x000ea20000300800 */
[----:B0-----:R-:W3:Y:S01]  /*41800*/  LDL.LU R18, [R1+0x2a8] ;  /* 0x0002a80001127983 */ /* 0x001ee20000300800 */
[----:B------:R-:W3:Y:S03]  /*41810*/  LDL.LU R19, [R1+0x2ac] ;  /* 0x0002ac0001137983 */ /* 0x000ee60000300800 */
[----:B---3--:R-:W-:Y:S01]  /*41820*/  STL.64 [R1+0x18b0], R18 ;  /* 0x0018b01201007387 */ /* 0x008fe20000100a00 */
[----:B--2---:R-:W-:Y:S02]  /*41830*/  STL.64 [R1+0x18a8], R16 ;  /* 0x0018a81001007387 */ /* 0x004fe40000100a00 */
[----:B------:R-:W2:Y:S02]  /*41840*/  LDL.LU R24, [R1+0x170] ;  /* 0x0001700001187983 */ /* 0x000ea40000300800 */
[----:B------:R-:W2:Y:S01]  /*41850*/  LDL.LU R25, [R1+0x174] ;  /* 0x0001740001197983 */ /* 0x000ea20000300800 */
[----:B------:R-:W3:Y:S01]  /*41860*/  LDL.LU R26, [R1+0x178] ;  /* 0x00017800011a7983 */ /* 0x000ee20000300800 */
[----:B------:R-:W3:Y:S03]  /*41870*/  LDL.LU R27, [R1+0x17c] ;  /* 0x00017c00011b7983 */ /* 0x000ee60000300800 */
[----:B---3--:R0:W-:Y:S01]  /*41880*/  STL.64 [R1+0x1818], R26 ;  /* 0x0018181a01007387 */ /* 0x0081e20000100a00 */
[----:B--2---:R1:W-:Y:S03]  /*41890*/  STL.64 [R1+0x1810], R24 ;  /* 0x0018101801007387 */ /* 0x0043e60000100a00 */
[----:B0-----:R-:W2:Y:S01]  /*418a0*/  LDL.LU.64 R26, [R1+0x38] ;  /* 0x00003800011a7983 */ /* 0x001ea20000300a00 */
[----:B------:R-:W-:-:S02]  /*418b0*/  IMAD.MOV.U32 R18, RZ, RZ, R5 ;  /* 0x000000ffff127224 */ /* 0x000fc400078e0005 */
[----:B------:R-:W-:Y:S02]  /*418c0*/  IMAD.MOV.U32 R19, RZ, RZ, R4 ;  /* 0x000000ffff137224 */ /* 0x000fe400078e0004 */
[C---:B------:R-:W-:Y:S01]  /*418d0*/  HMMA.16816.F32 R4, R12.reuse, R6, R8 ;  /* 0x000000060c04723c */ /* 0x040fe20000001808 */
[----:B--2---:R0:W-:Y:S01]  /*418e0*/  STL.64 [R1+0x18b8], R26 ;  /* 0x0018b81a01007387 */ /* 0x0041e20000100a00 */
[----:B-1----:R-:W2:Y:S02]  /*418f0*/  LDL.LU R24, [R1+0x2b0] ;  /* 0x0002b00001187983 */ /* 0x002ea40000300800 */
[----:B------:R-:W2:Y:S01]  /*41900*/  LDL.LU R25, [R1+0x2b4] ;  /* 0x0002b40001197983 */ /* 0x000ea20000300800 */
[----:B0-----:R-:W2:Y:S01]  /*41910*/  LDL.LU R26, [R1+0x2b8] ;  /* 0x0002b800011a7983 */ /* 0x001ea20000300800 */
[----:B------:R-:W2:Y:S02]  /*41920*/  LDL.LU R27, [R1+0x2bc] ;  /* 0x0002bc00011b7983 */ /* 0x000ea40000300800 */
[----:B------:R-:W4:Y:S11]  /*41930*/  LDL.LU.64 R10, [R1+0x18c0] ;  /* 0x0018c000010a7983 */ /* 0x000f360000300a00 */
[----:B------:R-:W-:Y:S04]  /*41940*/  @!UPT UIADD3 URZ, URZ, URZ, URZ ;  /* 0x0000003f3f3ff290 */ /* 0x000fe8000fffe03f */
[----:B------:R-:W-:Y:S01]  /*41950*/  STL.64 [R1+0x690], R4 ;  /* 0x0006900401007387 */ /* 0x000fe20000100a00 */
[----:B------:R4:W-:Y:S01]  /*41960*/  STL.64 [R1+0x698], R6 ;  /* 0x0006980601007387 */ /* 0x0009e20000100a00 */
[----:B------:R-:W3:Y:S01]  /*41970*/  LDL.LU R8, [R1+0x1d0] ;  /* 0x0001d00001087983 */ /* 0x000ee20000300800 */
[C---:B----4-:R-:W-:Y:S11]  /*41980*/  HMMA.16816.F32 R4, R12.reuse, R10, R20 ;  /* 0x0000000a0c04723c */ /* 0x050ff60000001814 */
[----:B------:R-:W-:Y:S11]  /*41990*/  @!UPT UIADD3 URZ, URZ, URZ, URZ ;  /* 0x0000003f3f3ff290 */ /* 0x000ff6000fffe03f */
[----:B------:R-:W-:Y:S01]  /*419a0*/  @!UPT UIADD3 URZ, URZ, URZ, URZ ;  /* 0x0000003f3f3ff290 */ /* 0x000fe2000fffe03f */
[----:B------:R0:W-:Y:S01]  /*419b0*/  STL.64 [R1+0x640], R4 ;  /* 0x0006400401007387 */ /* 0x0001e20000100a00 */
[----:B------:R1:W-:Y:S02]  /*419c0*/  STL.64 [R1+0x648], R6 ;  /* 0x0006480601007387 */ /* 0x0003e40000100a00 */
[----:B------:R-:W3:Y:S02]  /*419d0*/  LDL.LU R9, [R1+0x1d4] ;  /* 0x0001d40001097983 */ /* 0x000ee40000300800 */
[----:B------:R-:W4:Y:S01]  /*419e0*/  LDL.LU R10, [R1+0x1d8] ;  /* 0x0001d800010a7983 */ /* 0x000f220000300800 */
[----:B------:R-:W4:Y:S04]  /*419f0*/  LDL.LU R11, [R1+0x1dc] ;  /* 0x0001dc00010b7983 */ /* 0x000f280000300800 */
[----:B0-----:R-:W3:Y:S01]  /*41a00*/  LDL.LU R4, [R1+0x280] ;  /* 0x0002800001047983 */ /* 0x001ee20000300800 */
[----:B------:R-:W3:Y:S02]  /*41a10*/  LDL.LU R5, [R1+0x284] ;  /* 0x0002840001057983 */ /* 0x000ee40000300800 */
[----:B-1----:R-:W3:Y:S02]  /*41a20*/  LDL.LU R6, [R1+0x288] ;  /* 0x0002880001067983 */ /* 0x002ee40000300800 */
[----:B------:R-:W3:Y:S01]  /*41a30*/  LDL.LU R7, [R1+0x28c] ;  /* 0x00028c0001077983 */ /* 0x000ee20000300800 */
[C---:B--2---:R-:W-:Y:S01]  /*41a40*/  HMMA.16816.F32 R16, R12.reuse, R18, R24 ;  /* 0x000000120c10723c */ /* 0x044fe20000001818 */
[----:B---3--:R-:W-:Y:S01]  /*41a50*/  STL.64 [R1+0x1898], R6 ;  /* 0x0018980601007387 */ /* 0x008fe20000100a00 */
[----:B------:R0:W-:Y:S03]  /*41a60*/  STL.64 [R1+0x1890], R4 ;  /* 0x0018900401007387 */ /* 0x0001e60000100a00 */
[----:B0-----:R-:W2:Y:S01]  /*41a70*/  LDL.LU R4, [R1+0x290] ;  /* 0x0002900001047983 */ /* 0x001ea20000300800 */
[----:B------:R-:W2:Y:S02]  /*41a80*/  LDL.LU R5, [R1+0x294] ;  /* 0x0002940001057983 */ /* 0x000ea40000300800 */
[----:B------:R-:W2:Y:S02]  /*41a90*/  LDL.LU R6, [R1+0x298] ;  /* 0x0002980001067983 */ /* 0x000ea40000300800 */
[----:B------:R-:W2:Y:S01]  /*41aa0*/  LDL.LU R7, [R1+0x29c] ;  /* 0x00029c0001077983 */ /* 0x000ea20000300800 */
[----:B------:R-:W3:Y:S01]  /*41ab0*/  LDL.LU.64 R22, [R1+0x18] ;  /* 0x0000180001167983 */ /* 0x000ee20000300a00 */
[----:B----4-:R-:W-:Y:S02]  /*41ac0*/  STL.64 [R1+0x1878], R10 ;  /* 0x0018780a01007387 */ /* 0x010fe40000100a00 */
[----:B------:R0:W-:Y:S02]  /*41ad0*/  STL.64 [R1+0x1870], R8 ;  /* 0x0018700801007387 */ /* 0x0001e40000100a00 */
[----:B0-----:R-:W4:Y:S01]  /*41ae0*/  LDL.LU R8, [R1+0x270] ;  /* 0x0002700001087983 */ /* 0x001f220000300800 */
[----:B------:R-:W4:Y:S02]  /*41af0*/  LDL.LU R9, [R1+0x274] ;  /* 0x0002740001097983 */ /* 0x000f240000300800 */
[----:B------:R-:W4:Y:S02]  /*41b00*/  LDL.LU R10, [R1+0x278] ;  /* 0x00027800010a7983 */ /* 0x000f240000300800 */
[----:B------:R-:W4:Y:S01]  /*41b10*/  LDL.LU R11, [R1+0x27c] ;  /* 0x00027c00010b7983 */ /* 0x000f220000300800 */
[----:B------:R-:W2:Y:S01]  /*41b20*/  LDL.LU.64 R26, [R1+0x18b8] ;  /* 0x0018b800011a7983 */ /* 0x000ea20000300a00 */
[----:B------:R-:W-:Y:S02]  /*41b30*/  STL.64 [R1+0x630], R16 ;  /* 0x0006301001007387 */ /* 0x000fe40000100a00 */
[----:B------:R0:W-:Y:S02]  /*41b40*/  STL.64 [R1+0x638], R18 ;  /* 0x0006381201007387 */ /* 0x0001e40000100a00 */
        /* <DEDUP_REMOVED lines=8> */
[----:B------:R0:W-:Y:S03]  /*41bd0*/  STL.64 [R1+0x1820], R26 ;  /* 0x0018201a01007387 */ /* 0x0001e60000100a00 */
[----:B0-----:R-:W2:Y:S04]  /*41be0*/  LDL.LU.64 R26, [R1+0x48] ;  /* 0x00004800011a7983 */ /* 0x001ea80000300a00 */
[----:B--2---:R0:W-:Y:S04]  /*41bf0*/  STL.64 [R1+0x1830], R26 ;  /* 0x0018301a01007387 */ /* 0x0041e80000100a00 */
[----:B0-----:R-:W2:Y:S01]  /*41c00*/  LDL.LU.64 R26, [R1+0x58] ;  /* 0x00005800011a7983 */ /* 0x001ea20000300a00 */
[C---:B------:R-:W-:Y:S03]  /*41c10*/  HMMA.16816.F32 R4, R12.reuse, R18, R4 ;  /* 0x000000120c04723c */ /* 0x040fe60000001804 */
[----:B--2---:R0:W-:Y:S04]  /*41c20*/  STL.64 [R1+0x1848], R26 ;  /* 0x0018481a01007387 */ /* 0x0041e80000100a00 */
[----:B0-----:R-:W2:Y:S11]  /*41c30*/  LDL.LU.64 R26, [R1+0x68] ;  /* 0x00006800011a7983 */ /* 0x001eb60000300a00 */
[----:B------:R-:W-:Y:S05]  /*41c40*/  @!UPT UIADD3 URZ, URZ, URZ, URZ ;  /* 0x0000003f3f3ff290 */ /* 0x000fea000fffe03f */
[----:B------:R-:W-:Y:S02]  /*41c50*/  STL.64 [R1+0x260], R4 ;  /* 0x0002600401007387 */ /* 0x000fe40000100a00 */
[----:B------:R0:W-:Y:S02]  /*41c60*/  STL.64 [R1+0x268], R6 ;  /* 0x0002680601007387 */ /* 0x0001e40000100a00 */
[----:B0-----:R-:W3:Y:S01]  /*41c70*/  LDL.LU.64 R6, [R1+0x1898] ;  /* 0x0018980001067983 */ /* 0x001ee20000300a00 */
[----:B------:R-:W3:Y:S02]  /*41c80*/  LDL.LU.64 R4, [R1+0x1890] ;  /* 0x0018900001047983 */ /* 0x000ee40000300a00 */
        /* <DEDUP_REMOVED lines=67> */
[----:B------:R-:W-:Y:S02]  /*420c0*/  STL.64 [R1+0x17f8], R6 ;  /* 0x0017f80601007387 */ /* 0x000fe40000100a00 */
[----:B------:R0:W-:Y:S02]  /*420d0*/  STL.64 [R1+0x17f0], R4 ;  /* 0x0017f00401007387 */ /* 0x0001e40000100a00 */
[----:B0-----:R-:W3:Y:S01]  /*420e0*/  LDL.LU R4, [R1+0x180] ;  /* 0x0001800001047983 */ /* 0x001ee20000300800 */
[----:B------:R-:W3:Y:S02]  /*420f0*/  LDL.LU R5, [R1+0x184] ;  /* 0x0001840001057983 */ /* 0x000ee40000300800 */
[----:B------:R-:W3:Y:S02]  /*42100*/  LDL.LU R6, [R1+0x188] ;  /* 0x0001880001067983 */ /* 0x000ee40000300800 */
[----:B------:R-:W3:Y:S02]  /*42110*/  LDL.LU R7, [R1+0x18c] ;  /* 0x00018c0001077983 */ /* 0x000ee40000300800 */
[----:B---3--:R-:W-:Y:S01]  /*42120*/  HMMA.16816.F32 R4, R8, R26, R4 ;  /* 0x0000001a0804723c */ /* 0x008fe20000001804 */
[----:B------:R-:W-:-:S02]  /*42130*/  IMAD.MOV.U32 R21, RZ, RZ, R26 ;  /* 0x000000ffff157224 */ /* 0x000fc400078e001a */
        /* <DEDUP_REMOVED lines=8> */
[----:B0-----:R-:W4:Y:S01]  /*421c0*/  LDL.LU R20, [R1+0x160] ;  /* 0x0001600001147983 */ /* 0x001f220000300800 */
[----:B------:R-:W4:Y:S02]  /*421d0*/  LDL.LU R21, [R1+0x164] ;  /* 0x0001640001157983 */ /* 0x000f240000300800 */
[----:B------:R-:W4:Y:S02]  /*421e0*/  LDL.LU R22, [R1+0x168] ;  /* 0x0001680001167983 */ /* 0x000f240000300800 */
[----:B------:R-:W4:Y:S01]  /*421f0*/  LDL.LU R23, [R1+0x16c] ;  /* 0x00016c0001177983 */ /* 0x000f220000300800 */
[----:B--2---:R0:W-:Y:S01]  /*42200*/  STL.64 [R1+0x1790], R18 ;  /* 0x0017901201007387 */ /* 0x0041e20000100a00 */
        /* <DEDUP_REMOVED lines=8> */
[----:B------:R-:W2:Y:S01]  /*42290*/  LDL.LU R19, [R1+0xbc] ;  /* 0x0000bc0001137983 */ /* 0x000ea20000300800 */
[----:B------:R-:W4:Y:S02]  /*422a0*/  LDL.LU R24, [R1+0xf0] ;  /* 0x0000f00001187983 */ /* 0x000f240000300800 */
[----:B------:R-:W4:Y:S02]  /*422b0*/  LDL.LU R25, [R1+0xf4] ;  /* 0x0000f40001197983 */ /* 0x000f240000300800 */
[----:B------:R-:W4:Y:S01]  /*422c0*/  LDL.LU R26, [R1+0xf8] ;  /* 0x0000f800011a7983 */ /* 0x000f220000300800 */
[----:B------:R-:W4:Y:S04]  /*422d0*/  LDL.LU R27, [R1+0xfc] ;  /* 0x0000fc00011b7983 */ /* 0x000f280000300800 */
        /* <DEDUP_REMOVED lines=10> */
[----:B----4-:R-:W-:Y:S01]  /*42380*/  HMMA.16816.F32 R20, R8, R14, R20 ;  /* 0x0000000e0814723c */ /* 0x010fe20000001814 */
[----:B--2---:R0:W-:Y:S01]  /*42390*/  STL.64 [R1+0x17b0], R18 ;  /* 0x0017b01201007387 */ /* 0x0041e20000100a00 */
[----:B------:R-:W-:Y:S02]  /*423a0*/  STL.64 [R1+0x17a8], R16 ;  /* 0x0017a81001007387 */ /* 0x000fe40000100a00 */
[----:B0-----:R-:W-:-:S02]  /*423b0*/  IMAD.MOV.U32 R18, RZ, RZ, R29 ;  /* 0x000000ffff127224 */ /* 0x001fc400078e001d */
[----:B------:R-:W-:-:S05]  /*423c0*/  IMAD.MOV.U32 R19, RZ, RZ, R28 ;  /* 0x000000ffff137224 */ /* 0x000fca00078e001c */
[----:B------:R0:W-:Y:S11]  /*423d0*/  STL.64 [R1+0x17c8], R18 ;  /* 0x0017c81201007387 */ /* 0x0001f60000100a00 */
[----:B------:R-:W-:Y:S01]  /*423e0*/  @!UPT UIADD3 URZ, URZ, URZ, URZ ;  /* 0x0000003f3f3ff290 */ /* 0x000fe2000fffe03f */
[----:B------:R-:W-:Y:S02]  /*423f0*/  STL.64 [R1+0x490], R20 ;  /* 0x0004901401007387 */ /* 0x000fe40000100a00 */
[----:B------:R1:W-:Y:S02]  /*42400*/  STL.64 [R1+0x498], R22 ;  /* 0x0004981601007387 */ /* 0x0003e40000100a00 */
[----:B0-----:R-:W-:Y:S01]  /*42410*/  IMAD.MOV.U32 R19, RZ, RZ, R12 ;  /* 0x000000ffff137224 */ /* 0x001fe200078e000c */
[----:B-1----:R-:W3:Y:S01]  /*42420*/  LDL.LU.64 R22, [R1+0x1808] ;  /* 0x0018080001167983 */ /* 0x002ee20000300a00 */
[----:B------:R-:W2:Y:S02]  /*42430*/  LDL.LU.64 R20, [R1+0x1800] ;  /* 0x0018000001147983 */ /* 0x000ea40000300a00 */
[----:B------:R0:W-:Y:S02]  /*42440*/  STL.64 [R1+0x1788], R14 ;  /* 0x0017880e01007387 */ /* 0x0001e40000100a00 */
[----:B------:R-:W-:Y:S01]  /*42450*/  IMAD.MOV.U32 R18, RZ, RZ, R13 ;  /* 0x000000ffff127224 */ /* 0x000fe200078e000d */
[----:B------:R-:W4:Y:S01]  /*42460*/  LDL.LU R12, [R1+0xa0] ;  /* 0x0000a000010c7983 */ /* 0x000f220000300800 */
[----:B------:R-:W4:Y:S03]  /*42470*/  LDL.LU R13, [R1+0xa4] ;  /* 0x0000a400010d7983 */ /* 0x000f260000300800 */
        /* <DEDUP_REMOVED lines=8> */
[C---:B---3--:R-:W-:Y:S01]  /*42500*/  HMMA.16816.F32 R4, R8.reuse, R22, R4 ;  /* 0x000000160804723c */ /* 0x048fe20000001804 */
        /* <DEDUP_REMOVED lines=10> */
[----:B------:R-:W4:Y:S01]  /*425b0*/  LDL.LU.64 R4, [R1+0x17f0] ;  /* 0x0017f00001047983 */ /* 0x000f220000300a00 */
[----:B---3--:R-:W-:Y:S02]  /*425c0*/  HMMA.16816.F32 R8, R8, R6, R24 ;  /* 0x000000060808723c */ /* 0x008fe40000001818 */
[----:B------:R-:W2:Y:S01]  /*425d0*/  LDL.LU.64 R26, [R1+0x17e8] ;  /* 0x0017e800011a7983 */ /* 0x000ea20000300a00 */
[----:B------:R-:W2:Y:S11]  /*425e0*/  LDL.LU.64 R24, [R1+0x17e0] ;  /* 0x0017e00001187983 */ /* 0x000eb60000300a00 */
[----:B------:R-:W-:Y:S09]  /*425f0*/  @!UPT UIADD3 URZ, URZ, URZ, URZ ;  /* 0x0000003f3f3ff290 */ /* 0x000ff2000fffe03f */
[----:B------:R-:W-:Y:S01]  /*42600*/  STL.64 [R1+0x470], R8 ;  /* 0x0004700801007387 */ /* 0x000fe20000100a00 */
[----:B------:R-:W-:Y:S02]  /*42610*/  STL.64 [R1+0x478], R10 ;  /* 0x0004780a01007387 */ /* 0x000fe40000100a00 */
[----:B------:R-:W-:Y:S01]  /*42620*/  STL.64 [R1+0x1758], R6 ;  /* 0x0017580601007387 */ /* 0x000fe20000100a00 */
[C---:B--2---:R-:W-:Y:S01]  /*42630*/  HMMA.16816.F32 R16, R24.reuse, R18, R12 ;  /* 0x000000121810723c */ /* 0x044fe2000000180c */
[----:B------:R-:W2:Y:S01]  /*42640*/  LDL.LU.64 R14, [R1+0x17d8] ;  /* 0x0017d800010e7983 */ /* 0x000ea20000300a00 */
[----:B------:R-:W2:Y:S11]  /*42650*/  LDL.LU.64 R12, [R1+0x17d0] ;  /* 0x0017d000010c7983 */ /* 0x000eb60000300a00 */
[----:B------:R-:W-:Y:S10]  /*42660*/  @!UPT UIADD3 URZ, URZ, URZ, URZ ;  /* 0x0000003f3f3ff290 */ /* 0x000ff4000fffe03f */
        /* <DEDUP_REMOVED lines=9> */
[----:B0-----:R-:W3:Y:S01]  /*42700*/  LDL.LU.64 R18, [R1+0x17b0] ;  /* 0x0017b00001127983 */ /* 0x001ee20000300a00 */
[----:B------:R-:W3:Y:S02]  /*42710*/  LDL.LU.64 R16, [R1+0x17a8] ;  /* 0x0017a80001107983 */ /* 0x000ee40000300a00 */
[----:B----4-:R-:W-:Y:S02]  /*42720*/  IMAD.MOV.U32 R6, RZ, RZ, R5 ;  /* 0x000000ffff067224 */ /* 0x010fe400078e0005 */
[----:B------:R-:W-:Y:S02]  /*42730*/  IMAD.MOV.U32 R7, RZ, RZ, R4 ;  /* 0x000000ffff077224 */ /* 0x000fe400078e0004 */
[----:B------:R-:W-:-:S02]  /*42740*/  IMAD.MOV.U32 R10, RZ, RZ, R21 ;  /* 0x000000ffff0a7224 */ /* 0x000fc400078e0015 */
[----:B------:R-:W-:-:S03]  /*42750*/  IMAD.MOV.U32 R11, RZ, RZ, R20 ;  /* 0x000000ffff0b7224 */ /* 0x000fc600078e0014 */
[C---:B---3--:R-:W-:Y:S01]  /*42760*/  HMMA.16816.F32 R4, R24.reuse, R6, R16 ;  /* 0x000000061804723c */ /* 0x048fe20000001810 */
[----:B------:R-:W3:Y:S01]  /*42770*/  LDL.LU.64 R18, [R1+0x17a0] ;  /* 0x0017a00001127983 */ /* 0x000ee20000300a00 */
[----:B------:R-:W3:Y:S11]  /*42780*/  LDL.LU.64 R16, [R1+0x1798] ;  /* 0x0017980001107983 */ /* 0x000ef60000300a00 */
[----:B------:R-:W-:Y:S10]  /*42790*/  @!UPT UIADD3 URZ, URZ, URZ, URZ ;  /* 0x0000003f3f3ff290 */ /* 0x000ff4000fffe03f */
[----:B------:R0:W-:Y:S01]  /*427a0*/  STL.64 [R1+0x520], R4 ;  /* 0x0005200401007387 */ /* 0x0001e20000100a00 */
[----:B------:R1:W-:Y:S03]  /*427b0*/  STL.64 [R1+0x528], R6 ;  /* 0x0005280601007387 */ /* 0x0003e60000100a00 */
[----:B0-----:R-:W4:Y:S01]  /*427c0*/  LDL.LU.64 R4, [R1+0x5e8] ;  /* 0x0005e80001047983 */ /* 0x001f220000300a00 */
[C---:B---3--:R-:W-:Y:S03]  /*427d0*/  HMMA.16816.F32 R8, R24.reuse, R10, R16 ;  /* 0x0000000a1808723c */ /* 0x048fe60000001810 */
[----:B------:R-:W2:Y:S11]  /*427e0*/  LDL.LU.64 R18, [R1+0x1790] ;  /* 0x0017900001127983 */ /* 0x000eb60000300a00 */
[----:B------:R-:W-:Y:S09]  /*427f0*/  @!UPT UIADD3 URZ, URZ, URZ, URZ ;  /* 0x0000003f3f3ff290 */ /* 0x000ff2000fffe03f */
[----:B------:R-:W-:Y:S01]  /*42800*/  STL.64 [R1+0x500], R8 ;  /* 0x0005000801007387 */ /* 0x000fe20000100a00 */
[----:B------:R-:W-:Y:S02]  /*42810*/  STL.64 [R1+0x508], R10 ;  /* 0x0005080a01007387 */ /* 0x000fe40000100a00 */
[----:B-1----:R-:W3:Y:S01]  /*42820*/  LDL.LU.64 R6, [R1+0x5e0] ;  /* 0x0005e00001067983 */ /* 0x002ee20000300a00 */
        /* <DEDUP_REMOVED lines=12> */
[----:B------:R2:W-:Y:S02]  /*428f0*/  STL.64 [R1+0x338], R14 ;  /* 0x0003380e01007387 */ /* 0x0005e40000100a00 */
[----:B------:R-:W3:Y:S02]  /*42900*/  LDL.LU R8, [R1+0xfa8] ;  /* 0x000fa80001087983 */ /* 0x000ee40000300800 */
[----:B------:R-:W3:Y:S01]  /*42910*/  LDL.LU R9, [R1+0xfa0] ;  /* 0x000fa00001097983 */ /* 0x000ee20000300800 */
[----:B--2---:R-:W-:Y:S11]  /*42920*/  HMMA.16816.F32 R12, R24, R22, R16 ;  /* 0x00000016180c723c */ /* 0x004ff60000001810 */
[----:B------:R-:W-:Y:S11]  /*42930*/  @!UPT UIADD3 URZ, URZ, URZ, URZ ;  /* 0x0000003f3f3ff290 */ /* 0x000ff6000fffe03f */
[----:B------:R-:W-:Y:S01]  /*42940*/  @!UPT UIADD3 URZ, URZ, URZ, URZ ;  /* 0x0000003f3f3ff290 */ /* 0x000fe2000fffe03f */
[----:B------:R0:W-:Y:S01]  /*42950*/  STL.64 [R1+0x450], R12 ;  /* 0x0004500c01007387 */ /* 0x0001e20000100a00 */
[----:B------:R1:W-:Y:S02]  /*42960*/  STL.64 [R1+0x458], R14 ;  /* 0x0004580e01007387 */ /* 0x0003e40000100a00 */
[----:B------:R-:W2:Y:S01]  /*42970*/  LDL.LU R11, [R1+0xf98] ;  /* 0x000f9800010b7983 */ /* 0x000ea20000300800 */
[----:B0-----:R-:W2:Y:S01]  /*42980*/  LDL.LU R12, [R1+0xfbc] ;  /* 0x000fbc00010c7983 */ /* 0x001ea20000300800 */
[----:B------:R-:W2:Y:S02]  /*42990*/  LDL.LU R13, [R1+0xf90] ;  /* 0x000f9000010d7983 */ /* 0x000ea40000300800 */
[----:B-1----:R-:W2:Y:S02]  /*429a0*/  LDL.LU R14, [R1+0xfb4] ;  /* 0x000fb400010e7983 */ /* 0x002ea40000300800 */
[----:B------:R-:W2:Y:S02]  /*429b0*/  LDL.LU R15, [R1+0xf88] ;  /* 0x000f8800010f7983 */ /* 0x000ea40000300800 */
[----:B------:R-:W-:-:S04]  /*429c0*/  IMAD.MOV.U32 R28, RZ, RZ, c[0x0][0x188] ;  /* 0x00006200ff1c7624 */ /* 0x000fc800078e00ff */
[----:B------:R-:W-:Y:S01]  /*429d0*/  IMAD.SHL.U32 R10, R28, 0x80, RZ ;  /* 0x000000801c0a7824 */ /* 0x000fe200078e00ff */
[----:B--2---:R-:W-:Y:S01]  /*429e0*/  STL.64 [R1+0x1750], R14 ;  /* 0x0017500e01007387 */ /* 0x004fe20000100a00 */
[----:B------:R0:W-:Y:S03]  /*429f0*/  STL.64 [R1+0x1748], R12 ;  /* 0x0017480c01007387 */ /* 0x0001e60000100a00 */
[----:B0-----:R-:W2:Y:S01]  /*42a00*/  LDL.LU R12, [R1+0x70] ;  /* 0x00007000010c7983 */ /* 0x001ea20000300800 */
[----:B------:R-:W-:Y:S02]  /*42a10*/  IMAD.MOV.U32 R13, RZ, RZ, R0 ;  /* 0x000000ffff0d7224 */ /* 0x000fe400078e0000 */
[----:B------:R-:W2:Y:S02]  /*42a20*/  LDL.LU R0, [R1+0x1764] ;  /* 0x0017640001007983 */ /* 0x000ea40000300800 */
[----:B------:R-:W-:Y:S01]  /*42a30*/  IMAD.SHL.U32 R10, R10, 0x2, RZ ;  /* 0x000000020a0a7824 */ /* 0x000fe200078e00ff */
[----:B------:R-:W2:Y:S01]  /*42a40*/  LDL.LU R16, [R1+0xfac] ;  /* 0x000fac0001107983 */ /* 0x000ea20000300800 */
[----:B------:R-:W2:Y:S02]  /*42a50*/  LDL.LU R17, [R1+0xf80] ;  /* 0x000f800001117983 */ /* 0x000ea40000300800 */
[----:B------:R-:W2:Y:S02]  /*42a60*/  LDL.LU R18, [R1+0xfa4] ;  /* 0x000fa40001127983 */ /* 0x000ea40000300800 */
[----:B------:R-:W2:Y:S02]  /*42a70*/  LDL.LU R19, [R1+0xf78] ;  /* 0x000f780001137983 */ /* 0x000ea40000300800 */
[----:B------:R-:W-:Y:S01]  /*42a80*/  IMAD.MOV.U32 R15, RZ, RZ, R2 ;  /* 0x000000ffff0f7224 */ /* 0x000fe200078e0002 */
[----:B------:R-:W2:Y:S01]  /*42a90*/  LDL.LU R20, [R1+0xf9c] ;  /* 0x000f9c0001147983 */ /* 0x000ea20000300800 */
[----:B------:R-:W2:Y:S01]  /*42aa0*/  LDL.LU R21, [R1+0xf70] ;  /* 0x000f700001157983 */ /* 0x000ea20000300800 */
[-C--:B----4-:R-:W-:Y:S01]  /*42ab0*/  IADD3 R2, P0, R4, R10.reuse, RZ ;  /* 0x0000000a04027210 */ /* 0x090fe20007f1e0ff */
[----:B------:R-:W-:Y:S01]  /*42ac0*/  IMAD.MOV.U32 R14, RZ, RZ, R3 ;  /* 0x000000ffff0e7224 */ /* 0x000fe200078e0003 */
[----:B------:R-:W4:Y:S01]  /*42ad0*/  LDL.LU R22, [R1+0xf94] ;  /* 0x000f940001167983 */ /* 0x000f220000300800 */
[----:B------:R-:W4:Y:S01]  /*42ae0*/  LDL.LU R23, [R1+0xf68] ;  /* 0x000f680001177983 */ /* 0x000f220000300800 */
[----:B---3--:R-:W-:Y:S01]  /*42af0*/  IADD3 R3, P1, R6, R10, RZ ;  /* 0x0000000a06037210 */ /* 0x008fe20007f3e0ff */
[----:B------:R-:W3:Y:S01]  /*42b00*/  LDL.LU R29, [R1+0xf8c] ;  /* 0x000f8c00011d7983 */ /* 0x000ee20000300800 */
[----:B------:R-:W3:Y:S01]  /*42b10*/  LDL.LU R28, [R1+0xf60] ;  /* 0x000f6000011c7983 */ /* 0x000ee20000300800 */
[----:B------:R0:W-:Y:S03]  /*42b20*/  STL [R1+0x15ec], R2 ;  /* 0x0015ec0201007387 */ /* 0x0001e60000100800 */
[----:B0-----:R-:W3:Y:S01]  /*42b30*/  LDL.LU R2, [R1+0xfb0] ;  /* 0x000fb00001027983 */ /* 0x001ee20000300800 */
[----:B------:R0:W-:Y:S03]  /*42b40*/  STL [R1+0x15f0], R3 ;  /* 0x0015f00301007387 */ /* 0x0001e60000100800 */
[----:B0-----:R-:W3:Y:S01]  /*42b50*/  LDL.LU R3, [R1+0xfb8] ;  /* 0x000fb80001037983 */ /* 0x001ee20000300800 */
[----:B--2---:R-:W-:-:S05]  /*42b60*/  IADD3 R0, R0, 0x1, RZ ;  /* 0x0000000100007810 */ /* 0x004fca0007ffe0ff */
[----:B------:R0:W-:Y:S04]  /*42b70*/  STL [R1+0x7cc], R0 ;  /* 0x0007cc0001007387 */ /* 0x0001e80000100800 */
[----:B0-----:R-:W2:Y:S02]  /*42b80*/  LDL.LU R0, [R1+0x1760] ;  /* 0x0017600001007983 */ /* 0x001ea40000300800 */
[--C-:B--2---:R-:W-:Y:S02]  /*42b90*/  IMAD.X R4, R5, 0x1, R0.reuse, P0 ;  /* 0x0000000105047824 */ /* 0x104fe400000e0600 */
[----:B------:R-:W-:-:S03]  /*42ba0*/  IMAD.X R5, R7, 0x1, R0, P1 ;  /* 0x0000000107057824 */ /* 0x000fc600008e0600 */
[----:B------:R0:W-:Y:S04]  /*42bb0*/  STL [R1+0x15f4], R4 ;  /* 0x0015f40401007387 */ /* 0x0001e80000100800 */
[----:B0-----:R-:W2:Y:S01]  /*42bc0*/  LDL.LU R4, [R1+0xfc0] ;  /* 0x000fc00001047983 */ /* 0x001ea20000300800 */
[----:B------:R-:W2:Y:S02]  /*42bd0*/  LDL.LU.64 R6, [R1+0x1758] ;  /* 0x0017580001067983 */ /* 0x000ea40000300a00 */
[----:B------:R0:W-:Y:S02]  /*42be0*/  STL [R1+0x15f8], R5 ;  /* 0x0015f80501007387 */ /* 0x0001e40000100800 */
[----:B0-----:R-:W4:Y:S01]  /*42bf0*/  LDL R5, [R1+0x7cc] ;  /* 0x0007cc0001057983 */ /* 0x001f220000100800 */
[----:B--2---:R-:W-:Y:S03]  /*42c00*/  HMMA.16816.F32 R24, R24, R6, R12 ;  /* 0x000000061818723c */ /* 0x004fe6000000180c */
[----:B------:R-:W2:Y:S01]  /*42c10*/  LDL.LU.64 R14, [R1+0x1750] ;  /* 0x00175000010e7983 */ /* 0x000ea20000300a00 */
[----:B------:R-:W2:Y:S01]  /*42c20*/  LDL.LU.64 R12, [R1+0x1748] ;  /* 0x00174800010c7983 */ /* 0x000ea20000300a00 */
[----:B------:R-:W-:-:S02]  /*42c30*/  IADD3 R4, P5, R4, R10, RZ ;  /* 0x0000000a04047210 */ /* 0x000fc40007fbe0ff */
[-C--:B---3--:R-:W-:Y:S02]  /*42c40*/  IADD3 R3, P6, R3, R10.reuse, RZ ;  /* 0x0000000a03037210 */ /* 0x088fe40007fde0ff */
[-C--:B------:R-:W-:Y:S02]  /*42c50*/  IADD3 R2, P1, R2, R10.reuse, RZ ;  /* 0x0000000a02027210 */ /* 0x080fe40007f3e0ff */
[-C--:B------:R-:W-:Y:S02]  /*42c60*/  IADD3 R8, P2, R8, R10.reuse, RZ ;  /* 0x0000000a08087210 */ /* 0x080fe40007f5e0ff */
[-C--:B------:R-:W-:Y:S02]  /*42c70*/  IADD3 R9, P3, R9, R10.reuse, RZ ;  /* 0x0000000a09097210 */ /* 0x080fe40007f7e0ff */
[-C--:B------:R-:W-:Y:S01]  /*42c80*/  IADD3 R11, P4, R11, R10.reuse, RZ ;  /* 0x0000000a0b0b7210 */ /* 0x080fe20007f9e0ff */
[----:B------:R-:W-:Y:S01]  /*42c90*/  IMAD.X R16, R16, 0x1, R0, P1 ;  /* 0x0000000110107824 */ /* 0x000fe200008e0600 */
[----:B------:R-:W-:-:S07]  /*42ca0*/  IADD3 R17, P1, R17, R10, RZ ;  /* 0x0000000a11117210 */ /* 0x000fce0007f3e0ff */
[----:B------:R-:W-:Y:S02]  /*42cb0*/  IMAD.MOV.U32 R6, RZ, RZ, R27 ;  /* 0x000000ffff067224 */ /* 0x000fe400078e001b */
[----:B------:R-:W-:Y:S01]  /*42cc0*/  IMAD.MOV.U32 R7, RZ, RZ, R26 ;  /* 0x000000ffff077224 */ /* 0x000fe200078e001a */
[----:B------:R-:W-:Y:S01]  /*42cd0*/  STL.64 [R1+0x460], R24 ;  /* 0x0004601801007387 */ /* 0x000fe20000100a00 */
[----:B------:R0:W-:Y:S02]  /*42ce0*/  STL.64 [R1+0x468], R26 ;  /* 0x0004681a01007387 */ /* 0x0001e40000100a00 */
[--C-:B------:R-:W-:Y:S01]  /*42cf0*/  IMAD.X R18, R18, 0x1, R0.reuse, P2 ;  /* 0x0000000112127824 */ /* 0x100fe200010e0600 */
[----:B0-----:R-:W3:Y:S01]  /*42d00*/  LDL R27, [R1+0x13e0] ;  /* 0x0013e000011b7983 */ /* 0x001ee20000100800 */
        /* <DEDUP_REMOVED lines=8> */
[-C--:B------:R-:W-:Y:S01]  /*42d90*/  IADD3 R19, P2, R19, R10.reuse, RZ ;  /* 0x0000000a13137210 */ /* 0x080fe20007f5e0ff */
[--C-:B------:R-:W-:Y:S01]  /*42da0*/  IMAD.X R20, R20, 0x1, R0.reuse, P3 ;  /* 0x0000000114147824 */ /* 0x100fe200018e0600 */
[-C--:B------:R-:W-:Y:S01]  /*42db0*/  IADD3 R21, P3, R21, R10.reuse, RZ ;  /* 0x0000000a15157210 */ /* 0x080fe20007f7e0ff */
[--C-:B----4-:R-:W-:Y:S01]  /*42dc0*/  IMAD.X R22, R22, 0x1, R0.reuse, P4 ;  /* 0x0000000116167824 */ /* 0x110fe200020e0600 */
[-C--:B------:R-:W-:Y:S01]  /*42dd0*/  IADD3 R23, P4, R23, R10.reuse, RZ ;  /* 0x0000000a17177210 */ /* 0x080fe20007f9e0ff */
[--C-:B--2---:R-:W-:Y:S01]  /*42de0*/  IMAD.X R12, R12, 0x1, R0.reuse, P5 ;  /* 0x000000010c0c7824 */ /* 0x104fe200028e0600 */
[-C--:B------:R-:W-:Y:S01]  /*42df0*/  IADD3 R13, P5, R13, R10.reuse, RZ ;  /* 0x0000000a0d0d7210 */ /* 0x080fe20007fbe0ff */
[----:B------:R-:W-:Y:S01]  /*42e00*/  IMAD.X R14, R14, 0x1, R0, P6 ;  /* 0x000000010e0e7824 */ /* 0x000fe200030e0600 */
[----:B------:R-:W-:-:S02]  /*42e10*/  IADD3 R15, P6, R15, R10, RZ ;  /* 0x0000000a0f0f7210 */ /* 0x000fc40007fde0ff */
        /* <DEDUP_REMOVED lines=9> */
[----:B------:R-:W-:-:S02]  /*42eb0*/  IMAD.X R29, R29, 0x1, R0, P5 ;  /* 0x000000011d1d7824 */ /* 0x000fc400028e0600 */
[----:B------:R-:W-:Y:S02]  /*42ec0*/  STL [R1+0xf70], R21 ;  /* 0x000f701501007387 */ /* 0x000fe40000100800 */
[----:B------:R-:W-:Y:S01]  /*42ed0*/  STL [R1+0xf94], R22 ;  /* 0x000f941601007387 */ /* 0x000fe20000100800 */
[----:B------:R0:W-:Y:S01]  /*42ee0*/  STL [R1+0x1740], R10 ;  /* 0x0017400a01007387 */ /* 0x0001e20000100800 */
[----:B------:R-:W-:Y:S01]  /*42ef0*/  IADD3 R28, P5, R28, R10, RZ ;  /* 0x0000000a1c1c7210 */ /* 0x000fe20007fbe0ff */
[----:B------:R-:W-:Y:S02]  /*42f00*/  STL [R1+0xf68], R23 ;  /* 0x000f681701007387 */ /* 0x000fe40000100800 */
[----:B0-----:R-:W2:Y:S01]  /*42f10*/  LDL.LU R10, [R1+0xf84] ;  /* 0x000f8400010a7983 */ /* 0x001ea20000300800 */
[----:B------:R-:W-:Y:S02]  /*42f20*/  STL [R1+0xf8c], R29 ;  /* 0x000f8c1d01007387 */ /* 0x000fe40000100800 */
[----:B------:R-:W4:Y:S02]  /*42f30*/  LDL.LU R7, [R1+0xf74] ;  /* 0x000f740001077983 */ /* 0x000f240000300800 */
[----:B------:R-:W-:Y:S01]  /*42f40*/  STL [R1+0xf60], R28 ;  /* 0x000f601c01007387 */ /* 0x000fe20000100800 */
[----:B----4-:R0:W-:Y:S04]  /*42f50*/  STL [R1+0x1734], R7 ;  /* 0x0017340701007387 */ /* 0x0101e80000100800 */
[----:B0-----:R-:W4:Y:S04]  /*42f60*/  LDL.LU R7, [R1+0xf50] ;  /* 0x000f500001077983 */ /* 0x001f280000300800 */
[----:B----4-:R0:W-:Y:S04]  /*42f70*/  STL [R1+0x1738], R7 ;  /* 0x0017380701007387 */ /* 0x0101e80000100800 */
[----:B0-----:R-:W4:Y:S01]  /*42f80*/  LDL.LU R7, [R1+0xf7c] ;  /* 0x000f7c0001077983 */ /* 0x001f220000300800 */
[----:B---3--:R-:W-:Y:S01]  /*42f90*/  ISETP.NE.U32.AND P0, PT, R5, R27, PT ;  /* 0x0000001b0500720c */ /* 0x008fe20003f05070 */
[----:B--2---:R-:W-:-:S02]  /*42fa0*/  IMAD.X R10, R10, 0x1, R0, P6 ;  /* 0x000000010a0a7824 */ /* 0x004fc400030e0600 */
[----:B----4-:R0:W-:Y:S04]  /*42fb0*/  STL [R1+0x173c], R7 ;  /* 0x00173c0701007387 */ /* 0x0101e80000100800 */
        /* <DEDUP_REMOVED lines=27> */
[----:B------:R0:W-:Y:S02]  /*43170*/  STL [R1+0xf84], R10 ;  /* 0x000f840a01007387 */ /* 0x0001e40000100800 */
[----:B0-----:R-:W2:Y:S02]  /*43180*/  LDL.LU R10, [R1+0x1740] ;  /* 0x00174000010a7983 */ /* 0x001ea40000300800 */
[----:B--2---:R-:W-:-:S05]  /*43190*/  IADD3 R7, P6, R7, R10, RZ ;  /* 0x0000000a07077210 */ /* 0x004fca0007fde0ff */
[----:B------:R0:W-:Y:S04]  /*431a0*/  STL [R1+0xf58], R7 ;  /* 0x000f580701007387 */ /* 0x0001e80000100800 */
[----:B0-----:R-:W2:Y:S02]  /*431b0*/  LDL.LU R7, [R1+0x173c] ;  /* 0x00173c0001077983 */ /* 0x001ea40000300800 */
[----:B--2---:R-:W-:-:S05]  /*431c0*/  IMAD.X R7, R7, 0x1, R0, P1 ;  /* 0x0000000107077824 */ /* 0x004fca00008e0600 */
[----:B------:R0:W-:Y:S04]  /*431d0*/  STL [R1+0xf7c], R7 ;  /* 0x000f7c0701007387 */ /* 0x0001e80000100800 */
[----:B0-----:R-:W2:Y:S02]  /*431e0*/  LDL.LU R7, [R1+0x1738] ;  /* 0x0017380001077983 */ /* 0x001ea40000300800 */
[----:B--2---:R-:W-:-:S05]  /*431f0*/  IADD3 R7, P1, R7, R10, RZ ;  /* 0x0000000a07077210 */ /* 0x004fca0007f3e0ff */
[----:B------:R0:W-:Y:S04]  /*43200*/  STL [R1+0xf50], R7 ;  /* 0x000f500701007387 */ /* 0x0001e80000100800 */
[----:B0-----:R-:W2:Y:S01]  /*43210*/  LDL.LU R7, [R1+0x1734] ;  /* 0x0017340001077983 */ /* 0x001ea20000300800 */
[--C-:B----4-:R-:W-:Y:S01]  /*43220*/  IMAD.X R24, R24, 0x1, R0.reuse, P3 ;  /* 0x0000000118187824 */ /* 0x110fe200018e0600 */
[-C--:B------:R-:W-:Y:S01]  /*43230*/  IADD3 R25, P3, R25, R10.reuse, RZ ;  /* 0x0000000a19197210 */ /* 0x080fe20007f7e0ff */
[--C-:B------:R-:W-:Y:S01]  /*43240*/  IMAD.X R26, R26, 0x1, R0.reuse, P4 ;  /* 0x000000011a1a7824 */ /* 0x100fe200020e0600 */
        /* <DEDUP_REMOVED lines=16> */
[----:B------:R-:W-:Y:S01]  /*43350*/  IADD3 R22, P1, R22, R10, RZ ;  /* 0x0000000a16167210 */ /* 0x000fe20007f3e0ff */
[----:B------:R-:W-:-:S02]  /*43360*/  IMAD.X R28, R28, 0x1, R0, P3 ;  /* 0x000000011c1c7824 */ /* 0x000fc400018e0600 */
[----:B--2---:R-:W-:Y:S01]  /*43370*/  IMAD.X R7, R7, 0x1, R0, P2 ;  /* 0x0000000107077824 */ /* 0x004fe200010e0600 */
[----:B---3--:R-:W-:-:S04]  /*43380*/  IADD3 R6, P2, R6, R10, RZ ;  /* 0x0000000a06067210 */ /* 0x008fc80007f5e0ff */
[----:B------:R-:W-:Y:S01]  /*43390*/  STL [R1+0xf74], R7 ;  /* 0x000f740701007387 */ /* 0x000fe20000100800 */
[----:B------:R-:W-:Y:S02]  /*433a0*/  STL [R1+0xf48], R6 ;  /* 0x000f480601007387 */ /* 0x000fe40000100800 */
[----:B------:R-:W-:Y:S02]  /*433b0*/  STL [R1+0xf6c], R24 ;  /* 0x000f6c1801007387 */ /* 0x000fe40000100800 */
[----:B------:R-:W-:Y:S01]  /*433c0*/  STL [R1+0xf40], R25 ;  /* 0x000f401901007387 */ /* 0x000fe20000100800 */
[----:B------:R-:W-:Y:S01]  /*433d0*/  STL [R1+0xf64], R26 ;  /* 0x000f641a01007387 */ /* 0x000fe20000100800 */
[----:B------:R-:W-:Y:S02]  /*433e0*/  STL [R1+0xf38], R27 ;  /* 0x000f381b01007387 */ /* 0x000fe40000100800 */
[----:B------:R-:W-:Y:S02]  /*433f0*/  STL [R1+0xf5c], R5 ;  /* 0x000f5c0501007387 */ /* 0x000fe40000100800 */
[----:B------:R-:W-:Y:S02]  /*43400*/  STL [R1+0xf30], R4 ;  /* 0x000f300401007387 */ /* 0x000fe40000100800 */
[--C-:B------:R-:W-:Y:S01]  /*43410*/  IMAD.X R11, R11, 0x1, R0.reuse, P2 ;  /* 0x000000010b0b7824 */ /* 0x100fe200010e0600 */
[----:B------:R-:W-:Y:S01]  /*43420*/  STL [R1+0xf54], R3 ;  /* 0x000f540301007387 */ /* 0x000fe20000100800 */
[----:B------:R-:W-:Y:S01]  /*43430*/  IADD3 R12, P2, R12, R10, RZ ;  /* 0x0000000a0c0c7210 */ /* 0x000fe20007f5e0ff */
        /* <DEDUP_REMOVED lines=12> */
[----:B------:R-:W-:-:S02]  /*43500*/  IMAD.X R23, R23, 0x1, R0, P2 ;  /* 0x0000000117177824 */ /* 0x000fc400010e0600 */
[----:B------:R-:W-:Y:S01]  /*43510*/  STL [R1+0xef8], R20 ;  /* 0x000ef81401007387 */ /* 0x000fe20000100800 */
[-C--:B------:R-:W-:Y:S01]  /*43520*/  IADD3 R29, P2, R29, R10.reuse, RZ ;  /* 0x0000000a1d1d7210 */ /* 0x080fe20007f5e0ff */
[----:B------:R-:W-:Y:S01]  /*43530*/  STL [R1+0xf1c], R21 ;  /* 0x000f1c1501007387 */ /* 0x000fe20000100800 */
[----:B------:R-:W-:Y:S02]  /*43540*/  STL [R1+0xef0], R22 ;  /* 0x000ef01601007387 */ /* 0x000fe40000100800 */
[----:B------:R0:W-:Y:S02]  /*43550*/  STL [R1+0x1730], R0 ;  /* 0x0017300001007387 */ /* 0x0001e40000100800 */
[----:B------:R-:W-:Y:S01]  /*43560*/  STL [R1+0xf14], R23 ;  /* 0x000f141701007387 */ /* 0x000fe20000100800 */
[----:B0-----:R-:W2:Y:S01]  /*43570*/  LDL.LU R0, [R1+0xee0] ;  /* 0x000ee00001007983 */ /* 0x001ea20000300800 */
[----:B------:R-:W-:Y:S02]  /*43580*/  STL [R1+0xee8], R29 ;  /* 0x000ee81d01007387 */ /* 0x000fe40000100800 */
[----:B------:R-:W3:Y:S02]  /*43590*/  LDL.LU R7, [R1+0xed0] ;  /* 0x000ed00001077983 */ /* 0x000ee40000300800 */
[----:B------:R-:W-:Y:S01]  /*435a0*/  STL [R1+0xf0c], R28 ;  /* 0x000f0c1c01007387 */ /* 0x000fe20000100800 */
[----:B---3--:R0:W-:Y:S04]  /*435b0*/  STL [R1+0x1724], R7 ;  /* 0x0017240701007387 */ /* 0x0081e80000100800 */
[----:B0-----:R-:W3:Y:S04]  /*435c0*/  LDL.LU R7, [R1+0xefc] ;  /* 0x000efc0001077983 */ /* 0x001ee80000300800 */
[----:B---3--:R0:W-:Y:S04]  /*435d0*/  STL [R1+0x1728], R7 ;  /* 0x0017280701007387 */ /* 0x0081e80000100800 */
[----:B0-----:R-:W3:Y:S01]  /*435e0*/  LDL.LU R7, [R1+0xed8] ;  /* 0x000ed80001077983 */ /* 0x001ee20000300800 */
[----:B--2---:R-:W-:-:S03]  /*435f0*/  IADD3 R0, P3, R0, R10, RZ ;  /* 0x0000000a00007210 */ /* 0x004fc60007f7e0ff */
[----:B---3--:R0:W-:Y:S04]  /*43600*/  STL [R1+0x172c], R7 ;  /* 0x00172c0701007387 */ /* 0x0081e80000100800 */
        /* <DEDUP_REMOVED lines=29> */
[----:B--2---:R-:W-:-:S05]  /*437e0*/  IMAD.X R7, R7, 0x1, R0, P4 ;  /* 0x0000000107077824 */ /* 0x004fca00020e0600 */
[----:B------:R0:W-:Y:S04]  /*437f0*/  STL [R1+0xf04], R7 ;  /* 0x000f040701007387 */ /* 0x0001e80000100800 */
[----:B0-----:R-:W2:Y:S02]  /*43800*/  LDL.LU R7, [R1+0x172c] ;  /* 0x00172c0001077983 */ /* 0x001ea40000300800 */
[----:B--2---:R-:W-:-:S05]  /*43810*/  IADD3 R7, P4, R7, R10, RZ ;  /* 0x0000000a07077210 */ /* 0x004fca0007f9e0ff */
[----:B------:R0:W-:Y:S04]  /*43820*/  STL [R1+0xed8], R7 ;  /* 0x000ed80701007387 */ /* 0x0001e80000100800 */
[----:B0-----:R-:W2:Y:S02]  /*43830*/  LDL.LU R7, [R1+0x1728] ;  /* 0x0017280001077983 */ /* 0x001ea40000300800 */
[----:B--2---:R-:W-:-:S05]  /*43840*/  IMAD.X R7, R7, 0x1, R0, P5 ;  /* 0x0000000107077824 */ /* 0x004fca00028e0600 */
[----:B------:R0:W-:Y:S04]  /*43850*/  STL [R1+0xefc], R7 ;  /* 0x000efc0701007387 */ /* 0x0001e80000100800 */
[----:B0-----:R-:W2:Y:S01]  /*43860*/  LDL.LU R7, [R1+0x1724] ;  /* 0x0017240001077983 */ /* 0x001ea20000300800 */
[--C-:B---3--:R-:W-:Y:S01]  /*43870*/  IMAD.X R6, R6, 0x1, R0.reuse, P6 ;  /* 0x0000000106067824 */ /* 0x108fe200030e0600 */
[-C--:B----4-:R-:W-:Y:S01]  /*43880*/  IADD3 R24, P6, R24, R10.reuse, RZ ;  /* 0x0000000a18187210 */ /* 0x090fe20007fde0ff */
        /* <DEDUP_REMOVED lines=18> */
[----:B------:R-:W-:Y:S01]  /*439b0*/  IMAD.X R29, R29, 0x1, R0, P6 ;  /* 0x000000011d1d7824 */ /* 0x000fe200030e0600 */
[----:B------:R-:W-:-:S02]  /*439c0*/  IADD3 R28, P6, R28, R10, RZ ;  /* 0x0000000a1c1c7210 */ /* 0x000fc40007fde0ff */
[----:B--2---:R-:W-:-:S05]  /*439d0*/  IADD3 R7, P5, R7, R10, RZ ;  /* 0x0000000a07077210 */ /* 0x004fca0007fbe0ff */
[----:B------:R-:W-:Y:S01]  /*439e0*/  STL [R1+0xed0], R7 ;  /* 0x000ed00701007387 */ /* 0x000fe20000100800 */
[----:B------:R-:W-:Y:S02]  /*439f0*/  STL [R1+0xef4], R6 ;  /* 0x000ef40601007387 */ /* 0x000fe40000100800 */
[----:B------:R-:W-:Y:S02]  /*43a00*/  STL [R1+0xec8], R24 ;  /* 0x000ec81801007387 */ /* 0x000fe40000100800 */
[----:B------:R-:W-:Y:S01]  /*43a10*/  STL [R1+0xeec], R25 ;  /* 0x000eec1901007387 */ /* 0x000fe20000100800 */
[----:B------:R-:W-:Y:S01]  /*43a20*/  STL [R1+0xec0], R26 ;  /* 0x000ec01a01007387 */ /* 0x000fe20000100800 */
        /* <DEDUP_REMOVED lines=19> */
[----:B------:R-:W-:Y:S01]  /*43b60*/  IADD3 R23, P5, R23, R10, RZ ;  /* 0x0000000a17177210 */ /* 0x000fe20007fbe0ff */
[----:B------:R-:W-:Y:S01]  /*43b70*/  STL [R1+0xea4], R20 ;  /* 0x000ea41401007387 */ /* 0x000fe20000100800 */
[----:B------:R-:W-:Y:S02]  /*43b80*/  STL [R1+0xe78], R21 ;  /* 0x000e781501007387 */ /* 0x000fe40000100800 */
[----:B------:R-:W-:Y:S02]  /*43b90*/  STL [R1+0xe9c], R22 ;  /* 0x000e9c1601007387 */ /* 0x000fe40000100800 */
[----:B------:R0:W-:Y:S01]  /*43ba0*/  STL [R1+0x1720], R10 ;  /* 0x0017200a01007387 */ /* 0x0001e20000100800 */
[----:B------:R-:W-:Y:S04]  /*43bb0*/  STL [R1+0xe70], R23 ;  /* 0x000e701701007387 */ /* 0x000fe80000100800 */
        /* <DEDUP_REMOVED lines=8> */
[----:B--2---:R-:W-:-:S03]  /*43c40*/  IMAD.X R10, R10, 0x1, R0, P1 ;  /* 0x000000010a0a7824 */ /* 0x004fc600008e0600 */
        /* <DEDUP_REMOVED lines=1316> */
[----:B------:R-:W3:Y:S01]  /*48e90*/  LDL.LU R25, [R1+0x824] ;  /* 0x0008240001197983 */ /* 0x000ee20000300800 */
[----:B------:R-:W3:Y:S01]  /*48ea0*/  LDL.LU R26, [R1+0x7f8] ;  /* 0x0007f800011a7983 */ /* 0x000ee20000300800 */
[----:B------:R-:W3:Y:S02]  /*48eb0*/  LDL.LU R27, [R1+0x81c] ;  /* 0x00081c00011b7983 */ /* 0x000ee40000300800 */
[----:B------:R-:W3:Y:S02]  /*48ec0*/  LDL.LU R5, [R1+0x7f0] ;  /* 0x0007f00001057983 */ /* 0x000ee40000300800 */
        /* <DEDUP_REMOVED lines=19> */
[----:B------:R0:W-:Y:S02]  /*49000*/  STL [R1+0x818], R28 ;  /* 0x0008181c01007387 */ /* 0x0001e40000100800 */
[----:B0-----:R-:W3:Y:S01]  /*49010*/  LDL.LU R28, [R1+0x132c] ;  /* 0x00132c00011c7983 */ /* 0x001ee20000300800 */
        /* <DEDUP_REMOVED lines=19> */
[--C-:B------:R-:W-:Y:S01]  /*49150*/  IMAD.X R12, R12, 0x1, R0.reuse, P1 ;  /* 0x000000010c0c7824 */ /* 0x100fe200008e0600 */
[----:B------:R-:W-:Y:S01]  /*49160*/  IADD3 R13, P1, R13, UR8, RZ ;  /* 0x000000080d0d7c10 */ /* 0x000fe2000ff3e0ff */
[--C-:B------:R-:W-:Y:S01]  /*49170*/  IMAD.X R14, R14, 0x1, R0.reuse, P2 ;  /* 0x000000010e0e7824 */ /* 0x100fe200010e0600 */
[----:B------:R-:W-:Y:S01]  /*49180*/  IADD3 R15, P2, R15, UR8, RZ ;  /* 0x000000080f0f7c10 */ /* 0x000fe2000ff5e0ff */
[--C-:B------:R-:W-:Y:S01]  /*49190*/  IMAD.X R16, R16, 0x1, R0.reuse, P3 ;  /* 0x0000000110107824 */ /* 0x100fe200018e0600 */
[----:B------:R-:W-:Y:S01]  /*491a0*/  IADD3 R17, P3, R17, UR8, RZ ;  /* 0x0000000811117c10 */ /* 0x000fe2000ff7e0ff */
[--C-:B------:R-:W-:Y:S01]  /*491b0*/  IMAD.X R18, R18, 0x1, R0.reuse, P4 ;  /* 0x0000000112127824 */ /* 0x100fe200020e0600 */
[----:B------:R-:W-:Y:S01]  /*491c0*/  IADD3 R19, P4, R19, UR8, RZ ;  /* 0x0000000813137c10 */ /* 0x000fe2000ff9e0ff */
[----:B------:R-:W-:Y:S01]  /*491d0*/  IMAD.X R20, R20, 0x1, R0, P5 ;  /* 0x0000000114147824 */ /* 0x000fe200028e0600 */
[----:B------:R-:W-:-:S02]  /*491e0*/  IADD3 R21, P5, R21, UR8, RZ ;  /* 0x0000000815157c10 */ /* 0x000fc4000ffbe0ff */
        /* <DEDUP_REMOVED lines=25> */
[----:B------:R0:W-:Y:S01]  /*49380*/  STL [R1+0x1604], R0 ;  /* 0x0016040001007387 */ /* 0x0001e20000100800 */
[----:B------:R-:W-:Y:S02]  /*49390*/  STL [R1+0x7dc], R20 ;  /* 0x0007dc1401007387 */ /* 0x000fe40000100800 */
[----:B------:R-:W-:Y:S02]  /*493a0*/  STL [R1+0x1334], R21 ;  /* 0x0013341501007387 */ /* 0x000fe40000100800 */
[----:B------:R-:W-:Y:S01]  /*493b0*/  STL [R1+0x7d4], R22 ;  /* 0x0007d41601007387 */ /* 0x000fe20000100800 */
[----:B0-----:R-:W2:Y:S01]  /*493c0*/  LDL.LU R0, [R1+0xfd4] ;  /* 0x000fd40001007983 */ /* 0x001ea20000300800 */
[----:B------:R-:W-:Y:S02]  /*493d0*/  IADD3 R23, P6, R23, UR8, RZ ;  /* 0x0000000817177c10 */ /* 0x000fe4000ffde0ff */
[----:B------:R-:W-:-:S03]  /*493e0*/  IADD3.X R29, R29, UR5, RZ, P1, !PT ;  /* 0x000000051d1d7c10 */ /* 0x000fc60008ffe4ff */
[----:B------:R-:W-:Y:S04]  /*493f0*/  STL [R1+0x1330], R23 ;  /* 0x0013301701007387 */ /* 0x000fe80000100800 */
[----:B--2---:R0:W-:Y:S01]  /*49400*/  STL [R1+0x1640], R0 ;  /* 0x0016400001007387 */ /* 0x0041e20000100800 */
[----:B------:R-:W-:Y:S03]  /*49410*/  STL [R1+0xfdc], R29 ;  /* 0x000fdc1d01007387 */ /* 0x000fe60000100800 */
[----:B0-----:R-:W2:Y:S01]  /*49420*/  LDL.LU R0, [R1+0x1328] ;  /* 0x0013280001007983 */ /* 0x001ea20000300800 */
[----:B------:R-:W-:-:S05]  /*49430*/  IADD3 R28, P1, R28, UR8, RZ ;  /* 0x000000081c1c7c10 */ /* 0x000fca000ff3e0ff */
[----:B------:R-:W-:Y:S04]  /*49440*/  STL [R1+0x132c], R28 ;  /* 0x00132c1c01007387 */ /* 0x000fe80000100800 */
[----:B--2---:R0:W-:Y:S04]  /*49450*/  STL [R1+0x1644], R0 ;  /* 0x0016440001007387 */ /* 0x0041e80000100800 */
        /* <DEDUP_REMOVED lines=29> */
[----:B--2---:R-:W-:-:S05]  /*49630*/  IADD3.X R0, R0, UR5, RZ, P2, !PT ;  /* 0x0000000500007c10 */ /* 0x004fca00097fe4ff */
[----:B------:R0:W-:Y:S04]  /*49640*/  STL [R1+0x7d0], R0 ;  /* 0x0007d00001007387 */ /* 0x0001e80000100800 */
[----:B0-----:R-:W2:Y:S02]  /*49650*/  LDL.LU R0, [R1+0x1644] ;  /* 0x0016440001007983 */ /* 0x001ea40000300800 */
[----:B--2---:R-:W-:-:S05]  /*49660*/  IADD3 R0, P2, R0, UR8, RZ ;  /* 0x0000000800007c10 */ /* 0x004fca000ff5e0ff */
[----:B------:R0:W-:Y:S04]  /*49670*/  STL [R1+0x1328], R0 ;  /* 0x0013280001007387 */ /* 0x0001e80000100800 */
[----:B0-----:R-:W2:Y:S01]  /*49680*/  LDL.LU R0, [R1+0x1640] ;  /* 0x0016400001007983 */ /* 0x001ea20000300800 */
[----:B----4-:R-:W-:Y:S01]  /*49690*/  IADD3.X R6, R6, UR5, RZ, P4, !PT ;  /* 0x0000000506067c10 */ /* 0x010fe2000a7fe4ff */
[----:B---3--:R-:W-:Y:S01]  /*496a0*/  IADD3 R24, P4, R24, UR8, RZ ;  /* 0x0000000818187c10 */ /* 0x008fe2000ff9e0ff */
[----:B------:R-:W-:Y:S01]  /*496b0*/  IADD3.X R25, R25, UR5, RZ, P5, !PT ;  /* 0x0000000519197c10 */ /* 0x000fe2000affe4ff */
[----:B------:R-:W-:Y:S01]  /*496c0*/  IADD3 R26, P5, R26, UR8, RZ ;  /* 0x000000081a1a7c10 */ /* 0x000fe2000ffbe0ff */
        /* <DEDUP_REMOVED lines=16> */
[----:B--2---:R-:W-:Y:S01]  /*497d0*/  IADD3.X R0, R0, UR5, RZ, P3, !PT ;  /* 0x0000000500007c10 */ /* 0x004fe20009ffe4ff */
[----:B------:R-:W-:-:S04]  /*497e0*/  IADD3 R7, P3, R7, UR8, RZ ;  /* 0x0000000807077c10 */ /* 0x000fc8000ff7e0ff */
[----:B------:R0:W-:Y:S01]  /*497f0*/  STL [R1+0xfd4], R0 ;  /* 0x000fd40001007387 */ /* 0x0001e20000100800 */
[----:B------:R-:W-:Y:S02]  /*49800*/  STL [R1+0x1320], R7 ;  /* 0x0013200701007387 */ /* 0x000fe40000100800 */
[----:B------:R-:W-:Y:S02]  /*49810*/  STL [R1+0xfd0], R6 ;  /* 0x000fd00601007387 */ /* 0x000fe40000100800 */
[----:B------:R-:W-:Y:S01]  /*49820*/  STL [R1+0x1318], R24 ;  /* 0x0013181801007387 */ /* 0x000fe20000100800 */
[----:B------:R-:W-:Y:S01]  /*49830*/  STL [R1+0xfcc], R25 ;  /* 0x000fcc1901007387 */ /* 0x000fe20000100800 */
[----:B------:R-:W-:Y:S02]  /*49840*/  STL [R1+0x1310], R26 ;  /* 0x0013101a01007387 */ /* 0x000fe40000100800 */
[----:B------:R-:W-:Y:S02]  /*49850*/  STL [R1+0xfc8], R27 ;  /* 0x000fc81b01007387 */ /* 0x000fe40000100800 */
[----:B------:R-:W-:Y:S01]  /*49860*/  STL [R1+0x1308], R5 ;  /* 0x0013080501007387 */ /* 0x000fe20000100800 */
[----:B------:R-:W-:Y:S01]  /*49870*/  IADD3.X R9, R9, UR5, RZ, P3, !PT ;  /* 0x0000000509097c10 */ /* 0x000fe20009ffe4ff */
[----:B------:R-:W-:Y:S01]  /*49880*/  STL [R1+0xfc4], R4 ;  /* 0x000fc40401007387 */ /* 0x000fe20000100800 */
[----:B------:R-:W-:Y:S01]  /*49890*/  IADD3 R10, P3, R10, UR8, RZ ;  /* 0x000000080a0a7c10 */ /* 0x000fe2000ff7e0ff */
        /* <DEDUP_REMOVED lines=11> */
[----:B------:R-:W-:Y:S01]  /*49950*/  IADD3.X R21, R21, UR5, RZ, P3, !PT ;  /* 0x0000000515157c10 */ /* 0x000fe20009ffe4ff */
[----:B------:R-:W-:Y:S01]  /*49960*/  STL [R1+0x12fc], R17 ;  /* 0x0012fc1101007387 */ /* 0x000fe20000100800 */
[----:B------:R-:W-:Y:S01]  /*49970*/  IADD3 R22, P3, R22, UR8, RZ ;  /* 0x0000000816167c10 */ /* 0x000fe2000ff7e0ff */
[----:B------:R-:W-:Y:S01]  /*49980*/  STL [R1+0x12d0], R18 ;  /* 0x0012d01201007387 */ /* 0x000fe20000100800 */
[----:B------:R-:W-:Y:S02]  /*49990*/  STL [R1+0x12f4], R19 ;  /* 0x0012f41301007387 */ /* 0x000fe40000100800 */
[----:B------:R-:W-:Y:S02]  /*499a0*/  STL [R1+0x12c8], R20 ;  /* 0x0012c81401007387 */ /* 0x000fe40000100800 */
[----:B------:R-:W-:Y:S01]  /*499b0*/  STL [R1+0x12ec], R21 ;  /* 0x0012ec1501007387 */ /* 0x000fe20000100800 */
[----:B------:R-:W-:Y:S01]  /*499c0*/  STL [R1+0x12c0], R22 ;  /* 0x0012c01601007387 */ /* 0x000fe20000100800 */
[----:B0-----:R-:W2:Y:S01]  /*499d0*/  LDL.LU R0, [R1+0x12a8] ;  /* 0x0012a80001007983 */ /* 0x001ea20000300800 */
[----:B------:R-:W-:Y:S01]  /*499e0*/  IADD3.X R23, R23, UR5, RZ, P4, !PT ;  /* 0x0000000517177c10 */ /* 0x000fe2000a7fe4ff */
[----:B------:R-:W-:-:S04]  /*499f0*/  IADD3 R29, P4, R29, UR8, RZ ;  /* 0x000000081d1d7c10 */ /* 0x000fc8000ff9e0ff */
[----:B------:R-:W-:Y:S04]  /*49a00*/  STL [R1+0x12e4], R23 ;  /* 0x0012e41701007387 */ /* 0x000fe80000100800 */
[----:B--2---:R0:W-:Y:S01]  /*49a10*/  STL [R1+0x1638], R0 ;  /* 0x0016380001007387 */ /* 0x0041e20000100800 */
[----:B------:R-:W-:Y:S03]  /*49a20*/  STL [R1+0x12b8], R29 ;  /* 0x0012b81d01007387 */ /* 0x000fe60000100800 */
[----:B0-----:R-:W2:Y:S01]  /*49a30*/  LDL.LU R0, [R1+0x12d4] ;  /* 0x0012d40001007983 */ /* 0x001ea20000300800 */
[----:B------:R-:W-:-:S05]  /*49a40*/  IADD3.X R28, R28, UR5, RZ, P5, !PT ;  /* 0x000000051c1c7c10 */ /* 0x000fca000affe4ff */
        /* <DEDUP_REMOVED lines=31> */
[----:B--2---:R-:W-:-:S05]  /*49c40*/  IADD3 R0, P5, R0, UR8, RZ ;  /* 0x0000000800007c10 */ /* 0x004fca000ffbe0ff */
[----:B------:R0:W-:Y:S04]  /*49c50*/  STL [R1+0x12b0], R0 ;  /* 0x0012b00001007387 */ /* 0x0001e80000100800 */
[----:B0-----:R-:W2:Y:S02]  /*49c60*/  LDL.LU R0, [R1+0x163c] ;  /* 0x00163c0001007983 */ /* 0x001ea40000300800 */
[----:B--2---:R-:W-:-:S05]  /*49c70*/  IADD3.X R0, R0, UR5, RZ, P6, !PT ;  /* 0x0000000500007c10 */ /* 0x004fca000b7fe4ff */
[----:B------:R0:W-:Y:S04]  /*49c80*/  STL [R1+0x12d4], R0 ;  /* 0x0012d40001007387 */ /* 0x0001e80000100800 */
[----:B0-----:R-:W2:Y:S01]  /*49c90*/  LDL.LU R0, [R1+0x1638] ;  /* 0x0016380001007983 */ /* 0x001ea20000300800 */
[----:B---3--:R-:W-:Y:S01]  /*49ca0*/  IADD3.X R7, R7, UR5, RZ, P1, !PT ;  /* 0x0000000507077c10 */ /* 0x008fe20008ffe4ff */
[----:B----4-:R-:W-:Y:S01]  /*49cb0*/  IADD3 R6, P1, R6, UR8, RZ ;  /* 0x0000000806067c10 */ /* 0x010fe2000ff3e0ff */
        /* <DEDUP_REMOVED lines=18> */
[----:B------:R-:W-:-:S02]  /*49de0*/  IADD3.X R22, R22, UR5, RZ, P1, !PT ;  /* 0x0000000516167c10 */ /* 0x000fc40008ffe4ff */
[----:B--2---:R-:W-:-:S05]  /*49df0*/  IADD3 R0, P6, R0, UR8, RZ ;  /* 0x0000000800007c10 */ /* 0x004fca000ffde0ff */
[----:B------:R0:W-:Y:S01]  /*49e00*/  STL [R1+0x12a8], R0 ;  /* 0x0012a80001007387 */ /* 0x0001e20000100800 */
[----:B------:R-:W-:Y:S02]  /*49e10*/  STL [R1+0x12cc], R7 ;  /* 0x0012cc0701007387 */ /* 0x000fe40000100800 */
[----:B------:R-:W-:Y:S02]  /*49e20*/  STL [R1+0x12a0], R6 ;  /* 0x0012a00601007387 */ /* 0x000fe40000100800 */
[----:B------:R-:W-:Y:S01]  /*49e30*/  STL [R1+0x12c4], R24 ;  /* 0x0012c41801007387 */ /* 0x000fe20000100800 */
[----:B------:R-:W-:Y:S01]  /*49e40*/  STL [R1+0x1298], R25 ;  /* 0x0012981901007387 */ /* 0x000fe20000100800 */
        /* <DEDUP_REMOVED lines=24> */
[----:B------:R-:W-:Y:S02]  /*49fd0*/  STL [R1+0x126c], R22 ;  /* 0x00126c1601007387 */ /* 0x000fe40000100800 */
[----:B0-----:R-:W2:Y:S01]  /*49fe0*/  LDL.LU R0, [R1+0x1254] ;  /* 0x0012540001007983 */ /* 0x001ea20000300800 */
[----:B------:R-:W-:-:S02]  /*49ff0*/  IADD3 R23, P1, R23, UR8, RZ ;  /* 0x0000000817177c10 */ /* 0x000fc4000ff3e0ff */
        /* <DEDUP_REMOVED lines=534> */
[----:B--2---:R-:W-:-:S05]  /*4c160*/  IADD3 R0, P3, R0, UR8, RZ ;  /* 0x0000000800007c10 */ /* 0x004fca000ff7e0ff */
[----:B------:R0:W-:Y:S04]  /*4c170*/  STL [R1+0x1380], R0 ;  /* 0x0013800001007387 */ /* 0x0001e80000100800 */
[----:B0-----:R0:W5:Y:S01]  /*4c180*/  LDL.LU R0, [R1+0x1604] ;  /* 0x0016040001007983 */ /* 0x0011620000300800 */
[----:B------:R1:W-:Y:S03]  /*4c190*/  STL [R1+0xff0], R6 ;  /* 0x000ff00601007387 */ /* 0x0003e60000100800 */
[----:B-1----:R0:W5:Y:S01]  /*4c1a0*/  LDL.LU R6, [R1+0x1600] ;  /* 0x0016000001067983 */ /* 0x0021620000300800 */
[----:B------:R1:W-:Y:S03]  /*4c1b0*/  STL [R1+0x1388], R7 ;  /* 0x0013880701007387 */ /* 0x0003e60000100800 */
[----:B-1----:R0:W5:Y:S01]  /*4c1c0*/  LDL.LU R7, [R1+0x15fc] ;  /* 0x0015fc0001077983 */ /* 0x0021620000300800 */
[----:B------:R1:W-:Y:S03]  /*4c1d0*/  STL [R1+0xfec], R5 ;  /* 0x000fec0501007387 */ /* 0x0003e60000100800 */
[----:B-1----:R-:W2:Y:S01]  /*4c1e0*/  LDL.LU R5, [R1+0x15f8] ;  /* 0x0015f80001057983 */ /* 0x002ea20000300800 */
[----:B------:R1:W-:Y:S03]  /*4c1f0*/  STL [R1+0x1390], R4 ;  /* 0x0013900401007387 */ /* 0x0003e60000100800 */
[----:B-1----:R-:W3:Y:S01]  /*4c200*/  LDL.LU R4, [R1+0x15f4] ;  /* 0x0015f40001047983 */ /* 0x002ee20000300800 */
[----:B------:R1:W-:Y:S03]  /*4c210*/  STL [R1+0xfe8], R3 ;  /* 0x000fe80301007387 */ /* 0x0003e60000100800 */
[----:B-1----:R-:W4:Y:S01]  /*4c220*/  LDL.LU R3, [R1+0x15f0] ;  /* 0x0015f00001037983 */ /* 0x002f220000300800 */
[----:B------:R1:W-:Y:S03]  /*4c230*/  STL [R1+0x1398], R2 ;  /* 0x0013980201007387 */ /* 0x0003e60000100800 */
[----:B-1----:R-:W2:Y:S01]  /*4c240*/  LDL.LU R2, [R1+0x15ec] ;  /* 0x0015ec0001027983 */ /* 0x002ea20000300800 */
[----:B------:R-:W-:Y:S01]  /*4c250*/  IADD3.X R28, R28, UR5, RZ, P1, !PT ;  /* 0x000000051c1c7c10 */ /* 0x000fe20008ffe4ff */
[----:B------:R-:W-:Y:S01]  /*4c260*/  IADD3 R29, P1, R29, UR8, RZ ;  /* 0x000000081d1d7c10 */ /* 0x000fe2000ff3e0ff */
[----:B------:R-:W-:Y:S01]  /*4c270*/  IADD3.X R24, R24, UR5, RZ, P2, !PT ;  /* 0x0000000518187c10 */ /* 0x000fe200097fe4ff */
[----:B------:R-:W-:Y:S01]  /*4c280*/  IADD3 R25, P2, R25, UR8, RZ ;  /* 0x0000000819197c10 */ /* 0x000fe2000ff5e0ff */
[----:B------:R-:W-:Y:S01]  /*4c290*/  IADD3.X R26, R26, UR5, RZ, P3, !PT ;  /* 0x000000051a1a7c10 */ /* 0x000fe20009ffe4ff */
[----:B------:R1:W-:Y:S01]  /*4c2a0*/  STL [R1+0xfe4], R28 ;  /* 0x000fe41c01007387 */ /* 0x0003e20000100800 */
[----:B------:R-:W-:-:S02]  /*4c2b0*/  IADD3 R27, P3, R27, UR8, RZ ;  /* 0x000000081b1b7c10 */ /* 0x000fc4000ff7e0ff */
[----:B------:R-:W-:Y:S01]  /*4c2c0*/  IADD3.X R8, R8, UR5, RZ, P4, !PT ;  /* 0x0000000508087c10 */ /* 0x000fe2000a7fe4ff */
[----:B------:R-:W-:Y:S01]  /*4c2d0*/  IADD3 R9, P4, R9, UR8, RZ ;  /* 0x0000000809097c10 */ /* 0x000fe2000ff9e0ff */
[----:B------:R-:W-:Y:S01]  /*4c2e0*/  IADD3.X R10, R10, UR5, RZ, P5, !PT ;  /* 0x000000050a0a7c10 */ /* 0x000fe2000affe4ff */
[----:B------:R-:W-:Y:S01]  /*4c2f0*/  IADD3 R11, P5, R11, UR8, RZ ;  /* 0x000000080b0b7c10 */ /* 0x000fe2000ffbe0ff */
[----:B-1----:R0:W5:Y:S01]  /*4c300*/  LDL.LU R28, [R1+0x15e8] ;  /* 0x0015e800011c7983 */ /* 0x0021620000300800 */
[----:B------:R1:W-:Y:S01]  /*4c310*/  STL [R1+0x13a0], R29 ;  /* 0x0013a01d01007387 */ /* 0x0003e20000100800 */
[----:B------:R-:W-:Y:S01]  /*4c320*/  IADD3.X R12, R12, UR5, RZ, P6, !PT ;  /* 0x000000050c0c7c10 */ /* 0x000fe2000b7fe4ff */
[----:B------:R-:W-:Y:S01]  /*4c330*/  IADD3 R13, P6, R13, UR8, RZ ;  /* 0x000000080d0d7c10 */ /* 0x000fe2000ffde0ff */
[----:B------:R-:W-:Y:S01]  /*4c340*/  IADD3.X R14, R14, UR5, RZ, P1, !PT ;  /* 0x000000050e0e7c10 */ /* 0x000fe20008ffe4ff */
[----:B-1----:R0:W5:Y:S01]  /*4c350*/  LDL.LU R29, [R1+0x15e4] ;  /* 0x0015e400011d7983 */ /* 0x0021620000300800 */
[----:B------:R-:W-:Y:S02]  /*4c360*/  STL [R1+0xfe0], R24 ;  /* 0x000fe01801007387 */ /* 0x000fe40000100800 */
[----:B------:R-:W-:Y:S02]  /*4c370*/  STL [R1+0x13a8], R25 ;  /* 0x0013a81901007387 */ /* 0x000fe40000100800 */
[----:B------:R-:W-:Y:S01]  /*4c380*/  STL [R1+0x1344], R26 ;  /* 0x0013441a01007387 */ /* 0x000fe20000100800 */
[----:B------:R-:W-:Y:S01]  /*4c390*/  STL [R1+0x13a4], R27 ;  /* 0x0013a41b01007387 */ /* 0x000fe20000100800 */
[----:B------:R-:W-:Y:S02]  /*4c3a0*/  STL [R1+0x134c], R8 ;  /* 0x00134c0801007387 */ /* 0x000fe40000100800 */
[----:B------:R3:W-:Y:S02]  /*4c3b0*/  STL [R1+0x13ac], R9 ;  /* 0x0013ac0901007387 */ /* 0x0007e40000100800 */
[----:B------:R0:W-:Y:S01]  /*4c3c0*/  STL [R1+0x1354], R10 ;  /* 0x0013540a01007387 */ /* 0x0001e20000100800 */
[----:B------:R-:W-:Y:S01]  /*4c3d0*/  IADD3 R15, P1, R15, UR8, RZ ;  /* 0x000000080f0f7c10 */ /* 0x000fe2000ff3e0ff */
[----:B------:R0:W-:Y:S01]  /*4c3e0*/  STL [R1+0x13bc], R11 ;  /* 0x0013bc0b01007387 */ /* 0x0001e20000100800 */
[----:B------:R-:W-:Y:S01]  /*4c3f0*/  IADD3.X R16, R16, UR5, RZ, P2, !PT ;  /* 0x0000000510107c10 */ /* 0x000fe200097fe4ff */
[----:B------:R0:W-:Y:S01]  /*4c400*/  STL [R1+0x135c], R12 ;  /* 0x00135c0c01007387 */ /* 0x0001e20000100800 */
[----:B------:R-:W-:Y:S01]  /*4c410*/  IADD3 R17, P2, R17, UR8, RZ ;  /* 0x0000000811117c10 */ /* 0x000fe2000ff5e0ff */
[----:B------:R0:W-:Y:S01]  /*4c420*/  STL [R1+0x13b8], R13 ;  /* 0x0013b80d01007387 */ /* 0x0001e20000100800 */
[----:B------:R-:W-:Y:S01]  /*4c430*/  IADD3.X R18, R18, UR5, RZ, P3, !PT ;  /* 0x0000000512127c10 */ /* 0x000fe20009ffe4ff */
        /* <DEDUP_REMOVED lines=8> */
[----:B------:R0:W-:Y:S02]  /*4c4c0*/  STL [R1+0x1374], R18 ;  /* 0x0013741201007387 */ /* 0x0001e40000100800 */
[----:B------:R0:W-:Y:S01]  /*4c4d0*/  STL [R1+0x137c], R19 ;  /* 0x00137c1301007387 */ /* 0x0001e20000100800 */
[----:B------:R-:W-:Y:S01]  /*4c4e0*/  IADD3.X R23, R23, UR5, RZ, P2, !PT ;  /* 0x0000000517177c10 */ /* 0x000fe200097fe4ff */
[----:B------:R0:W-:Y:S01]  /*4c4f0*/  STL [R1+0x1384], R20 ;  /* 0x0013841401007387 */ /* 0x0001e20000100800 */
[----:B------:R0:W-:Y:S02]  /*4c500*/  STL [R1+0x138c], R21 ;  /* 0x00138c1501007387 */ /* 0x0001e40000100800 */
[----:B------:R0:W-:Y:S02]  /*4c510*/  STL [R1+0x1394], R22 ;  /* 0x0013941601007387 */ /* 0x0001e40000100800 */
[----:B---3--:R-:W-:-:S02]  /*4c520*/  IMAD.MOV.U32 R9, RZ, RZ, R4 ;  /* 0x000000ffff097224 */ /* 0x008fc400078e0004 */
[----:B--2---:R-:W-:Y:S02]  /*4c530*/  IMAD.MOV.U32 R8, RZ, RZ, R2 ;  /* 0x000000ffff087224 */ /* 0x004fe400078e0002 */
[----:B----4-:R-:W-:Y:S02]  /*4c540*/  IMAD.MOV.U32 R2, RZ, RZ, R3 ;  /* 0x000000ffff027224 */ /* 0x010fe400078e0003 */
[----:B------:R-:W-:-:S05]  /*4c550*/  IMAD.MOV.U32 R3, RZ, RZ, R5 ;  /* 0x000000ffff037224 */ /* 0x000fca00078e0005 */
[----:B------:R0:W-:Y:S01]  /*4c560*/  STL.64 [R1+0x5e0], R2 ;  /* 0x0005e00201007387 */ /* 0x0001e20000100a00 */
[----:B------:R0:W-:Y:S02]  /*4c570*/  STL [R1+0x139c], R23 ;  /* 0x00139c1701007387 */ /* 0x0001e40000100800 */
[----:B------:R0:W-:Y:S01]  /*4c580*/  STL.64 [R1+0x5e8], R8 ;  /* 0x0005e80801007387 */ /* 0x0001e20000100a00 */
[----:B------:R-:W-:Y:S01]  /*4c590*/  @!P0 CALL.REL.NOINC `(.L_x_2) ;  /* 0x0000001000008944 */ /* 0x000fe20003c00000 */
[----:B------:R-:W-:Y:S05]  /*4c5a0*/  BRA `(.L_x_3) ;  /* 0xfffc87f000007947 */ /* 0x000fea000383ffff */
.L_x_2:
[----:B-----5:R-:W2:Y:S04]  /*4c5b0*/  LDL.LU R0, [R1+0x498] ;  /* 0x0004980001007983 */ /* 0x020ea80000300800 */
[----:B--2---:R1:W-:Y:S04]  /*4c5c0*/  STL [R1+0x1788], R0 ;  /* 0x0017880001007387 */ /* 0x0043e80000100800 */
[----:B-1----:R-:W2:Y:S04]  /*4c5d0*/  LDL.LU R0, [R1+0x48c] ;  /* 0x00048c0001007983 */ /* 0x002ea80000300800 */
        /* <DEDUP_REMOVED lines=33> */
[----:B0-----:R-:W2:Y:S01]  /*4c7f0*/  LDL.LU R3, [R1+0x4ac] ;  /* 0x0004ac0001037983 */ /* 0x001ea20000300800 */
[----:B-1----:R-:W-:-:S03]  /*4c800*/  IMAD.MOV.U32 R0, RZ, RZ, R7 ;  /* 0x000000ffff007224 */ /* 0x002fc600078e0007 */
[----:B--2---:R0:W-:Y:S04]  /*4c810*/  STL [R1+0x1790], R3 ;  /* 0x0017900301007387 */ /* 0x0041e80000100800 */
[----:B0-----:R-:W2:Y:S04]  /*4c820*/  LDL.LU R3, [R1+0x47c] ;  /* 0x00047c0001037983 */ /* 0x001ea80000300800 */
        /* <DEDUP_REMOVED lines=31> */
[----:B------:R-:W2:Y:S04]  /*4ca20*/  LDL.LU R5, [R1+0x4a8] ;  /* 0x0004a80001057983 */ /* 0x000ea80000300800 */
[----:B------:R-:W3:Y:S04]  /*4ca30*/  LDL.LU R2, [R1+0x474] ;  /* 0x0004740001027983 */ /* 0x000ee80000300800 */
[----:B------:R-:W3:Y:S01]  /*4ca40*/  LDL.LU R4, [R1+0x470] ;  /* 0x0004700001047983 */ /* 0x000ee20000300800 */
[----:B0-----:R-:W-:-:S03]  /*4ca50*/  IMAD.MOV.U32 R3, RZ, RZ, R6 ;  /* 0x000000ffff037224 */ /* 0x001fc600078e0006 */
[----:B------:R-:W4:Y:S04]  /*4ca60*/  LDL.LU R24, [R1+0x484] ;  /* 0x0004840001187983 */ /* 0x000f280000300800 */
[----:B------:R-:W4:Y:S04]  /*4ca70*/  LDL.LU R25, [R1+0x480] ;  /* 0x0004800001197983 */ /* 0x000f280000300800 */
[----:B------:R-:W2:Y:S04]  /*4ca80*/  LDL.LU R26, [R1+0x494] ;  /* 0x00049400011a7983 */ /* 0x000ea80000300800 */
        /* <DEDUP_REMOVED lines=15> */
[----:B------:R-:W2:Y:S01]  /*4cb80*/  LDL.LU R20, [R1+0x234] ;  /* 0x0002340001147983 */ /* 0x000ea20000300800 */
[----:B------:R-:W-:-:S03]  /*4cb90*/  F2FP.PACK_AB R0, R3, R0 ;  /* 0x000000000300723e */ /* 0x000fc600000000ff */
[----:B------:R-:W2:Y:S04]  /*4cba0*/  LDL.LU R21, [R1+0x230] ;  /* 0x0002300001157983 */ /* 0x000ea80000300800 */
[----:B------:R-:W2:Y:S04]  /*4cbb0*/  LDL.LU R22, [R1+0x344] ;  /* 0x0003440001167983 */ /* 0x000ea80000300800 */
[----:B------:R-:W2:Y:S04]  /*4cbc0*/  LDL.LU R23, [R1+0x340] ;  /* 0x0003400001177983 */ /* 0x000ea80000300800 */
[----:B------:R0:W-:Y:S04]  /*4cbd0*/  STL [R1+0x15e8], R28 ;  /* 0x0015e81c01007387 */ /* 0x0001e80000100800 */
[----:B0-----:R-:W2:Y:S04]  /*4cbe0*/  LDL.LU R28, [R1+0x49c] ;  /* 0x00049c00011c7983 */ /* 0x001ea80000300800 */
[----:B------:R0:W-:Y:S04]  /*4cbf0*/  STL [R1+0x15e4], R29 ;  /* 0x0015e41d01007387 */ /* 0x0001e80000100800 */
[----:B0-----:R-:W2:Y:S04]  /*4cc00*/  LDL.LU R29, [R1+0x488] ;  /* 0x00048800011d7983 */ /* 0x001ea80000300800 */
[----:B------:R-:W2:Y:S04]  /*4cc10*/  LDL.LU R3, [R1+0x1810] ;  /* 0x0018100001037983 */ /* 0x000ea80000300800 */
[----:B------:R0:W-:Y:S04]  /*4cc20*/  STL [R1+0x19c], R0 ;  /* 0x00019c0001007387 */ /* 0x0001e80000100800 */
[----:B0-----:R-:W2:Y:S02]  /*4cc30*/  LDL.LU R0, [R1+0x180c] ;  /* 0x00180c0001007983 */ /* 0x001ea40000300800 */
[----:B--2---:R-:W-:-:S02]  /*4cc40*/  F2FP.PACK_AB R0, R3, R0 ;  /* 0x000000000300723e */ /* 0x004fc400000000ff */
        /* <DEDUP_REMOVED lines=65> */
[----:B------:R-:W-:Y:S01]  /*4d060*/  STL [R1+0x158], R29 ;  /* 0x0001581d01007387 */ /* 0x000fe20000100800 */
[----:B--2---:R-:W-:Y:S02]  /*4d070*/  F2FP.PACK_AB R28, R28, R0 ;  /* 0x000000001c1c723e */ /* 0x004fe400000000ff */
[----:B------:R-:W-:Y:S02]  /*4d080*/  F2FP.PACK_AB R0, R3, R5 ;  /* 0x000000050300723e */ /* 0x000fe400000000ff */
[----:B---3--:R-:W-:Y:S01]  /*4d090*/  F2FP.PACK_AB R3, R2, R4 ;  /* 0x000000040203723e */ /* 0x008fe200000000ff */
[----:B------:R-:W-:Y:S01]  /*4d0a0*/  STL [R1+0x154], R28 ;  /* 0x0001541c01007387 */ /* 0x000fe20000100800 */
[----:B----4-:R-:W-:-:S03]  /*4d0b0*/  F2FP.PACK_AB R2, R24, R25 ;  /* 0x000000191802723e */ /* 0x010fc600000000ff */
[----:B------:R0:W-:Y:S04]  /*4d0c0*/  STL [R1+0x150], R0 ;  /* 0x0001500001007387 */ /* 0x0001e80000100800 */
[----:B------:R1:W-:Y:S01]  /*4d0d0*/  STL [R1+0x14c], R3 ;  /* 0x00014c0301007387 */ /* 0x0003e20000100800 */
[----:B0-----:R-:W-:-:S03]  /*4d0e0*/  F2FP.PACK_AB R0, R26, R27 ;  /* 0x0000001b1a00723e */ /* 0x001fc600000000ff */
[----:B------:R0:W-:Y:S01]  /*4d0f0*/  STL [R1+0x148], R2 ;  /* 0x0001480201007387 */ /* 0x0001e20000100800 */
[----:B-1----:R-:W-:-:S03]  /*4d100*/  F2FP.PACK_AB R3, R6, R7 ;  /* 0x000000070603723e */ /* 0x002fc600000000ff */
[----:B------:R1:W-:Y:S04]  /*4d110*/  STL [R1+0x144], R0 ;  /* 0x0001440001007387 */ /* 0x0003e80000100800 */
[----:B------:R2:W-:Y:S01]  /*4d120*/  STL [R1+0x140], R3 ;  /* 0x0001400301007387 */ /* 0x0005e20000100800 */
[----:B0-----:R-:W-:Y:S02]  /*4d130*/  F2FP.PACK_AB R2, R8, R9 ;  /* 0x000000090802723e */ /* 0x001fe400000000ff */
[----:B-1----:R-:W-:-:S03]  /*4d140*/  F2FP.PACK_AB R0, R10, R11 ;  /* 0x0000000b0a00723e */ /* 0x002fc600000000ff */
[----:B------:R0:W-:Y:S01]  /*4d150*/  STL [R1+0x13c], R2 ;  /* 0x00013c0201007387 */ /* 0x0001e20000100800 */
[----:B--2---:R-:W-:-:S03]  /*4d160*/  F2FP.PACK_AB R3, R12, R13 ;  /* 0x0000000d0c03723e */ /* 0x004fc600000000ff */
[----:B------:R1:W-:Y:S04]  /*4d170*/  STL [R1+0x138], R0 ;  /* 0x0001380001007387 */ /* 0x0003e80000100800 */
[----:B------:R2:W-:Y:S01]  /*4d180*/  STL [R1+0x134], R3 ;  /* 0x0001340301007387 */ /* 0x0005e20000100800 */
[----:B0-----:R-:W-:Y:S02]  /*4d190*/  F2FP.PACK_AB R2, R14, R15 ;  /* 0x0000000f0e02723e */ /* 0x001fe400000000ff */
[----:B-1----:R-:W-:-:S03]  /*4d1a0*/  F2FP.PACK_AB R0, R16, R17 ;  /* 0x000000111000723e */ /* 0x002fc600000000ff */
[----:B------:R0:W-:Y:S01]  /*4d1b0*/  STL [R1+0x130], R2 ;  /* 0x0001300201007387 */ /* 0x0001e20000100800 */
[----:B--2---:R-:W-:-:S03]  /*4d1c0*/  F2FP.PACK_AB R3, R18, R19 ;  /* 0x000000131203723e */ /* 0x004fc600000000ff */
[----:B------:R1:W-:Y:S04]  /*4d1d0*/  STL [R1+0x12c], R0 ;  /* 0x00012c0001007387 */ /* 0x0003e80000100800 */
[----:B------:R-:W-:Y:S04]  /*4d1e0*/  STL [R1+0x128], R3 ;  /* 0x0001280301007387 */ /* 0x000fe80000100800 */
[----:B------:R-:W2:Y:S01]  /*4d1f0*/  LDL.LU R29, [R1+0x378] ;  /* 0x00037800011d7983 */ /* 0x000ea20000300800 */
[----:B0-----:R-:W-:Y:S02]  /*4d200*/  F2FP.PACK_AB R2, R20, R21 ;  /* 0x000000151402723e */ /* 0x001fe400000000ff */
[----:B-1----:R-:W-:-:S03]  /*4d210*/  F2FP.PACK_AB R0, R22, R23 ;  /* 0x000000171600723e */ /* 0x002fc600000000ff */
        /* <DEDUP_REMOVED lines=36> */
[----:B------:R-:W3:Y:S04]  /*4d460*/  LDL.LU R28, [R1+0x38c] ;  /* 0x00038c00011c7983 */ /* 0x000ee80000300800 */
[----:B---3--:R0:W-:Y:S04]  /*4d470*/  STL [R1+0x16fc], R28 ;  /* 0x0016fc1c01007387 */ /* 0x0081e80000100800 */
[----:B0-----:R-:W3:Y:S04]  /*4d480*/  LDL.LU R28, [R1+0x37c] ;  /* 0x00037c00011c7983 */ /* 0x001ee80000300800 */
        /* <DEDUP_REMOVED lines=33> */
[----:B0-----:R-:W2:Y:S04]  /*4d6a0*/  LDL.LU R28, [R1+0x4cc] ;  /* 0x0004cc00011c7983 */ /* 0x001ea80000300800 */
[----:B------:R-:W3:Y:S04]  /*4d6b0*/  LDL.LU R0, [R1+0x388] ;  /* 0x0003880001007983 */ /* 0x000ee80000300800 */
[----:B------:R-:W4:Y:S04]  /*4d6c0*/  LDL.LU R3, [R1+0x39c] ;  /* 0x00039c0001037983 */ /* 0x000f280000300800 */
[----:B------:R-:W4:Y:S04]  /*4d6d0*/  LDL.LU R5, [R1+0x398] ;  /* 0x0003980001057983 */ /* 0x000f280000300800 */
        /* <DEDUP_REMOVED lines=24> */
[----:B--2---:R-:W-:-:S03]  /*4d860*/  F2FP.PACK_AB R29, R28, R29 ;  /* 0x0000001d1c1d723e */ /* 0x004fc600000000ff */
        /* <DEDUP_REMOVED lines=68> */
[----:B------:R-:W3:Y:S04]  /*4dcb0*/  LDL.LU R28, [R1+0x16fc] ;  /* 0x0016fc00011c7983 */ /* 0x000ee80000300800 */
[----:B------:R-:W-:Y:S01]  /*4dcc0*/  STL [R1+0xd8], R29 ;  /* 0x0000d81d01007387 */ /* 0x000fe20000100800 */
[----:B---3--:R-:W-:Y:S02]  /*4dcd0*/  F2FP.PACK_AB R28, R28, R0 ;  /* 0x000000001c1c723e */ /* 0x008fe400000000ff */
[----:B----4-:R-:W-:Y:S02]  /*4dce0*/  F2FP.PACK_AB R0, R3, R5 ;  /* 0x000000050300723e */ /* 0x010fe400000000ff */
[----:B------:R-:W-:Y:S01]  /*4dcf0*/  F2FP.PACK_AB R3, R2, R4 ;  /* 0x000000040203723e */ /* 0x000fe200000000ff */
[----:B------:R-:W-:Y:S01]  /*4dd00*/  STL [R1+0xd4], R28 ;  /* 0x0000d41c01007387 */ /* 0x000fe20000100800 */
[----:B------:R-:W-:-:S03]  /*4dd10*/  F2FP.PACK_AB R2, R24, R25 ;  /* 0x000000191802723e */ /* 0x000fc600000000ff */
        /* <DEDUP_REMOVED lines=258> */
[----:B---3--:R0:W-:Y:S04]  /*4ed40*/  STL [R1+0x1628], R5 ;  /* 0x0016280501007387 */ /* 0x0081e80000100800 */
[----:B0-----:R-:W3:Y:S04]  /*4ed50*/  LDL.LU R5, [R1+0x71c] ;  /* 0x00071c0001057983 */ /* 0x001ee80000300800 */
[----:B------:R-:W4:Y:S04]  /*4ed60*/  LDL.LU R4, [R1+0x768] ;  /* 0x0007680001047983 */ /* 0x000f280000300800 */
[----:B----4-:R0:W-:Y:S04]  /*4ed70*/  STL [R1+0x1624], R4 ;  /* 0x0016240401007387 */ /* 0x0101e80000100800 */
[----:B0-----:R-:W4:Y:S04]  /*4ed80*/  LDL.LU R4, [R1+0x72c] ;  /* 0x00072c0001047983 */ /* 0x001f280000300800 */
[----:B------:R-:W2:Y:S04]  /*4ed90*/  LDL.LU R11, [R1+0x700] ;  /* 0x00070000010b7983 */ /* 0x000ea80000300800 */
[----:B--2---:R0:W-:Y:S04]  /*4eda0*/  STL [R1+0x1620], R11 ;  /* 0x0016200b01007387 */ /* 0x0041e80000100800 */
[----:B0-----:R-:W2:Y:S04]  /*4edb0*/  LDL.LU R11, [R1+0x76c] ;  /* 0x00076c00010b7983 */ /* 0x001ea80000300800 */
        /* <DEDUP_REMOVED lines=36> */
[----:B------:R-:W2:Y:S01]  /*4f000*/  LDL.LU R28, [R1+0x75c] ;  /* 0x00075c00011c7983 */ /* 0x000ea20000300800 */
[----:B------:R-:W-:-:S03]  /*4f010*/  F2FP.PACK_AB R7, R6, R7 ;  /* 0x000000070607723e */ /* 0x000fc600000000ff */
[----:B--2---:R0:W-:Y:S04]  /*4f020*/  STL [R1+0x15ec], R28 ;  /* 0x0015ec1c01007387 */ /* 0x0041e80000100800 */
[----:B0-----:R-:W2:Y:S04]  /*4f030*/  LDL.LU R28, [R1+0x74c] ;  /* 0x00074c00011c7983 */ /* 0x001ea80000300800 */
        /* <DEDUP_REMOVED lines=40> */
[----:B------:R0:W-:Y:S04]  /*4f2c0*/  STL [R1], R7 ;  /* 0x0000000701007387 */ /* 0x0001e80000100800 */
[----:B0-----:R-:W2:Y:S02]  /*4f2d0*/  LDL.LU R7, [R1+0x1630] ;  /* 0x0016300001077983 */ /* 0x001ea40000300800 */
[----:B--2---:R-:W-:-:S02]  /*4f2e0*/  F2FP.PACK_AB R7, R6, R7 ;  /* 0x000000070607723e */ /* 0x004fc400000000ff */
[----:B------:R-:W3:Y:S02]  /*4f2f0*/  LDL.LU R6, [R1+0x162c] ;  /* 0x00162c0001067983 */ /* 0x000ee40000300800 */
[----:B---3--:R-:W-:Y:S02]  /*4f300*/  F2FP.PACK_AB R6, R5, R6 ;  /* 0x000000060506723e */ /* 0x008fe400000000ff */
[----:B------:R-:W4:Y:S02]  /*4f310*/  LDL.LU R5, [R1+0x1628] ;  /* 0x0016280001057983 */ /* 0x000f240000300800 */
[----:B----4-:R-:W-:Y:S02]  /*4f320*/  F2FP.PACK_AB R5, R4, R5 ;  /* 0x000000050405723e */ /* 0x010fe400000000ff */
[----:B------:R-:W2:Y:S02]  /*4f330*/  LDL.LU R4, [R1+0x1624] ;  /* 0x0016240001047983 */ /* 0x000ea40000300800 */
[----:B--2---:R-:W-:-:S02]  /*4f340*/  F2FP.PACK_AB R4, R11, R4 ;  /* 0x000000040b04723e */ /* 0x004fc400000000ff */
[----:B------:R-:W2:Y:S02]  /*4f350*/  LDL.LU R11, [R1+0x1620] ;  /* 0x00162000010b7983 */ /* 0x000ea40000300800 */
[----:B--2---:R-:W-:Y:S02]  /*4f360*/  F2FP.PACK_AB R11, R10, R11 ;  /* 0x0000000b0a0b723e */ /* 0x004fe400000000ff */
[----:B------:R-:W2:Y:S02]  /*4f370*/  LDL.LU R10, [R1+0x161c] ;  /* 0x00161c00010a7983 */ /* 0x000ea40000300800 */
[----:B--2---:R-:W-:Y:S02]  /*4f380*/  F2FP.PACK_AB R10, R9, R10 ;  /* 0x0000000a090a723e */ /* 0x004fe400000000ff */
        /* <DEDUP_REMOVED lines=22> */
[----:B------:R-:W2:Y:S01]  /*4f4f0*/  LDL.LU R28, [R1+0x15ec] ;  /* 0x0015ec00011c7983 */ /* 0x000ea20000300800 */
[----:B------:R-:W-:Y:S02]  /*4f500*/  F2FP.PACK_AB R21, R29, R21 ;  /* 0x000000151d15723e */ /* 0x000fe400000000ff */
[----:B--2---:R-:W-:Y:S02]  /*4f510*/  F2FP.PACK_AB R22, R28, R22 ;  /* 0x000000161c16723e */ /* 0x004fe400000000ff */
[----:B------:R-:W2:Y:S04]  /*4f520*/  LDL.LU R28, [R1+0x15e8] ;  /* 0x0015e800011c7983 */ /* 0x000ea80000300800 */
[----:B------:R-:W2:Y:S01]  /*4f530*/  LDL.LU R29, [R1+0x15e4] ;  /* 0x0015e400011d7983 */ /* 0x000ea20000300800 */
[----:B------:R-:W-:-:S02]  /*4f540*/  F2FP.PACK_AB R25, R24, R25 ;  /* 0x000000191819723e */ /* 0x000fc400000000ff */
[----:B------:R-:W-:Y:S02]  /*4f550*/  F2FP.PACK_AB R20, R0, R20 ;  /* 0x000000140014723e */ /* 0x000fe400000000ff */
[----:B------:R-:W-:Y:S02]  /*4f560*/  F2FP.PACK_AB R27, R3, R27 ;  /* 0x0000001b031b723e */ /* 0x000fe400000000ff */
[----:B------:R-:W-:Y:S02]  /*4f570*/  F2FP.PACK_AB R26, R2, R26 ;  /* 0x0000001a021a723e */ /* 0x000fe400000000ff */
[----:B--2---:R-:W-:Y:S02]  /*4f580*/  F2FP.PACK_AB R24, R29, R28 ;  /* 0x0000001c1d18723e */ /* 0x004fe400000000ff */
.L_x_1:
[----:B------:R1:W-:Y:S04]  /*4f590*/  STL [R1+0x178c], R6 ;  /* 0x00178c0601007387 */ /* 0x0003e80000100800 */
[----:B-1----:R-:W2:Y:S04]  /*4f5a0*/  LDL.LU R6, [R1+0x13fc] ;  /* 0x0013fc0001067983 */ /* 0x002ea80000300800 */
[----:B------:R1:W-:Y:S04]  /*4f5b0*/  STL [R1+0x1788], R7 ;  /* 0x0017880701007387 */ /* 0x0003e80000100800 */
[----:B-1----:R-:W3:Y:S04]  /*4f5c0*/  LDL.LU R7, [R1+0x13f8] ;  /* 0x0013f80001077983 */ /* 0x002ee80000300800 */
[----:B------:R-:W4:Y:S04]  /*4f5d0*/  LDL.LU R3, [R1+0x13f4] ;  /* 0x0013f40001037983 */ /* 0x000f280000300800 */
[----:B------:R-:W5:Y:S04]  /*4f5e0*/  LDL.LU R29, [R1+0x13f0] ;  /* 0x0013f000011d7983 */ /* 0x000f680000300800 */
[----:B------:R-:W5:Y:S04]  /*4f5f0*/  LDL.LU R2, [R1+0x13ec] ;  /* 0x0013ec0001027983 */ /* 0x000f680000300800 */
[----:B0-----:R-:W5:Y:S04]  /*4f600*/  LDL.LU R0, [R1+0x13e8] ;  /* 0x0013e80001007983 */ /* 0x001f680000300800 */
[----:B------:R-:W5:Y:S04]  /*4f610*/  LDL.LU R28, [R1+0x13e4] ;  /* 0x0013e400011c7983 */ /* 0x000f680000300800 */
[----:B------:R-:W-:Y:S01]  /*4f620*/  BAR.SYNC.DEFER_BLOCKING 0x0 ;  /* 0x0000000000007b1d */ /* 0x000fe20000010000 */
[----:B--2---:R-:W-:-:S05]  /*4f630*/  ISETP.GE.AND P1, PT, R6, c[0x0][0x17c], PT ;  /* 0x00005f0006007a0c */ /* 0x004fca0003f26270 */
[----:B------:R-:W2:Y:S01]  /*4f640*/  LDL.LU R6, [R1+0x178c] ;  /* 0x00178c0001067983 */ /* 0x000ea20000300800 */
[----:B---3--:R-:W-:-:S03]  /*4f650*/  ISETP.GE.AND P3, PT, R7, c[0x0][0x17c], PT ;  /* 0x00005f0007007a0c */ /* 0x008fc60003f66270 */
[----:B------:R-:W2:Y:S01]  /*4f660*/  LDL.LU R7, [R1+0x1788] ;  /* 0x0017880001077983 */ /* 0x000ea20000300800 */
[----:B----4-:R-:W-:-:S03]  /*4f670*/  ISETP.GE.AND P4, PT, R3, c[0x0][0x17c], PT ;  /* 0x00005f0003007a0c */ /* 0x010fc60003f86270 */
[----:B------:R-:W0:Y:S01]  /*4f680*/  S2R R3, SR_TID.X ;  /* 0x0000000000037919 */ /* 0x000e220000002100 */
[----:B-----5:R-:W-:Y:S02]  /*4f690*/  ISETP.GE.AND P0, PT, R29, c[0x0][0x17c], PT ;  /* 0x00005f001d007a0c */ /* 0x020fe40003f06270 */
[----:B------:R-:W-:Y:S02]  /*4f6a0*/  ISETP.GE.AND P5, PT, R2, c[0x0][0x17c], PT ;  /* 0x00005f0002007a0c */ /* 0x000fe40003fa6270 */
[----:B------:R-:W-:Y:S01]  /*4f6b0*/  ISETP.GE.AND P2, PT, R0, c[0x0][0x17c], PT ;  /* 0x00005f0000007a0c */ /* 0x000fe20003f46270 */
[C---:B0-----:R-:W-:Y:S02]  /*4f6c0*/  IMAD.SHL.U32 R0, R3.reuse, 0x200, RZ ;  /* 0x0000020003007824 */ /* 0x041fe400078e00ff */
[----:B------:R-:W-:-:S03]  /*4f6d0*/  IMAD.SHL.U32 R2, R3, 0x20, RZ ;  /* 0x0000002003027824 */ /* 0x000fc600078e00ff */
[----:B------:R-:W-:-:S04]  /*4f6e0*/  LOP3.LUT R0, R0, 0x3000, RZ, 0xc0, !PT ;  /* 0x0000300000007812 */ /* 0x000fc800078ec0ff */
[----:B------:R-:W-:Y:S01]  /*4f6f0*/  LOP3.LUT R0, R0, 0x60, R2, 0xf8, !PT ;  /* 0x0000006000007812 */ /* 0x000fe200078ef802 */
[----:B------:R-:W-:-:S05]  /*4f700*/  IMAD.SHL.U32 R2, R3, 0x4, RZ ;  /* 0x0000000403027824 */ /* 0x000fca00078e00ff */
[----:B------:R-:W-:-:S05]  /*4f710*/  LOP3.LUT R0, R0, 0x170, R2, 0x78, !PT ;  /* 0x0000017000007812 */ /* 0x000fca00078e7802 */
[----:B------:R-:W-:-:S05]  /*4f720*/  IMAD.IADD R0, R0, 0x1, R28 ;  /* 0x0000000100007824 */ /* 0x000fca00078e021c */
[----:B------:R0:W-:Y:S04]  /*4f730*/  STS.128 [R0], R24 ;  /* 0x0000001800007388 */ /* 0x0001e80000000c00 */
[----:B0-----:R-:W3:Y:S04]  /*4f740*/  LDL.LU R24, [R1+0x90] ;  /* 0x0000900001187983 */ /* 0x001ee80000300800 */
[----:B------:R-:W3:Y:S04]  /*4f750*/  LDL.LU R25, [R1+0x94] ;  /* 0x0000940001197983 */ /* 0x000ee80000300800 */
[----:B------:R-:W4:Y:S04]  /*4f760*/  LDL.LU R26, [R1+0x98] ;  /* 0x00009800011a7983 */ /* 0x000f280000300800 */
[----:B------:R-:W4:Y:S04]  /*4f770*/  LDL.LU R27, [R1+0x9c] ;  /* 0x00009c00011b7983 */ /* 0x000f280000300800 */
[----:B------:R0:W-:Y:S04]  /*4f780*/  STS.128 [R0+0x80], R20 ;  /* 0x0000801400007388 */ /* 0x0001e80000000c00 */
[----:B----4-:R-:W-:Y:S04]  /*4f790*/  STL.64 [R1+0x1740], R26 ;  /* 0x0017401a01007387 */ /* 0x010fe80000100a00 */
[----:B---3--:R-:W-:Y:S04]  /*4f7a0*/  STL.64 [R1+0x1738], R24 ;  /* 0x0017381801007387 */ /* 0x008fe80000100a00 */
[----:B0-----:R-:W3:Y:S04]  /*4f7b0*/  LDL.LU R20, [R1+0x80] ;  /* 0x0000800001147983 */ /* 0x001ee80000300800 */
[----:B------:R-:W3:Y:S04]  /*4f7c0*/  LDL.LU R21, [R1+0x84] ;  /* 0x0000840001157983 */ /* 0x000ee80000300800 */
[----:B------:R-:W4:Y:S04]  /*4f7d0*/  LDL.LU R22, [R1+0x88] ;  /* 0x0000880001167983 */ /* 0x000f280000300800 */
[----:B------:R-:W4:Y:S04]  /*4f7e0*/  LDL.LU R23, [R1+0x8c] ;  /* 0x00008c0001177983 */ /* 0x000f280000300800 */
[----:B------:R0:W-:Y:S04]  /*4f7f0*/  STS.128 [R0+0x200], R16 ;  /* 0x0002001000007388 */ /* 0x0001e80000000c00 */
[----:B----4-:R-:W-:Y:S04]  /*4f800*/  STL.64 [R1+0x1750], R22 ;  /* 0x0017501601007387 */ /* 0x010fe80000100a00 */
[----:B---3--:R1:W-:Y:S04]  /*4f810*/  STL.64 [R1+0x1748], R20 ;  /* 0x0017481401007387 */ /* 0x0083e80000100a00 */
[----:B0-----:R-:W3:Y:S04]  /*4f820*/  LDL.LU R16, [R1+0x70] ;  /* 0x0000700001107983 */ /* 0x001ee80000300800 */
[----:B------:R-:W3:Y:S04]  /*4f830*/  LDL.LU R17, [R1+0x74] ;  /* 0x0000740001117983 */ /* 0x000ee80000300800 */
[----:B------:R-:W4:Y:S04]  /*4f840*/  LDL.LU R18, [R1+0x78] ;  /* 0x0000780001127983 */ /* 0x000f280000300800 */
[----:B------:R-:W4:Y:S01]  /*4f850*/  LDL.LU R19, [R1+0x7c] ;  /* 0x00007c0001137983 */ /* 0x000f220000300800 */
[----:B------:R-:W-:-:S03]  /*4f860*/  IMAD.SHL.U32 R2, R3, 0x800, RZ ;  /* 0x0000080003027824 */ /* 0x000fc600078e00ff */
[----:B------:R-:W-:Y:S04]  /*4f870*/  STS.128 [R0+0x400], R8 ;  /* 0x0004000800007388 */ /* 0x000fe80000000c00 */
[----:B--2---:R-:W-:Y:S04]  /*4f880*/  STS.128 [R0+0x480], R4 ;  /* 0x0004800400007388 */ /* 0x004fe80000000c00 */
[----:B------:R-:W-:Y:S04]  /*4f890*/  STS.128 [R0+0x280], R12 ;  /* 0x0002800c00007388 */ /* 0x000fe80000000c00 */
[----:B----4-:R-:W-:Y:S04]  /*4f8a0*/  STL.64 [R1+0x1760], R18 ;  /* 0x0017601201007387 */ /* 0x010fe80000100a00 */
[----:B---3--:R-:W-:Y:S04]  /*4f8b0*/  STL.64 [R1+0x1758], R16 ;  /* 0x0017581001007387 */ /* 0x008fe80000100a00 */
[----:B-1----:R-:W2:Y:S04]  /*4f8c0*/  LDL.LU R20, [R1+0x30] ;  /* 0x0000300001147983 */ /* 0x002ea80000300800 */
[----:B------:R-:W2:Y:S04]  /*4f8d0*/  LDL.LU R21, [R1+0x34] ;  /* 0x0000340001157983 */ /* 0x000ea80000300800 */
[----:B------:R-:W3:Y:S04]  /*4f8e0*/  LDL.LU R22, [R1+0x38] ;  /* 0x0000380001167983 */ /* 0x000ee80000300800 */
[----:B------:R-:W3:Y:S04]  /*4f8f0*/  LDL.LU R23, [R1+0x3c] ;  /* 0x00003c0001177983 */ /* 0x000ee80000300800 */
[----:B---3--:R-:W-:Y:S04]  /*4f900*/  STL.64 [R1+0x1770], R22 ;  /* 0x0017701601007387 */ /* 0x008fe80000100a00 */
[----:B--2---:R0:W-:Y:S04]  /*4f910*/  STL.64 [R1+0x1768], R20 ;  /* 0x0017681401007387 */ /* 0x0041e80000100a00 */
[----:B0-----:R-:W2:Y:S04]  /*4f920*/  LDL.LU R20, [R1+0x10] ;  /* 0x0000100001147983 */ /* 0x001ea80000300800 */
[----:B------:R-:W2:Y:S04]  /*4f930*/  LDL.LU R21, [R1+0x14] ;  /* 0x0000140001157983 */ /* 0x000ea80000300800 */
[----:B------:R-:W3:Y:S04]  /*4f940*/  LDL.LU R22, [R1+0x18] ;  /* 0x0000180001167983 */ /* 0x000ee80000300800 */
[----:B------:R-:W3:Y:S04]  /*4f950*/  LDL.LU R23, [R1+0x1c] ;  /* 0x00001c0001177983 */ /* 0x000ee80000300800 */
[----:B---3--:R-:W-:Y:S04]  /*4f960*/  STL.64 [R1+0x1780], R22 ;  /* 0x0017801601007387 */ /* 0x008fe80000100a00 */
[----:B--2---:R0:W-:Y:S04]  /*4f970*/  STL.64 [R1+0x1778], R20 ;  /* 0x0017781401007387 */ /* 0x0041e80000100a00 */
[----:B0-----:R-:W2:Y:S04]  /*4f980*/  LDL.LU R20, [R1] ;  /* 0x0000000001147983 */ /* 0x001ea80000300800 */
[----:B------:R-:W2:Y:S04]  /*4f990*/  LDL.LU R21, [R1+0x4] ;  /* 0x0000040001157983 */ /* 0x000ea80000300800 */
[----:B------:R-:W2:Y:S04]  /*4f9a0*/  LDL.LU R22, [R1+0x8] ;  /* 0x0000080001167983 */ /* 0x000ea80000300800 */
[----:B------:R-:W2:Y:S04]  /*4f9b0*/  LDL.LU R23, [R1+0xc] ;  /* 0x00000c0001177983 */ /* 0x000ea80000300800 */
[----:B------:R-:W3:Y:S04]  /*4f9c0*/  LDL.LU R16, [R1+0x20] ;  /* 0x0000200001107983 */ /* 0x000ee80000300800 */
[----:B------:R-:W3:Y:S04]  /*4f9d0*/  LDL.LU R17, [R1+0x24] ;  /* 0x0000240001117983 */ /* 0x000ee80000300800 */
[----:B------:R-:W3:Y:S04]  /*4f9e0*/  LDL.LU R18, [R1+0x28] ;  /* 0x0000280001127983 */ /* 0x000ee80000300800 */
[----:B------:R-:W3:Y:S04]  /*4f9f0*/  LDL.LU R19, [R1+0x2c] ;  /* 0x00002c0001137983 */ /* 0x000ee80000300800 */
[----:B------:R-:W4:Y:S04]  /*4fa00*/  LDL.LU R24, [R1+0x40] ;  /* 0x0000400001187983 */ /* 0x000f280000300800 */
[----:B------:R-:W4:Y:S01]  /*4fa10*/  LDL.LU R25, [R1+0x44] ;  /* 0x0000440001197983 */ /* 0x000f220000300800 */
[----:B------:R-:W-:-:S03]  /*4fa20*/  LOP3.LUT R3, R3, 0x7f, RZ, 0xc0, !PT ;  /* 0x0000007f03037812 */ /* 0x000fc600078ec0ff */
[----:B------:R-:W4:Y:S04]  /*4fa30*/  LDL.LU R26, [R1+0x48] ;  /* 0x00004800011a7983 */ /* 0x000f280000300800 */
[----:B------:R-:W4:Y:S01]  /*4fa40*/  LDL.LU R27, [R1+0x4c] ;  /* 0x00004c00011b7983 */ /* 0x000f220000300800 */
[----:B------:R-:W-:-:S03]  /*4fa50*/  LOP3.LUT R2, R2, 0x3000, RZ, 0xc0, !PT ;  /* 0x0000300002027812 */ /* 0x000fc600078ec0ff */
[----:B------:R-:W5:Y:S02]  /*4fa60*/  LDL.LU R8, [R1+0x60] ;  /* 0x0000600001087983 */ /* 0x000f640000300800 */
[----:B------:R-:W-:Y:S02]  /*4fa70*/  IMAD R12, R3, 0x10, R2 ;  /* 0x00000010030c7824 */ /* 0x000fe400078e0202 */
[----:B------:R-:W5:Y:S04]  /*4fa80*/  LDL.LU R9, [R1+0x64] ;  /* 0x0000640001097983 */ /* 0x000f680000300800 */
[----:B------:R-:W5:Y:S04]  /*4fa90*/  LDL.LU R10, [R1+0x68] ;  /* 0x00006800010a7983 */ /* 0x000f680000300800 */
[----:B------:R-:W5:Y:S04]  /*4faa0*/  LDL.LU R11, [R1+0x6c] ;  /* 0x00006c00010b7983 */ /* 0x000f680000300800 */
[----:B------:R-:W3:Y:S04]  /*4fab0*/  LDL.LU R4, [R1+0x50] ;  /* 0x0000500001047983 */ /* 0x000ee80000300800 */
[----:B------:R-:W3:Y:S04]  /*4fac0*/  LDL.LU R5, [R1+0x54] ;  /* 0x0000540001057983 */ /* 0x000ee80000300800 */
[----:B------:R-:W3:Y:S04]  /*4fad0*/  LDL.LU R6, [R1+0x58] ;  /* 0x0000580001067983 */ /* 0x000ee80000300800 */
[----:B------:R-:W3:Y:S04]  /*4fae0*/  LDL.LU R7, [R1+0x5c] ;  /* 0x00005c0001077983 */ /* 0x000ee80000300800 */
[----:B--2---:R0:W-:Y:S04]  /*4faf0*/  STS.128 [R0+0x600], R20 ;  /* 0x0006001400007388 */ /* 0x0041e80000000c00 */
[----:B0-----:R-:W2:Y:S04]  /*4fb00*/  LDL.LU.64 R22, [R1+0x1780] ;  /* 0x0017800001167983 */ /* 0x001ea80000300a00 */
[----:B------:R-:W2:Y:S01]  /*4fb10*/  LDL.LU.64 R20, [R1+0x1778] ;  /* 0x0017780001147983 */ /* 0x000ea20000300a00 */
[----:B------:R-:W-:-:S02]  /*4fb20*/  LOP3.LUT R28, R12, 0x20, RZ, 0x3c, !PT ;  /* 0x000000200c1c7812 */ /* 0x000fc400078e3cff */
[C---:B------:R-:W-:Y:S02]  /*4fb30*/  LOP3.LUT R3, R12.reuse, 0x40, RZ, 0x3c, !PT ;  /* 0x000000400c037812 */ /* 0x040fe400078e3cff */
[----:B------:R-:W-:Y:S01]  /*4fb40*/  LOP3.LUT R2, R12, 0x60, RZ, 0x3c, !PT ;  /* 0x000000600c027812 */ /* 0x000fe200078e3cff */
[----:B--2---:R-:W-:Y:S04]  /*4fb50*/  STS.128 [R0+0x680], R20 ;  /* 0x0006801400007388 */ /* 0x004fe80000000c00 */
[----:B------:R-:W-:Y:S06]  /*4fb60*/  BAR.SYNC.DEFER_BLOCKING 0x0 ;  /* 0x0000000000007b1d */ /* 0x000fec0000010000 */
[----:B------:R-:W0:Y:S04]  /*4fb70*/  LDS.128 R20, [R12] ;  /* 0x000000000c147984 */ /* 0x000e280000000c00 */
[----:B0-----:R-:W-:Y:S01]  /*4fb80*/  STL [R1+0x1c4], R21 ;  /* 0x0001c41501007387 */ /* 0x001fe20000100800 */
[----:B------:R-:W-:-:S03]  /*4fb90*/  IMAD.MOV.U32 R29, RZ, RZ, R20 ;  /* 0x000000ffff1d7224 */ /* 0x000fc600078e0014 */
[----:B------:R-:W-:Y:S04]  /*4fba0*/  STL.64 [R1+0x1c8], R22 ;  /* 0x0001c81601007387 */ /* 0x000fe80000100a00 */
[----:B------:R-:W0:Y:S04]  /*4fbb0*/  LDS.128 R20, [R12+0x800] ;  /* 0x000800000c147984 */ /* 0x000e280000000c00 */
[----:B0-----:R-:W-:Y:S04]  /*4fbc0*/  STL.64 [R1+0x210], R20 ;  /* 0x0002101401007387 */ /* 0x001fe80000100a00 */
[----:B------:R-:W-:Y:S04]  /*4fbd0*/  STL.64 [R1+0x218], R22 ;  /* 0x0002181601007387 */ /* 0x000fe80000100a00 */
[----:B------:R-:W0:Y:S04]  /*4fbe0*/  LDS.128 R20, [R28] ;  /* 0x000000001c147984 */ /* 0x000e280000000c00 */
[----:B0-----:R-:W-:Y:S04]  /*4fbf0*/  STL.64 [R1+0x1b0], R20 ;  /* 0x0001b01401007387 */ /* 0x001fe80000100a00 */
        /* <DEDUP_REMOVED lines=14> */
[----:B------:R-:W-:Y:S06]  /*4fce0*/  BAR.SYNC.DEFER_BLOCKING 0x0 ;  /* 0x0000000000007b1d */ /* 0x000fec0000010000 */
[----:B0-----:R-:W-:Y:S04]  /*4fcf0*/  STL.64 [R1+0x220], R20 ;  /* 0x0002201401007387 */ /* 0x001fe80000100a00 */
[----:B------:R0:W-:Y:S04]  /*4fd00*/  STL.64 [R1+0x228], R22 ;  /* 0x0002281601007387 */ /* 0x0001e80000100a00 */
[----:B0-----:R-:W2:Y:S04]  /*4fd10*/  LDL.LU.64 R22, [R1+0x1770] ;  /* 0x0017700001167983 */ /* 0x001ea80000300a00 */
[----:B------:R-:W2:Y:S04]  /*4fd20*/  LDL.LU.64 R20, [R1+0x1768] ;  /* 0x0017680001147983 */ /* 0x000ea80000300a00 */
[----:B---3--:R0:W-:Y:S04]  /*4fd30*/  STS.128 [R0], R16 ;  /* 0x0000001000007388 */ /* 0x0081e80000000c00 */
[----:B----4-:R-:W-:Y:S04]  /*4fd40*/  STS.128 [R0+0x200], R24 ;  /* 0x0002001800007388 */ /* 0x010fe80000000c00 */
[----:B0-----:R-:W3:Y:S04]  /*4fd50*/  LDL.LU.64 R18, [R1+0x1760] ;  /* 0x0017600001127983 */ /* 0x001ee80000300a00 */
[----:B------:R-:W3:Y:S04]  /*4fd60*/  LDL.LU.64 R16, [R1+0x1758] ;  /* 0x0017580001107983 */ /* 0x000ee80000300a00 */
[----:B--2---:R0:W-:Y:S04]  /*4fd70*/  STS.128 [R0+0x80], R20 ;  /* 0x0000801400007388 */ /* 0x0041e80000000c00 */
[----:B0-----:R-:W2:Y:S04]  /*4fd80*/  LDL.LU.64 R22, [R1+0x1750] ;  /* 0x0017500001167983 */ /* 0x001ea80000300a00 */
[----:B------:R-:W2:Y:S04]  /*4fd90*/  LDL.LU.64 R20, [R1+0x1748] ;  /* 0x0017480001147983 */ /* 0x000ea80000300a00 */
[----:B------:R-:W4:Y:S04]  /*4fda0*/  LDL.LU.64 R26, [R1+0x1740] ;  /* 0x00174000011a7983 */ /* 0x000f280000300a00 */
[----:B------:R-:W4:Y:S04]  /*4fdb0*/  LDL.LU.64 R24, [R1+0x1738] ;  /* 0x0017380001187983 */ /* 0x000f280000300a00 */
[----:B------:R-:W-:Y:S04]  /*4fdc0*/  STS.128 [R0+0x280], R4 ;  /* 0x0002800400007388 */ /* 0x000fe80000000c00 */
[----:B-----5:R-:W-:Y:S04]  /*4fdd0*/  STS.128 [R0+0x400], R8 ;  /* 0x0004000800007388 */ /* 0x020fe80000000c00 */
[----:B---3--:R-:W-:Y:S04]  /*4fde0*/  STS.128 [R0+0x480], R16 ;  /* 0x0004801000007388 */ /* 0x008fe80000000c00 */
[----:B--2---:R-:W-:Y:S04]  /*4fdf0*/  STS.128 [R0+0x600], R20 ;  /* 0x0006001400007388 */ /* 0x004fe80000000c00 */
[----:B----4-:R0:W-:Y:S04]  /*4fe00*/  STS.128 [R0+0x680], R24 ;  /* 0x0006801800007388 */ /* 0x0101e80000000c00 */
[----:B------:R-:W-:Y:S06]  /*4fe10*/  BAR.SYNC.DEFER_BLOCKING 0x0 ;  /* 0x0000000000007b1d */ /* 0x000fec0000010000 */
[----:B0-----:R-:W2:Y:S04]  /*4fe20*/  LDL.LU R24, [R1+0x110] ;  /* 0x0001100001187983 */ /* 0x001ea80000300800 */
[----:B------:R-:W0:Y:S04]  /*4fe30*/  LDS.128 R4, [R12] ;  /* 0x000000000c047984 */ /* 0x000e280000000c00 */
[----:B------:R-:W-:Y:S04]  /*4fe40*/  LDS.128 R20, [R28] ;  /* 0x000000001c147984 */ /* 0x000fe80000000c00 */
[----:B------:R-:W-:Y:S04]  /*4fe50*/  LDS.128 R8, [R3] ;  /* 0x0000000003087984 */ /* 0x000fe80000000c00 */
[----:B------:R-:W-:Y:S04]  /*4fe60*/  LDS.128 R16, [R2] ;  /* 0x0000000002107984 */ /* 0x000fe80000000c00 */
[----:B0-----:R-:W-:Y:S04]  /*4fe70*/  STL.64 [R1+0x20], R4 ;  /* 0x0000200401007387 */ /* 0x001fe80000100a00 */
[----:B------:R-:W-:Y:S04]  /*4fe80*/  STL.64 [R1+0x28], R6 ;  /* 0x0000280601007387 */ /* 0x000fe80000100a00 */
[----:B------:R-:W2:Y:S04]  /*4fe90*/  LDL.LU R25, [R1+0x114] ;  /* 0x0001140001197983 */ /* 0x000ea80000300800 */
[----:B------:R-:W3:Y:S04]  /*4fea0*/  LDL.LU R26, [R1+0x118] ;  /* 0x00011800011a7983 */ /* 0x000ee80000300800 */
[----:B------:R-:W3:Y:S04]  /*4feb0*/  LDL.LU R27, [R1+0x11c] ;  /* 0x00011c00011b7983 */ /* 0x000ee80000300800 */
[----:B------:R-:W0:Y:S04]  /*4fec0*/  LDS.128 R4, [R12+0x800] ;  /* 0x000800000c047984 */ /* 0x000e280000000c00 */
[----:B------:R-:W-:Y:S04]  /*4fed0*/  LDS.128 R12, [R3+0x800] ;  /* 0x00080000030c7984 */ /* 0x000fe80000000c00 */
[----:B---3--:R-:W-:Y:S04]  /*4fee0*/  STL.64 [R1+0x16f0], R26 ;  /* 0x0016f01a01007387 */ /* 0x008fe80000100a00 */
[----:B--2---:R1:W-:Y:S04]  /*4fef0*/  STL.64 [R1+0x16e8], R24 ;  /* 0x0016e81801007387 */ /* 0x0043e80000100a00 */
[----:B-1----:R-:W2:Y:S04]  /*4ff00*/  LDL.LU R24, [R1+0xe0] ;  /* 0x0000e00001187983 */ /* 0x002ea80000300800 */
[----:B0-----:R-:W-:Y:S04]  /*4ff10*/  STL.64 [R1+0x10], R4 ;  /* 0x0000100401007387 */ /* 0x001fe80000100a00 */
[----:B------:R-:W-:Y:S04]  /*4ff20*/  STL.64 [R1+0x18], R6 ;  /* 0x0000180601007387 */ /* 0x000fe80000100a00 */
[----:B------:R-:W2:Y:S04]  /*4ff30*/  LDL.LU R25, [R1+0xe4] ;  /* 0x0000e40001197983 */ /* 0x000ea80000300800 */
[----:B------:R-:W3:Y:S04]  /*4ff40*/  LDL.LU R26, [R1+0xe8] ;  /* 0x0000e800011a7983 */ /* 0x000ee80000300800 */
[----:B------:R-:W3:Y:S04]  /*4ff50*/  LDL.LU R27, [R1+0xec] ;  /* 0x0000ec00011b7983 */ /* 0x000ee80000300800 */
[----:B------:R-:W0:Y:S04]  /*4ff60*/  LDS.128 R4, [R28+0x800] ;  /* 0x000800001c047984 */ /* 0x000e280000000c00 */
[----:B---3--:R-:W-:Y:S04]  /*4ff70*/  STL.64 [R1+0x1700], R26 ;  /* 0x0017001a01007387 */ /* 0x008fe80000100a00 */
[----:B--2---:R1:W-:Y:S04]  /*4ff80*/  STL.64 [R1+0x16f8], R24 ;  /* 0x0016f81801007387 */ /* 0x0043e80000100a00 */
[----:B-1----:R-:W2:Y:S04]  /*4ff90*/  LDL.LU R24, [R1+0xd0] ;  /* 0x0000d00001187983 */ /* 0x002ea80000300800 */
[----:B------:R-:W2:Y:S04]  /*4ffa0*/  LDL.LU R25, [R1+0xd4] ;  /* 0x0000d40001197983 */ /* 0x000ea80000300800 */
[----:B------:R-:W3:Y:S04]  /*4ffb0*/  LDL.LU R26, [R1+0xd8] ;  /* 0x0000d800011a7983 */ /* 0x000ee80000300800 */
[----:B------:R-:W3:Y:S04]  /*4ffc0*/  LDL.LU R27, [R1+0xdc] ;  /* 0x0000dc00011b7983 */ /* 0x000ee80000300800 */
        /* <DEDUP_REMOVED lines=16> */
[----:B------:R-:W2:Y:S04]  /*500d0*/  LDL.LU R26, [R1+0xa8] ;  /* 0x0000a800011a7983 */ /* 0x000ea80000300800 */
[----:B------:R-:W2:Y:S04]  /*500e0*/  LDL.LU R27, [R1+0xac] ;  /* 0x0000ac00011b7983 */ /* 0x000ea80000300800 */
[----:B------:R-:W-:Y:S04]  /*500f0*/  STL [R1+0x1644], R22 ;  /* 0x0016441601007387 */ /* 0x000fe80000100800 */
[----:B------:R-:W-:Y:S04]  /*50100*/  STL [R1+0x1640], R23 ;  /* 0x0016401701007387 */ /* 0x000fe80000100800 */
[----:B------:R1:W-:Y:S04]  /*50110*/  STL.64 [R1+0x1690], R20 ;  /* 0x0016901401007387 */ /* 0x0003e80000100a00 */
[----:B-1----:R-:W3:Y:S04]  /*50120*/  LDL.LU R20, [R1+0x100] ;  /* 0x0001000001147983 */ /* 0x002ee80000300800 */
[----:B------:R-:W3:Y:S04]  /*50130*/  LDL.LU R21, [R1+0x104] ;  /* 0x0001040001157983 */ /* 0x000ee80000300800 */
[----:B------:R-:W3:Y:S04]  /*50140*/  LDL.LU R22, [R1+0x108] ;  /* 0x0001080001167983 */ /* 0x000ee80000300800 */
[----:B------:R-:W3:Y:S04]  /*50150*/  LDL.LU R23, [R1+0x10c] ;  /* 0x00010c0001177983 */ /* 0x000ee80000300800 */
[----:B0-----:R-:W-:Y:S04]  /*50160*/  STL.64 [R1+0x1668], R4 ;  /* 0x0016680401007387 */ /* 0x001fe80000100a00 */
[----:B------:R-:W-:Y:S04]  /*50170*/  STL [R1+0x164c], R6 ;  /* 0x00164c0601007387 */ /* 0x000fe80000100800 */
[----:B------:R-:W-:Y:S04]  /*50180*/  STL [R1+0x1648], R7 ;  /* 0x0016480701007387 */ /* 0x000fe80000100800 */
[----:B------:R-:W-:Y:S04]  /*50190*/  STL.64 [R1+0x1650], R10 ;  /* 0x0016500a01007387 */ /* 0x000fe80000100a00 */
[----:B------:R-:W-:Y:S04]  /*501a0*/  STL.64 [R1+0x1660], R12 ;  /* 0x0016600c01007387 */ /* 0x000fe80000100a00 */
[----:B------:R-:W-:Y:S04]  /*501b0*/  STL.64 [R1+0x1658], R14 ;  /* 0x0016580e01007387 */ /* 0x000fe80000100a00 */
[----:B------:R-:W0:Y:S04]  /*501c0*/  LDS.128 R12, [R2+0x800] ;  /* 0x00080000020c7984 */ /* 0x000e280000000c00 */
[----:B------:R-:W-:Y:S06]  /*501d0*/  BAR.SYNC.DEFER_BLOCKING 0x0 ;  /* 0x0000000000007b1d */ /* 0x000fec0000010000 */
[----:B------:R-:W-:Y:S04]  /*501e0*/  STL.64 [R1+0x1678], R18 ;  /* 0x0016781201007387 */ /* 0x000fe80000100a00 */
[----:B------:R1:W-:Y:S04]  /*501f0*/  STL.64 [R1+0x1670], R16 ;  /* 0x0016701001007387 */ /* 0x0003e80000100a00 */
[----:B-1----:R-:W4:Y:S04]  /*50200*/  LDL.LU R16, [R1+0xf0] ;  /* 0x0000f00001107983 */ /* 0x002f280000300800 */
[----:B------:R-:W4:Y:S04]  /*50210*/  LDL.LU R17, [R1+0xf4] ;  /* 0x0000f40001117983 */ /* 0x000f280000300800 */
[----:B------:R-:W4:Y:S04]  /*50220*/  LDL.LU R18, [R1+0xf8] ;  /* 0x0000f80001127983 */ /* 0x000f280000300800 */
[----:B------:R-:W4:Y:S04]  /*50230*/  LDL.LU R19, [R1+0xfc] ;  /* 0x0000fc0001137983 */ /* 0x000f280000300800 */
[----:B0-----:R-:W-:Y:S04]  /*50240*/  STL [R1+0x44], R13 ;  /* 0x0000440d01007387 */ /* 0x001fe80000100800 */
[----:B------:R-:W-:Y:S04]  /*50250*/  STL.64 [R1+0x48], R14 ;  /* 0x0000480e01007387 */ /* 0x000fe80000100a00 */
[----:B--2---:R0:W-:Y:S04]  /*50260*/  STS.128 [R0], R24 ;  /* 0x0000001800007388 */ /* 0x0041e80000000c00 */
[----:B0-----:R-:W2:Y:S04]  /*50270*/  LDL.LU.64 R26, [R1+0x1730] ;  /* 0x00173000011a7983 */ /* 0x001ea80000300a00 */
[----:B------:R-:W2:Y:S04]  /*50280*/  LDL.LU.64 R24, [R1+0x1728] ;  /* 0x0017280001187983 */ /* 0x000ea80000300a00 */
[----:B--2---:R0:W-:Y:S04]  /*50290*/  STS.128 [R0+0x80], R24 ;  /* 0x0000801800007388 */ /* 0x0041e80000000c00 */
        /* <DEDUP_REMOVED lines=11> */
[----:B------:R-:W5:Y:S04]  /*50350*/  LDL R6, [R1+0x7c4] ;  /* 0x0007c40001067983 */ /* 0x000f680000100800 */
[----:B---3--:R0:W-:Y:S04]  /*50360*/  STS.128 [R0+0x600], R20 ;  /* 0x0006001400007388 */ /* 0x0081e80000000c00 */
[----:B-----5:R-:W-:Y:S04]  /*50370*/  STL [R1+0x16b0], R6 ;  /* 0x0016b00601007387 */ /* 0x020fe80000100800 */
[----:B------:R-:W-:Y:S04]  /*50380*/  STL.64 [R1+0x16a8], R4 ;  /* 0x0016a80401007387 */ /* 0x000fe80000100a00 */
[----:B0-----:R-:W3:Y:S04]  /*50390*/  LDL.LU R20, [R1+0x170] ;  /* 0x0001700001147983 */ /* 0x001ee80000300800 */
[----:B------:R-:W3:Y:S04]  /*503a0*/  LDL.LU R21, [R1+0x174] ;  /* 0x0001740001157983 */ /* 0x000ee80000300800 */
[----:B------:R-:W5:Y:S04]  /*503b0*/  LDL.LU R22, [R1+0x178] ;  /* 0x0001780001167983 */ /* 0x000f680000300800 */
[----:B--2---:R0:W-:Y:S04]  /*503c0*/  STS.128 [R0+0x680], R24 ;  /* 0x0006801800007388 */ /* 0x0041e80000000c00 */
[----:B------:R-:W5:Y:S04]  /*503d0*/  LDL.LU R23, [R1+0x17c] ;  /* 0x00017c0001177983 */ /* 0x000f680000300800 */
[----:B0-----:R-:W2:Y:S04]  /*503e0*/  LDL.LU R24, [R1+0x150] ;  /* 0x0001500001187983 */ /* 0x001ea80000300800 */
[----:B------:R-:W2:Y:S04]  /*503f0*/  LDL.LU R25, [R1+0x154] ;  /* 0x0001540001197983 */ /* 0x000ea80000300800 */
[----:B------:R-:W2:Y:S04]  /*50400*/  LDL.LU R26, [R1+0x158] ;  /* 0x00015800011a7983 */ /* 0x000ea80000300800 */
[----:B------:R-:W2:Y:S04]  /*50410*/  LDL.LU R27, [R1+0x15c] ;  /* 0x00015c00011b7983 */ /* 0x000ea80000300800 */
[----:B--2---:R-:W-:Y:S04]  /*50420*/  STL.64 [R1+0x16c0], R26 ;  /* 0x0016c01a01007387 */ /* 0x004fe80000100a00 */
[----:B------:R0:W-:Y:S04]  /*50430*/  STL.64 [R1+0x16b8], R24 ;  /* 0x0016b81801007387 */ /* 0x0001e80000100a00 */
        /* <DEDUP_REMOVED lines=10> */
[----:B----4-:R-:W-:Y:S04]  /*504e0*/  STS.128 [R0+0x480], R16 ;  /* 0x0004801000007388 */ /* 0x010fe80000000c00 */
[----:B------:R-:W0:Y:S02]  /*504f0*/  S2R R11, SR_TID.X ;  /* 0x00000000000b7919 */ /* 0x000e240000002100 */
[C---:B0-----:R-:W-:Y:S01]  /*50500*/  LOP3.LUT R13, R11.reuse, 0x7f, RZ, 0xc0, !PT ;  /* 0x0000007f0b0d7812 */ /* 0x041fe200078ec0ff */
[----:B------:R-:W-:Y:S01]  /*50510*/  IMAD.SHL.U32 R11, R11, 0x800, RZ ;  /* 0x000008000b0b7824 */ /* 0x000fe200078e00ff */
[----:B--2---:R-:W-:Y:S04]  /*50520*/  STL.64 [R1+0x16e0], R26 ;  /* 0x0016e01a01007387 */ /* 0x004fe80000100a00 */
[----:B------:R-:W-:Y:S04]  /*50530*/  STL.64 [R1+0x16d8], R24 ;  /* 0x0016d81801007387 */ /* 0x000fe80000100a00 */
[----:B------:R-:W2:Y:S04]  /*50540*/  LDL.LU R4, [R1+0x140] ;  /* 0x0001400001047983 */ /* 0x000ea80000300800 */
[----:B------:R-:W2:Y:S04]  /*50550*/  LDL.LU R5, [R1+0x144] ;  /* 0x0001440001057983 */ /* 0x000ea80000300800 */
[----:B------:R-:W2:Y:S04]  /*50560*/  LDL.LU R6, [R1+0x148] ;  /* 0x0001480001067983 */ /* 0x000ea80000300800 */
[----:B------:R-:W2:Y:S04]  /*50570*/  LDL.LU R7, [R1+0x14c] ;  /* 0x00014c0001077983 */ /* 0x000ea80000300800 */
[----:B-----5:R-:W-:Y:S04]  /*50580*/  STL.64 [R1+0x16a0], R22 ;  /* 0x0016a01601007387 */ /* 0x020fe80000100a00 */
[----:B---3--:R0:W-:Y:S04]  /*50590*/  STL.64 [R1+0x1698], R20 ;  /* 0x0016981401007387 */ /* 0x0081e80000100a00 */
[----:B------:R-:W-:Y:S06]  /*505a0*/  BAR.SYNC.DEFER_BLOCKING 0x0 ;  /* 0x0000000000007b1d */ /* 0x000fec0000010000 */
[----:B0-----:R-:W3:Y:S04]  /*505b0*/  LDL.LU R20, [R1+0x160] ;  /* 0x0001600001147983 */ /* 0x001ee80000300800 */
[----:B------:R-:W3:Y:S04]  /*505c0*/  LDL.LU R21, [R1+0x164] ;  /* 0x0001640001157983 */ /* 0x000ee80000300800 */
[----:B------:R-:W3:Y:S04]  /*505d0*/  LDL.LU R22, [R1+0x168] ;  /* 0x0001680001167983 */ /* 0x000ee80000300800 */
[----:B------:R-:W3:Y:S04]  /*505e0*/  LDL.LU R23, [R1+0x16c] ;  /* 0x00016c0001177983 */ /* 0x000ee80000300800 */
[----:B------:R-:W4:Y:S04]  /*505f0*/  LDL.LU R16, [R1+0x190] ;  /* 0x0001900001107983 */ /* 0x000f280000300800 */
[----:B------:R-:W4:Y:S04]  /*50600*/  LDL.LU R17, [R1+0x194] ;  /* 0x0001940001117983 */ /* 0x000f280000300800 */
[----:B------:R-:W5:Y:S04]  /*50610*/  LDL.LU R18, [R1+0x198] ;  /* 0x0001980001127983 */ /* 0x000f680000300800 */
[----:B------:R-:W5:Y:S01]  /*50620*/  LDL.LU R19, [R1+0x19c] ;  /* 0x00019c0001137983 */ /* 0x000f620000300800 */
[----:B------:R-:W-:-:S05]  /*50630*/  LOP3.LUT R11, R11, 0x3000, RZ, 0xc0, !PT ;  /* 0x000030000b0b7812 */ /* 0x000fca00078ec0ff */
[----:B------:R-:W-:-:S05]  /*50640*/  IMAD R11, R13, 0x10, R11 ;  /* 0x000000100d0b7824 */ /* 0x000fca00078e020b */
[----:B------:R-:W0:Y:S01]  /*50650*/  LDS.128 R24, [R11] ;  /* 0x000000000b187984 */ /* 0x000e220000000c00 */
[----:B------:R-:W-:-:S03]  /*50660*/  IMAD.MOV.U32 R14, RZ, RZ, R12 ;  /* 0x000000ffff0e7224 */ /* 0x000fc600078e000c */
[----:B-----5:R-:W-:Y:S04]  /*50670*/  STL.64 [R1+0x1688], R18 ;  /* 0x0016881201007387 */ /* 0x020fe80000100a00 */
[----:B----4-:R1:W-:Y:S04]  /*50680*/  STL.64 [R1+0x1680], R16 ;  /* 0x0016801001007387 */ /* 0x0103e80000100a00 */
[----:B-1----:R-:W4:Y:S04]  /*50690*/  LDL.LU R16, [R1+0x180] ;  /* 0x0001800001107983 */ /* 0x002f280000300800 */
[----:B------:R-:W4:Y:S04]  /*506a0*/  LDL.LU R17, [R1+0x184] ;  /* 0x0001840001117983 */ /* 0x000f280000300800 */
[----:B------:R-:W4:Y:S04]  /*506b0*/  LDL.LU R18, [R1+0x188] ;  /* 0x0001880001127983 */ /* 0x000f280000300800 */
[----:B------:R-:W4:Y:S04]  /*506c0*/  LDL.LU R19, [R1+0x18c] ;  /* 0x00018c0001137983 */ /* 0x000f280000300800 */
        /* <DEDUP_REMOVED lines=12> */
[----:B------:R-:W5:Y:S04]  /*50790*/  LDL.LU R12, [R1+0x7c0] ;  /* 0x0007c000010c7983 */ /* 0x000f680000300800 */
[----:B------:R-:W2:Y:S04]  /*507a0*/  LDL.LU R11, [R1+0x20] ;  /* 0x00002000010b7983 */ /* 0x000ea80000300800 */
        /* <DEDUP_REMOVED lines=14> */
[----:B--2---:R0:W-:Y:S04]  /*50890*/  STS.128 [R0], R24 ;  /* 0x0000001800007388 */ /* 0x0041e80000000c00 */
[----:B0-----:R-:W2:Y:S04]  /*508a0*/  LDL.LU.64 R26, [R1+0x16d0] ;  /* 0x0016d000011a7983 */ /* 0x001ea80000300a00 */
[----:B------:R-:W2:Y:S04]  /*508b0*/  LDL.LU.64 R24, [R1+0x16c8] ;  /* 0x0016c80001187983 */ /* 0x000ea80000300a00 */
[----:B------:R-:W-:Y:S04]  /*508c0*/  STS.128 [R0+0x200], R4 ;  /* 0x0002000400007388 */ /* 0x000fe80000000c00 */
[----:B---3--:R-:W-:Y:S04]  /*508d0*/  STS.128 [R0+0x400], R20 ;  /* 0x0004001400007388 */ /* 0x008fe80000000c00 */
[----:B--2---:R0:W-:Y:S04]  /*508e0*/  STS.128 [R0+0x80], R24 ;  /* 0x0000801800007388 */ /* 0x0041e80000000c00 */
[----:B0-----:R-:W2:Y:S04]  /*508f0*/  LDL.LU.64 R26, [R1+0x16c0] ;  /* 0x0016c000011a7983 */ /* 0x001ea80000300a00 */
[----:B------:R-:W2:Y:S04]  /*50900*/  LDL.LU.64 R24, [R1+0x16b8] ;  /* 0x0016b80001187983 */ /* 0x000ea80000300a00 */
[----:B------:R-:W3:Y:S04]  /*50910*/  LDL.LU R6, [R1+0x16b0] ;  /* 0x0016b00001067983 */ /* 0x000ee80000300800 */
[----:B------:R-:W2:Y:S04]  /*50920*/  LDL.LU.64 R4, [R1+0x16a8] ;  /* 0x0016a80001047983 */ /* 0x000ea80000300a00 */
[----:B------:R-:W2:Y:S04]  /*50930*/  LDL.LU.64 R22, [R1+0x16a0] ;  /* 0x0016a00001167983 */ /* 0x000ea80000300a00 */
[----:B------:R-:W2:Y:S04]  /*50940*/  LDL.LU.64 R20, [R1+0x1698] ;  /* 0x0016980001147983 */ /* 0x000ea80000300a00 */
[----:B------:R-:W3:Y:S04]  /*50950*/  LDL R7, [R1+0x7c8] ;  /* 0x0007c80001077983 */ /* 0x000ee80000100800 */
[----:B----4-:R-:W-:Y:S04]  /*50960*/  STS.128 [R0+0x600], R16 ;  /* 0x0006001000007388 */ /* 0x010fe80000000c00 */
[----:B--2---:R0:W-:Y:S04]  /*50970*/  STS.128 [R0+0x480], R20 ;  /* 0x0004801400007388 */ /* 0x0041e80000000c00 */
[----:B0-----:R-:W2:Y:S04]  /*50980*/  LDL.LU.64 R20, [R1+0x1690] ;  /* 0x0016900001147983 */ /* 0x001ea80000300a00 */
[----:B------:R-:W4:Y:S04]  /*50990*/  LDL.LU R23, [R1+0x1b0] ;  /* 0x0001b00001177983 */ /* 0x000f280000300800 */
[----:B------:R-:W2:Y:S04]  /*509a0*/  LDL.LU.64 R18, [R1+0x1688] ;  /* 0x0016880001127983 */ /* 0x000ea80000300a00 */
[----:B------:R-:W2:Y:S04]  /*509b0*/  LDL.LU.64 R16, [R1+0x1680] ;  /* 0x0016800001107983 */ /* 0x000ea80000300a00 */
[----:B------:R3:W-:Y:S02]  /*509c0*/  STS.128 [R0+0x280], R24 ;  /* 0x0002801800007388 */ /* 0x0007e40000000c00 */
[----:B---3--:R-:W-:-:S05]  /*509d0*/  IMAD R26, R6, c[0x0][0x194], RZ ;  /* 0x00006500061a7a24 */ /* 0x008fca00078e02ff */
[----:B------:R-:W-:-:S04]  /*509e0*/  LEA R2, P6, R26, c[0x0][0x170], 0x1 ;  /* 0x00005c001a027a11 */ /* 0x000fc800078c08ff */
[----:B------:R-:W-:Y:S02]  /*509f0*/  LEA.HI.X.SX32 R3, R26, c[0x0][0x174], 0x1, P6 ;  /* 0x00005d001a037a11 */ /* 0x000fe400030f0eff */
[----:B------:R-:W-:-:S04]  /*50a00*/  ISETP.GE.AND P6, PT, R6, c[0x0][0x178], PT ;  /* 0x00005e0006007a0c */ /* 0x000fc80003fc6270 */
[C---:B-----5:R-:W-:Y:S01]  /*50a10*/  ISETP.LT.AND P6, PT, R12.reuse, c[0x0][0x17c], !P6 ;  /* 0x00005f000c007a0c */ /* 0x060fe200077c1270 */
[----:B------:R-:W-:Y:S02]  /*50a20*/  IMAD R28, R12, c[0x0][0x198], RZ ;  /* 0x000066000c1c7a24 */ /* 0x000fe400078e02ff */
[----:B------:R-:W-:Y:S02]  /*50a30*/  IMAD.MOV.U32 R27, RZ, RZ, c[0x0][0x194] ;  /* 0x00006500ff1b7624 */ /* 0x000fe400078e00ff */
[----:B------:R-:W-:-:S04]  /*50a40*/  IMAD.WIDE R24, R28, 0x2, R2 ;  /* 0x000000021c187825 */ /* 0x000fc800078e0202 */
[----:B------:R-:W-:Y:S01]  /*50a50*/  IMAD R26, R27, 0x80, R26 ;  /* 0x000000801b1a7824 */ /* 0x000fe200078e021a */
[----:B------:R-:W-:Y:S01]  /*50a60*/  PRMT R4, R11, 0x7632, R4 ;  /* 0x000076320b047816 */ /* 0x000fe20000000004 */
[----:B--2---:R0:W-:Y:S04]  /*50a70*/  STS.128 [R0+0x680], R16 ;  /* 0x0006801000007388 */ /* 0x0041e80000000c00 */
[----:B------:R-:W-:Y:S06]  /*50a80*/  BAR.SYNC.DEFER_BLOCKING 0x0 ;  /* 0x0000000000007b1d */ /* 0x000fec0000010000 */
[----:B0-----:R-:W2:Y:S01]  /*50a90*/  LDL.LU.64 R18, [R1+0x1678] ;  /* 0x0016780001127983 */ /* 0x001ea20000300a00 */
[----:B------:R-:W-:-:S03]  /*50aa0*/  PRMT R0, R29, 0x7632, R0 ;  /* 0x000076321d007816 */ /* 0x000fc60000000000 */
[----:B------:R-:W3:Y:S04]  /*50ab0*/  LDL.LU.64 R16, [R1+0x1670] ;  /* 0x0016700001107983 */ /* 0x000ee80000300a00 */
[----:B------:R-:W5:Y:S04]  /*50ac0*/  LDL.LU R22, [R1+0x1e0] ;  /* 0x0001e00001167983 */ /* 0x000f680000300800 */
[----:B------:R0:W-:Y:S02]  /*50ad0*/  @P6 STG.E.U16 [R24.64], R29 ;  /* 0x0000001d18006986 */ /* 0x0001e4000c101506 */
[----:B0-----:R-:W-:-:S04]  /*50ae0*/  LEA R24, P6, R26, c[0x0][0x170], 0x1 ;  /* 0x00005c001a187a11 */ /* 0x001fc800078c08ff */
[----:B------:R-:W-:Y:S02]  /*50af0*/  LEA.HI.X.SX32 R25, R26, c[0x0][0x174], 0x1, P6 ;  /* 0x00005d001a197a11 */ /* 0x000fe400030f0eff */
[----:B------:R-:W-:-:S04]  /*50b00*/  ISETP.GE.AND P6, PT, R12, c[0x0][0x17c], PT ;  /* 0x00005f000c007a0c */ /* 0x000fc80003fc6270 */
[----:B------:R-:W-:Y:S01]  /*50b10*/  ISETP.LT.AND P6, PT, R7, c[0x0][0x178], !P6 ;  /* 0x00005e0007007a0c */ /* 0x000fe200077c1270 */
[----:B------:R-:W-:-:S12]  /*50b20*/  IMAD.WIDE R26, R28, 0x2, R24 ;  /* 0x000000021c1a7825 */ /* 0x000fd800078e0218 */
[----:B------:R0:W-:Y:S01]  /*50b30*/  @P6 STG.E.U16 [R26.64], R11 ;  /* 0x0000000b1a006986 */ /* 0x0001e2000c101506 */
[----:B------:R-:W-:Y:S02]  /*50b40*/  ISETP.LT.AND P6, PT, R6, c[0x0][0x178], !P1 ;  /* 0x00005e0006007a0c */ /* 0x000fe40004fc1270 */
[----:B------:R-:W-:Y:S02]  /*50b50*/  ISETP.LT.AND P1, PT, R7, c[0x0][0x178], !P1 ;  /* 0x00005e0007007a0c */ /* 0x000fe40004f21270 */
[----:B0-----:R-:W-:Y:S01]  /*50b60*/  IADD3 R26, R28, c[0x0][0x198], RZ ;  /* 0x000066001c1a7a10 */ /* 0x001fe20007ffe0ff */
[----:B------:R-:W2:Y:S04]  /*50b70*/  LDL.LU R11, [R1+0x1404] ;  /* 0x00140400010b7983 */ /* 0x000ea80000300800 */
[----:B------:R-:W-:-:S05]  /*50b80*/  IMAD.WIDE R28, R26, 0x2, R2 ;  /* 0x000000021a1c7825 */ /* 0x000fca00078e0202 */
[----:B------:R0:W-:Y:S02]  /*50b90*/  @P6 STG.E.U16 [R28.64], R0 ;  /* 0x000000001c006986 */ /* 0x0001e4000c101506 */
[C---:B0-----:R-:W-:Y:S01]  /*50ba0*/  IADD3 R0, R26.reuse, c[0x0][0x198], RZ ;  /* 0x000066001a007a10 */ /* 0x041fe20007ffe0ff */
[----:B------:R-:W-:-:S05]  /*50bb0*/  IMAD.WIDE R26, R26, 0x2, R24 ;  /* 0x000000021a1a7825 */ /* 0x000fca00078e0218 */
[----:B------:R0:W-:Y:S04]  /*50bc0*/  @P1 STG.E.U16 [R26.64], R4 ;  /* 0x000000041a001986 */ /* 0x0001e8000c101506 */
[----:B0-----:R-:W3:Y:S01]  /*50bd0*/  LDL.LU R4, [R1+0x1400] ;  /* 0x0014000001047983 */ /* 0x001ee20000300800 */
[----:B------:R-:W-:Y:S02]  /*50be0*/  ISETP.LT.AND P6, PT, R6, c[0x0][0x178], !P3 ;  /* 0x00005e0006007a0c */ /* 0x000fe40005fc1270 */
[C---:B------:R-:W-:Y:S01]  /*50bf0*/  ISETP.LT.AND P3, PT, R7.reuse, c[0x0][0x178], !P3 ;  /* 0x00005e0007007a0c */ /* 0x040fe20005f61270 */
[----:B------:R-:W-:Y:S01]  /*50c00*/  IMAD.WIDE R28, R0, 0x2, R2 ;  /* 0x00000002001c7825 */ /* 0x000fe200078e0202 */
[----:B------:R-:W-:Y:S02]  /*50c10*/  ISETP.LT.AND P1, PT, R6, c[0x0][0x178], !P4 ;  /* 0x00005e0006007a0c */ /* 0x000fe40006721270 */
[----:B------:R-:W-:-:S02]  /*50c20*/  ISETP.LT.AND P4, PT, R7, c[0x0][0x178], !P4 ;  /* 0x00005e0007007a0c */ /* 0x000fc40006781270 */
[----:B------:R-:W-:-:S05]  /*50c30*/  IADD3 R26, R0, c[0x0][0x198], RZ ;  /* 0x00006600001a7a10 */ /* 0x000fca0007ffe0ff */
[----:B----4-:R0:W-:Y:S01]  /*50c40*/  @P6 STG.E.U16 [R28.64], R23 ;  /* 0x000000171c006986 */ /* 0x0101e2000c101506 */
[----:B------:R-:W-:Y:S01]  /*50c50*/  PRMT R10, R23, 0x7632, R10 ;  /* 0x00007632170a7816 */ /* 0x000fe2000000000a */
[----:B------:R-:W-:-:S04]  /*50c60*/  IMAD.WIDE R12, R26, 0x2, R2 ;  /* 0x000000021a0c7825 */ /* 0x000fc800078e0202 */
[--C-:B0-----:R-:W-:Y:S01]  /*50c70*/  IMAD.WIDE R28, R0, 0x2, R24.reuse ;  /* 0x00000002001c7825 */ /* 0x101fe200078e0218 */
[C---:B------:R-:W-:Y:S01]  /*50c80*/  IADD3 R0, R26.reuse, c[0x0][0x198], RZ ;  /* 0x000066001a007a10 */ /* 0x040fe20007ffe0ff */
[----:B------:R-:W4:Y:S02]  /*50c90*/  LDL.LU R23, [R1+0x1d0] ;  /* 0x0001d00001177983 */ /* 0x000f240000300800 */
[----:B------:R-:W-:Y:S02]  /*50ca0*/  IMAD.WIDE R26, R26, 0x2, R24 ;  /* 0x000000021a1a7825 */ /* 0x000fe400078e0218 */
[----:B------:R0:W-:Y:S01]  /*50cb0*/  @P3 STG.E.U16 [R28.64], R20 ;  /* 0x000000141c003986 */ /* 0x0001e2000c101506 */
[----:B------:R-:W-:Y:S02]  /*50cc0*/  ISETP.LT.AND P6, PT, R6, c[0x0][0x178], !P0 ;  /* 0x00005e0006007a0c */ /* 0x000fe400047c1270 */
[----:B------:R-:W-:Y:S01]  /*50cd0*/  ISETP.LT.AND P0, PT, R7, c[0x0][0x178], !P0 ;  /* 0x00005e0007007a0c */ /* 0x000fe20004701270 */
[----:B------:R1:W-:Y:S01]  /*50ce0*/  @P1 STG.E.U16 [R12.64], R10 ;  /* 0x0000000a0c001986 */ /* 0x0003e2000c101506 */
[----:B0-----:R-:W-:Y:S01]  /*50cf0*/  PRMT R20, R20, 0x7632, R20 ;  /* 0x0000763214147816 */ /* 0x001fe20000000014 */
[----:B------:R-:W-:-:S02]  /*50d00*/  IMAD.WIDE R28, R0, 0x2, R2 ;  /* 0x00000002001c7825 */ /* 0x000fc400078e0202 */
[----:B-1----:R-:W4:Y:S04]  /*50d10*/  LDL.LU R12, [R1+0x140c] ;  /* 0x00140c00010c7983 */ /* 0x002f280000300800 */
[----:B------:R0:W-:Y:S01]  /*50d20*/  @P4 STG.E.U16 [R26.64], R20 ;  /* 0x000000141a004986 */ /* 0x0001e2000c101506 */
[----:B------:R-:W-:Y:S02]  /*50d30*/  ISETP.LT.AND P4, PT, R6, c[0x0][0x178], !P5 ;  /* 0x00005e0006007a0c */ /* 0x000fe40006f81270 */
[C---:B0-----:R-:W-:Y:S01]  /*50d40*/  IADD3 R20, R0.reuse, c[0x0][0x198], RZ ;  /* 0x0000660000147a10 */ /* 0x041fe20007ffe0ff */
[----:B------:R-:W-:Y:S01]  /*50d50*/  IMAD.WIDE R26, R0, 0x2, R24 ;  /* 0x00000002001a7825 */ /* 0x000fe200078e0218 */
[----:B-----5:R-:W-:Y:S01]  /*50d60*/  PRMT R5, R22, 0x7632, R5 ;  /* 0x0000763216057816 */ /* 0x020fe20000000005 */
[----:B------:R0:W-:Y:S04]  /*50d70*/  @P6 STG.E.U16 [R28.64], R22 ;  /* 0x000000161c006986 */ /* 0x0001e8000c101506 */
[----:B------:R-:W-:Y:S01]  /*50d80*/  @P0 STG.E.U16 [R26.64], R8 ;  /* 0x000000081a000986 */ /* 0x000fe2000c101506 */
[----:B--2---:R-:W-:Y:S01]  /*50d90*/  ISETP.GE.AND P3, PT, R11, c[0x0][0x17c], PT ;  /* 0x00005f000b007a0c */ /* 0x004fe20003f66270 */
[----:B------:R-:W-:-:S05]  /*50da0*/  IMAD.WIDE R10, R20, 0x2, R2 ;  /* 0x00000002140a7825 */ /* 0x000fca00078e0202 */
[----:B------:R1:W-:Y:S01]  /*50db0*/  @P4 STG.E.U16 [R10.64], R5 ;  /* 0x000000050a004986 */ /* 0x0003e2000c101506 */
[----:B---3--:R-:W-:-:S03]  /*50dc0*/  ISETP.GE.AND P1, PT, R4, c[0x0][0x17c], PT ;  /* 0x00005f0004007a0c */ /* 0x008fc60003f26270 */
[----:B------:R-:W2:Y:S04]  /*50dd0*/  LDL.LU R4, [R1+0x1408] ;  /* 0x0014080001047983 */ /* 0x000ea80000300800 */
[----:B0-----:R-:W3:Y:S04]  /*50de0*/  LDL.LU R22, [R1+0x210] ;  /* 0x0002100001167983 */ /* 0x001ee80000300800 */
[----:B------:R-:W5:Y:S04]  /*50df0*/  LDL.LU R13, [R1+0x10] ;  /* 0x00001000010d7983 */ /* 0x000f680000300800 */
[----:B-1----:R-:W3:Y:S01]  /*50e00*/  LDL.LU R11, [R1+0x1414] ;  /* 0x00141400010b7983 */ /* 0x002ee20000300800 */
[----:B------:R-:W-:Y:S01]  /*50e10*/  ISETP.LT.AND P5, PT, R7, c[0x0][0x178], !P5 ;  /* 0x00005e0007007a0c */ /* 0x000fe20006fa1270 */
[----:B------:R-:W-:Y:S01]  /*50e20*/  IMAD.WIDE R26, R20, 0x2, R24 ;  /* 0x00000002141a7825 */ /* 0x000fe200078e0218 */
[----:B------:R-:W-:Y:S01]  /*50e30*/  PRMT R8, R8, 0x7632, R8 ;  /* 0x0000763208087816 */ /* 0x000fe20000000008 */
[----:B------:R-:W5:Y:S01]  /*50e40*/  LDL.LU R10, [R1+0x1410] ;  /* 0x00141000010a7983 */ /* 0x000f620000300800 */
[----:B------:R-:W-:-:S02]  /*50e50*/  ISETP.LT.AND P6, PT, R6, c[0x0][0x178], !P2 ;  /* 0x00005e0006007a0c */ /* 0x000fc400057c1270 */
[----:B------:R-:W-:Y:S02]  /*50e60*/  IADD3 R0, R20, c[0x0][0x198], RZ ;  /* 0x0000660014007a10 */ /* 0x000fe40007ffe0ff */
[----:B------:R-:W-:-:S05]  /*50e70*/  ISETP.LT.AND P2, PT, R7, c[0x0][0x178], !P2 ;  /* 0x00005e0007007a0c */ /* 0x000fca0005741270 */
[----:B------:R0:W-:Y:S01]  /*50e80*/  @P5 STG.E.U16 [R26.64], R8 ;  /* 0x000000081a005986 */ /* 0x0001e2000c101506 */
[----:B------:R-:W-:Y:S01]  /*50e90*/  ISETP.LT.AND P5, PT, R6, c[0x0][0x178], !P3 ;  /* 0x00005e0006007a0c */ /* 0x000fe20005fa1270 */
[C---:B------:R-:W-:Y:S01]  /*50ea0*/  IMAD.WIDE R28, R0.reuse, 0x2, R2 ;  /* 0x00000002001c7825 */ /* 0x040fe200078e0202 */
[----:B----4-:R-:W-:Y:S02]  /*50eb0*/  PRMT R20, R23, 0x7632, R20 ;  /* 0x0000763217147816 */ /* 0x010fe40000000014 */
[C---:B0-----:R-:W-:Y:S01]  /*50ec0*/  IADD3 R8, R0.reuse, c[0x0][0x198], RZ ;  /* 0x0000660000087a10 */ /* 0x041fe20007ffe0ff */
[----:B------:R-:W-:Y:S01]  /*50ed0*/  IMAD.WIDE R26, R0, 0x2, R24 ;  /* 0x00000002001a7825 */ /* 0x000fe200078e0218 */
[----:B------:R0:W-:Y:S04]  /*50ee0*/  @P6 STG.E.U16 [R28.64], R23 ;  /* 0x000000171c006986 */ /* 0x0001e8000c101506 */
[----:B------:R-:W-:Y:S04]  /*50ef0*/  @P2 STG.E.U16 [R26.64], R16 ;  /* 0x000000101a002986 */ /* 0x000fe8000c101506 */
[----:B0-----:R-:W4:Y:S01]  /*50f00*/  LDL.LU R23, [R1+0x200] ;  /* 0x0002000001177983 */ /* 0x001f220000300800 */
[----:B--2---:R-:W-:Y:S01]  /*50f10*/  ISETP.GE.AND P4, PT, R4, c[0x0][0x17c], PT ;  /* 0x00005f0004007a0c */ /* 0x004fe20003f86270 */
[----:B------:R-:W-:-:S05]  /*50f20*/  IMAD.WIDE R4, R8, 0x2, R2 ;  /* 0x0000000208047825 */ /* 0x000fca00078e0202 */
[----:B------:R0:W-:Y:S01]  /*50f30*/  @P5 STG.E.U16 [R4.64], R20 ;  /* 0x0000001404005986 */ /* 0x0001e2000c101506 */
[----:B---3--:R-:W-:-:S03]  /*50f40*/  ISETP.GE.AND P2, PT, R11, c[0x0][0x17c], PT ;  /* 0x00005f000b007a0c */ /* 0x008fc60003f46270 */
[----:B0-----:R-:W2:Y:S04]  /*50f50*/  LDL.LU.64 R4, [R1+0x1668] ;  /* 0x0016680001047983 */ /* 0x001ea80000300a00 */
[----:B------:R-:W3:Y:S01]  /*50f60*/  LDL.LU R11, [R1+0x141c] ;  /* 0x00141c00010b7983 */ /* 0x000ee20000300800 */
[C---:B------:R-:W-:Y:S02]  /*50f70*/  ISETP.LT.AND P3, PT, R7.reuse, c[0x0][0x178], !P3 ;  /* 0x00005e0007007a0c */ /* 0x040fe40005f61270 */
[----:B------:R-:W-:Y:S02]  /*50f80*/  ISETP.LT.AND P6, PT, R6, c[0x0][0x178], !P1 ;  /* 0x00005e0006007a0c */ /* 0x000fe40004fc1270 */
[----:B------:R-:W-:Y:S01]  /*50f90*/  ISETP.LT.AND P1, PT, R7, c[0x0][0x178], !P1 ;  /* 0x00005e0007007a0c */ /* 0x000fe20004f21270 */
[C---:B------:R-:W-:Y:S01]  /*50fa0*/  IMAD.WIDE R26, R8.reuse, 0x2, R24 ;  /* 0x00000002081a7825 */ /* 0x040fe200078e0218 */
[----:B------:R-:W-:-:S02]  /*50fb0*/  IADD3 R0, R8, c[0x0][0x198], RZ ;  /* 0x0000660008007a10 */ /* 0x000fc40007ffe0ff */
[----:B------:R-:W-:Y:S02]  /*50fc0*/  PRMT R16, R16, 0x7632, R16 ;  /* 0x0000763210107816 */ /* 0x000fe40000000010 */
[----:B-----5:R-:W-:Y:S01]  /*50fd0*/  ISETP.GE.AND P5, PT, R10, c[0x0][0x17c], PT ;  /* 0x00005f000a007a0c */ /* 0x020fe20003fa6270 */
[----:B------:R-:W-:Y:S01]  /*50fe0*/  IMAD.WIDE R28, R0, 0x2, R2 ;  /* 0x00000002001c7825 */ /* 0x000fe200078e0202 */
[----:B------:R-:W5:Y:S04]  /*50ff0*/  LDL.LU R10, [R1+0x1418] ;  /* 0x00141800010a7983 */ /* 0x000f680000300800 */
[----:B------:R0:W-:Y:S01]  /*51000*/  @P3 STG.E.U16 [R26.64], R16 ;  /* 0x000000101a003986 */ /* 0x0001e2000c101506 */
[----:B------:R-:W-:-:S03]  /*51010*/  PRMT R20, R22, 0x7632, R20 ;  /* 0x0000763216147816 */ /* 0x000fc60000000014 */
[----:B------:R1:W-:Y:S01]  /*51020*/  @P6 STG.E.U16 [R28.64], R22 ;  /* 0x000000161c006986 */ /* 0x0003e2000c101506 */
[----:B0-----:R-:W-:-:S03]  /*51030*/  IMAD.WIDE R26, R0, 0x2, R24 ;  /* 0x00000002001a7825 */ /* 0x001fc600078e0218 */
[----:B-1----:R-:W2:Y:S04]  /*51040*/  LDL.LU R22, [R1+0x1f0] ;  /* 0x0001f00001167983 */ /* 0x002ea80000300800 */
[----:B------:R0:W-:Y:S01]  /*51050*/  @P1 STG.E.U16 [R26.64], R13 ;  /* 0x0000000d1a001986 */ /* 0x0001e2000c101506 */
[----:B---3--:R-:W-:-:S03]  /*51060*/  ISETP.GE.AND P1, PT, R11, c[0x0][0x17c], PT ;  /* 0x00005f000b007a0c */ /* 0x008fc60003f26270 */
[----:B------:R-:W3:Y:S01]  /*51070*/  LDL.LU R11, [R1+0x1424] ;  /* 0x00142400010b7983 */ /* 0x000ee20000300800 */
[----:B------:R-:W-:-:S04]  /*51080*/  ISETP.GE.AND P0, PT, R12, c[0x0][0x17c], PT ;  /* 0x00005f000c007a0c */ /* 0x000fc80003f06270 */
[----:B------:R-:W-:Y:S02]  /*51090*/  ISETP.LT.AND P3, PT, R6, c[0x0][0x178], !P0 ;  /* 0x00005e0006007a0c */ /* 0x000fe40004761270 */
[----:B------:R-:W-:Y:S02]  /*510a0*/  ISETP.LT.AND P0, PT, R7, c[0x0][0x178], !P0 ;  /* 0x00005e0007007a0c */ /* 0x000fe40004701270 */
[----:B------:R-:W-:Y:S02]  /*510b0*/  IADD3 R8, R0, c[0x0][0x198], RZ ;  /* 0x0000660000087a10 */ /* 0x000fe40007ffe0ff */
[----:B------:R-:W-:-:S03]  /*510c0*/  PRMT R16, R13, 0x7632, R16 ;  /* 0x000076320d107816 */ /* 0x000fc60000000010 */
[----:B0-----:R-:W-:-:S04]  /*510d0*/  IMAD.WIDE R12, R8, 0x2, R2 ;  /* 0x00000002080c7825 */ /* 0x001fc800078e0202 */
[----:B------:R-:W-:Y:S01]  /*510e0*/  IMAD.WIDE R26, R8, 0x2, R24 ;  /* 0x00000002081a7825 */ /* 0x000fe200078e0218 */
[----:B------:R-:W-:Y:S01]  /*510f0*/  ISETP.LT.AND P6, PT, R6, c[0x0][0x178], !P4 ;  /* 0x00005e0006007a0c */ /* 0x000fe200067c1270 */
[----:B------:R0:W-:Y:S01]  /*51100*/  @P3 STG.E.U16 [R12.64], R20 ;  /* 0x000000140c003986 */ /* 0x0001e2000c101506 */
[----:B------:R-:W-:Y:S02]  /*51110*/  IADD3 R0, R8, c[0x0][0x198], RZ ;  /* 0x0000660008007a10 */ /* 0x000fe40007ffe0ff */
[----:B------:R-:W-:Y:S01]  /*51120*/  ISETP.LT.AND P4, PT, R7, c[0x0][0x178], !P4 ;  /* 0x00005e0007007a0c */ /* 0x000fe20006781270 */
[----:B------:R1:W-:Y:S01]  /*51130*/  @P0 STG.E.U16 [R26.64], R16 ;  /* 0x000000101a000986 */ /* 0x0003e2000c101506 */
[----:B------:R-:W-:Y:S02]  /*51140*/  ISETP.LT.AND P0, PT, R6, c[0x0][0x178], !P2 ;  /* 0x00005e0006007a0c */ /* 0x000fe40005701270 */
[C---:B------:R-:W-:Y:S01]  /*51150*/  IADD3 R8, R0.reuse, c[0x0][0x198], RZ ;  /* 0x0000660000087a10 */ /* 0x040fe20007ffe0ff */
[----:B------:R-:W-:Y:S01]  /*51160*/  IMAD.WIDE R28, R0, 0x2, R2 ;  /* 0x00000002001c7825 */ /* 0x000fe200078e0202 */
[----:B-----5:R-:W-:-:S02]  /*51170*/  ISETP.GE.AND P3, PT, R10, c[0x0][0x17c], PT ;  /* 0x00005f000a007a0c */ /* 0x020fc40003f66270 */
[----:B------:R-:W5:Y:S01]  /*51180*/  LDL.LU R10, [R1+0x1420] ;  /* 0x00142000010a7983 */ /* 0x000f620000300800 */
[----:B0-----:R-:W-:-:S04]  /*51190*/  IMAD.WIDE R12, R8, 0x2, R2 ;  /* 0x00000002080c7825 */ /* 0x001fc800078e0202 */
[----:B-1----:R-:W-:Y:S01]  /*511a0*/  IMAD.WIDE R26, R0, 0x2, R24 ;  /* 0x00000002001a7825 */ /* 0x002fe200078e0218 */
[----:B----4-:R-:W-:Y:S01]  /*511b0*/  PRMT R16, R23, 0x7632, R16 ;  /* 0x0000763217107816 */ /* 0x010fe20000000010 */
[----:B------:R-:W-:Y:S04]  /*511c0*/  @P6 STG.E.U16 [R28.64], R23 ;  /* 0x000000171c006986 */ /* 0x000fe8000c101506 */
[----:B--2---:R-:W-:Y:S04]  /*511d0*/  @P4 STG.E.U16 [R26.64], R4 ;  /* 0x000000041a004986 */ /* 0x004fe8000c101506 */
[----:B------:R-:W2:Y:S04]  /*511e0*/  LDL.LU R15, [R1+0x220] ;  /* 0x00022000010f7983 */ /* 0x000ea80000300800 */
[----:B------:R0:W-:Y:S04]  /*511f0*/  @P0 STG.E.U16 [R12.64], R16 ;  /* 0x000000100c000986 */ /* 0x0001e8000c101506 */
[----:B0-----:R-:W4:Y:S01]  /*51200*/  LDL.LU.64 R12, [R1+0x1660] ;  /* 0x00166000010c7983 */ /* 0x001f220000300a00 */
[----:B---3--:R-:W-:-:S03]  /*51210*/  ISETP.GE.AND P4, PT, R11, c[0x0][0x17c], PT ;  /* 0x00005f000b007a0c */ /* 0x008fc60003f86270 */
[----:B------:R-:W3:Y:S01]  /*51220*/  LDL.LU R11, [R1+0x142c] ;  /* 0x00142c00010b7983 */ /* 0x000ee20000300800 */
[C---:B------:R-:W-:Y:S02]  /*51230*/  ISETP.LT.AND P2, PT, R7.reuse, c[0x0][0x178], !P2 ;  /* 0x00005e0007007a0c */ /* 0x040fe40005741270 */
[----:B------:R-:W-:Y:S01]  /*51240*/  ISETP.LT.AND P6, PT, R6, c[0x0][0x178], !P5 ;  /* 0x00005e0006007a0c */ /* 0x000fe20006fc1270 */
[----:B------:R-:W-:Y:S01]  /*51250*/  IMAD.WIDE R26, R8, 0x2, R24 ;  /* 0x00000002081a7825 */ /* 0x000fe200078e0218 */
[----:B------:R-:W-:Y:S01]  /*51260*/  ISETP.LT.AND P5, PT, R7, c[0x0][0x178], !P5 ;  /* 0x00005e0007007a0c */ /* 0x000fe20006fa1270 */
[----:B------:R-:W2:Y:S01]  /*51270*/  LDL.LU R20, [R1+0x1428] ;  /* 0x0014280001147983 */ /* 0x000ea20000300800 */
[----:B------:R-:W-:Y:S02]  /*51280*/  PRMT R4, R4, 0x7632, R4 ;  /* 0x0000763204047816 */ /* 0x000fe40000000004 */
[----:B------:R-:W-:-:S05]  /*51290*/  IADD3 R0, R8, c[0x0][0x198], RZ ;  /* 0x0000660008007a10 */ /* 0x000fca0007ffe0ff */
[----:B------:R0:W-:Y:S01]  /*512a0*/  @P2 STG.E.U16 [R26.64], R4 ;  /* 0x000000041a002986 */ /* 0x0001e2000c101506 */
[----:B------:R-:W-:Y:S01]  /*512b0*/  IMAD.WIDE R28, R0, 0x2, R2 ;  /* 0x00000002001c7825 */ /* 0x000fe200078e0202 */
[----:B------:R-:W-:-:S04]  /*512c0*/  ISETP.LT.AND P2, PT, R6, c[0x0][0x178], !P1 ;  /* 0x00005e0006007a0c */ /* 0x000fc80004f41270 */
[----:B------:R-:W-:Y:S01]  /*512d0*/  @P6 STG.E.U16 [R28.64], R22 ;  /* 0x000000161c006986 */ /* 0x000fe2000c101506 */
[C---:B0-----:R-:W-:Y:S01]  /*512e0*/  IMAD.WIDE R26, R0.reuse, 0x2, R24 ;  /* 0x00000002001a7825 */ /* 0x041fe200078e0218 */
[----:B------:R-:W-:Y:S02]  /*512f0*/  IADD3 R4, R0, c[0x0][0x198], RZ ;  /* 0x0000660000047a10 */ /* 0x000fe40007ffe0ff */
[----:B-----5:R-:W-:Y:S02]  /*51300*/  ISETP.GE.AND P0, PT, R10, c[0x0][0x17c], PT ;  /* 0x00005f000a007a0c */ /* 0x020fe40003f06270 */
[----:B------:R-:W5:Y:S04]  /*51310*/  LDL.LU R10, [R1+0x1c4] ;  /* 0x0001c400010a7983 */ /* 0x000f680000300800 */
[----:B----4-:R0:W-:Y:S02]  /*51320*/  @P5 STG.E.U16 [R26.64], R12 ;  /* 0x0000000c1a005986 */ /* 0x0101e4000c101506 */
[----:B0-----:R-:W-:Y:S01]  /*51330*/  PRMT R12, R22, 0x7632, R12 ;  /* 0x00007632160c7816 */ /* 0x001fe2000000000c */
[----:B------:R-:W-:-:S05]  /*51340*/  IMAD.WIDE R22, R4, 0x2, R2 ;  /* 0x0000000204167825 */ /* 0x000fca00078e0202 */
[----:B------:R0:W-:Y:S01]  /*51350*/  @P2 STG.E.U16 [R22.64], R12 ;  /* 0x0000000c16002986 */ /* 0x0001e2000c101506 */
[----:B---3--:R-:W-:-:S03]  /*51360*/  ISETP.GE.AND P5, PT, R11, c[0x0][0x17c], PT ;  /* 0x00005f000b007a0c */ /* 0x008fc60003fa6270 */
[----:B------:R-:W3:Y:S04]  /*51370*/  LDL.LU R11, [R1+0x24] ;  /* 0x00002400010b7983 */ /* 0x000ee80000300800 */
[----:B0-----:R-:W4:Y:S04]  /*51380*/  LDL.LU R23, [R1+0x1434] ;  /* 0x0014340001177983 */ /* 0x001f280000300800 */
[----:B------:R-:W3:Y:S01]  /*51390*/  LDL.LU R22, [R1+0x1430] ;  /* 0x0014300001167983 */ /* 0x000ee20000300800 */
[----:B------:R-:W-:Y:S01]  /*513a0*/  ISETP.LT.AND P1, PT, R7, c[0x0][0x178], !P1 ;  /* 0x00005e0007007a0c */ /* 0x000fe20004f21270 */
[----:B------:R-:W-:Y:S01]  /*513b0*/  IMAD.WIDE R26, R4, 0x2, R24 ;  /* 0x00000002041a7825 */ /* 0x000fe200078e0218 */
[----:B------:R-:W-:-:S02]  /*513c0*/  ISETP.LT.AND P6, PT, R6, c[0x0][0x178], !P3 ;  /* 0x00005e0006007a0c */ /* 0x000fc40005fc1270 */
[----:B------:R-:W-:Y:S02]  /*513d0*/  PRMT R8, R12, 0x7632, R8 ;  /* 0x000076320c087816 */ /* 0x000fe40000000008 */
[----:B------:R-:W-:Y:S02]  /*513e0*/  ISETP.LT.AND P3, PT, R7, c[0x0][0x178], !P3 ;  /* 0x00005e0007007a0c */ /* 0x000fe40005f61270 */
[----:B------:R-:W-:-:S05]  /*513f0*/  IADD3 R0, R4, c[0x0][0x198], RZ ;  /* 0x0000660004007a10 */ /* 0x000fca0007ffe0ff */
[----:B------:R0:W-:Y:S01]  /*51400*/  @P1 STG.E.U16 [R26.64], R8 ;  /* 0x000000081a001986 */ /* 0x0001e2000c101506 */
[----:B------:R-:W-:Y:S01]  /*51410*/  ISETP.LT.AND P1, PT, R6, c[0x0][0x178], !P4 ;  /* 0x00005e0006007a0c */ /* 0x000fe20006721270 */
[C---:B------:R-:W-:Y:S01]  /*51420*/  IMAD.WIDE R28, R0.reuse, 0x2, R2 ;  /* 0x00000002001c7825 */ /* 0x040fe200078e0202 */
[C---:B------:R-:W-:Y:S02]  /*51430*/  IADD3 R4, R0.reuse, c[0x0][0x198], RZ ;  /* 0x0000660000047a10 */ /* 0x040fe40007ffe0ff */
[----:B--2---:R-:W-:Y:S02]  /*51440*/  PRMT R12, R15, 0x7632, R12 ;  /* 0x000076320f0c7816 */ /* 0x004fe4000000000c */
[----:B------:R-:W-:Y:S01]  /*51450*/  @P6 STG.E.U16 [R28.64], R15 ;  /* 0x0000000f1c006986 */ /* 0x000fe2000c101506 */
[----:B0-----:R-:W-:Y:S01]  /*51460*/  IMAD.WIDE R26, R0, 0x2, R24 ;  /* 0x00000002001a7825 */ /* 0x001fe200078e0218 */
[----:B------:R-:W-:-:S04]  /*51470*/  PRMT R8, R14, 0x7632, R8 ;  /* 0x000076320e087816 */ /* 0x000fc80000000008 */
[----:B------:R0:W-:Y:S01]  /*51480*/  @P3 STG.E.U16 [R26.64], R14 ;  /* 0x0000000e1a003986 */ /* 0x0001e2000c101506 */
[----:B------:R-:W-:-:S03]  /*51490*/  ISETP.GE.AND P2, PT, R20, c[0x0][0x17c], PT ;  /* 0x00005f0014007a0c */ /* 0x000fc60003f46270 */
[----:B------:R-:W2:Y:S01]  /*514a0*/  LDL.LU R20, [R1+0x1b4] ;  /* 0x0001b40001147983 */ /* 0x000ea20000300800 */
[----:B0-----:R-:W-:-:S05]  /*514b0*/  IMAD.WIDE R14, R4, 0x2, R2 ;  /* 0x00000002040e7825 */ /* 0x001fca00078e0202 */
[----:B------:R0:W-:Y:S04]  /*514c0*/  @P1 STG.E.U16 [R14.64], R12 ;  /* 0x0000000c0e001986 */ /* 0x0001e8000c101506 */
[----:B0-----:R-:W2:Y:S01]  /*514d0*/  LDL.LU.64 R14, [R1+0x1658] ;  /* 0x00165800010e7983 */ /* 0x001ea20000300a00 */
[----:B----4-:R-:W-:-:S03]  /*514e0*/  ISETP.GE.AND P3, PT, R23, c[0x0][0x17c], PT ;  /* 0x00005f0017007a0c */ /* 0x010fc60003f66270 */
[----:B------:R-:W4:Y:S01]  /*514f0*/  LDL.LU R23, [R1+0x143c] ;  /* 0x00143c0001177983 */ /* 0x000f220000300800 */
[----:B---3--:R-:W-:-:S03]  /*51500*/  ISETP.GE.AND P1, PT, R22, c[0x0][0x17c], PT ;  /* 0x00005f0016007a0c */ /* 0x008fc60003f26270 */
[----:B------:R-:W3:Y:S01]  /*51510*/  LDL.LU R22, [R1+0x1438] ;  /* 0x0014380001167983 */ /* 0x000ee20000300800 */
[C---:B------:R-:W-:Y:S01]  /*51520*/  ISETP.LT.AND P4, PT, R7.reuse, c[0x0][0x178], !P4 ;  /* 0x00005e0007007a0c */ /* 0x040fe20006781270 */
[----:B------:R-:W-:Y:S01]  /*51530*/  IMAD.WIDE R26, R4, 0x2, R24 ;  /* 0x00000002041a7825 */ /* 0x000fe200078e0218 */
[----:B------:R-:W-:Y:S02]  /*51540*/  ISETP.LT.AND P6, PT, R6, c[0x0][0x178], !P0 ;  /* 0x00005e0006007a0c */ /* 0x000fe400047c1270 */
[----:B------:R-:W-:Y:S02]  /*51550*/  ISETP.LT.AND P0, PT, R7, c[0x0][0x178], !P0 ;  /* 0x00005e0007007a0c */ /* 0x000fe40004701270 */
[----:B------:R-:W-:-:S05]  /*51560*/  IADD3 R0, R4, c[0x0][0x198], RZ ;  /* 0x0000660004007a10 */ /* 0x000fca0007ffe0ff */
[----:B------:R-:W-:Y:S02]  /*51570*/  IMAD.WIDE R28, R0, 0x2, R2 ;  /* 0x00000002001c7825 */ /* 0x000fe400078e0202 */
[----:B------:R0:W-:Y:S01]  /*51580*/  @P4 STG.E.U16 [R26.64], R8 ;  /* 0x000000081a004986 */ /* 0x0001e2000c101506 */
[----:B------:R-:W-:Y:S02]  /*51590*/  ISETP.LT.AND P4, PT, R6, c[0x0][0x178], !P5 ;  /* 0x00005e0006007a0c */ /* 0x000fe40006f81270 */
[----:B------:R-:W-:Y:S01]  /*515a0*/  IADD3 R4, R0, c[0x0][0x198], RZ ;  /* 0x0000660000047a10 */ /* 0x000fe20007ffe0ff */
[----:B-----5:R-:W-:Y:S01]  /*515b0*/  @P6 STG.E.U16 [R28.64], R10 ;  /* 0x0000000a1c006986 */ /* 0x020fe2000c101506 */
[----:B------:R-:W-:Y:S01]  /*515c0*/  PRMT R12, R10, 0x7632, R12 ;  /* 0x000076320a0c7816 */ /* 0x000fe2000000000c */
[----:B0-----:R-:W-:Y:S01]  /*515d0*/  IMAD.WIDE R26, R0, 0x2, R24 ;  /* 0x00000002001a7825 */ /* 0x001fe200078e0218 */
[----:B------:R-:W-:-:S04]  /*515e0*/  PRMT R8, R11, 0x7632, R8 ;  /* 0x000076320b087816 */ /* 0x000fc80000000008 */
[----:B------:R0:W-:Y:S02]  /*515f0*/  @P0 STG.E.U16 [R26.64], R11 ;  /* 0x0000000b1a000986 */ /* 0x0001e4000c101506 */
[----:B0-----:R-:W-:-:S05]  /*51600*/  IMAD.WIDE R10, R4, 0x2, R2 ;  /* 0x00000002040a7825 */ /* 0x001fca00078e0202 */
[----:B------:R0:W-:Y:S04]  /*51610*/  @P4 STG.E.U16 [R10.64], R12 ;  /* 0x0000000c0a004986 */ /* 0x0001e8000c101506 */
[----:B0-----:R-:W5:Y:S01]  /*51620*/  LDL.LU.64 R10, [R1+0x1650] ;  /* 0x00165000010a7983 */ /* 0x001f620000300a00 */
        /* <DEDUP_REMOVED lines=12> */
[----:B------:R-:W-:Y:S02]  /*516f0*/  ISETP.LT.AND P3, PT, R7, c[0x0][0x178], !P3 ;  /* 0x00005e0007007a0c */ /* 0x000fe40005f61270 */
[----:B------:R-:W-:Y:S01]  /*51700*/  IADD3 R4, R0, c[0x0][0x198], RZ ;  /* 0x0000660000047a10 */ /* 0x000fe20007ffe0ff */
[----:B--2---:R-:W-:Y:S01]  /*51710*/  @P6 STG.E.U16 [R28.64], R20 ;  /* 0x000000141c006986 */ /* 0x004fe2000c101506 */
[----:B------:R-:W-:Y:S01]  /*51720*/  PRMT R12, R20, 0x7632, R12 ;  /* 0x00007632140c7816 */ /* 0x000fe2000000000c */
[----:B0-----:R-:W-:Y:S01]  /*51730*/  IMAD.WIDE R26, R0, 0x2, R24 ;  /* 0x00000002001a7825 */ /* 0x001fe200078e0218 */
[----:B------:R-:W-:-:S04]  /*51740*/  PRMT R8, R21, 0x7632, R8 ;  /* 0x0000763215087816 */ /* 0x000fc80000000008 */
[----:B------:R0:W-:Y:S01]  /*51750*/  @P2 STG.E.U16 [R26.64], R21 ;  /* 0x000000151a002986 */ /* 0x0001e2000c101506 */
[----:B------:R-:W-:Y:S02]  /*51760*/  ISETP.LT.AND P6, PT, R6, c[0x0][0x178], !P1 ;  /* 0x00005e0006007a0c */ /* 0x000fe40004fc1270 */
[----:B------:R-:W-:Y:S01]  /*51770*/  ISETP.LT.AND P1, PT, R7, c[0x0][0x178], !P1 ;  /* 0x00005e0007007a0c */ /* 0x000fe20004f21270 */
[----:B------:R-:W2:Y:S04]  /*51780*/  LDL.LU R6, [R1+0x164c] ;  /* 0x00164c0001067983 */ /* 0x000ea80000300800 */
[----:B------:R-:W2:Y:S01]  /*51790*/  LDL.LU R7, [R1+0x1648] ;  /* 0x0016480001077983 */ /* 0x000ea20000300800 */
[----:B0-----:R-:W-:-:S04]  /*517a0*/  IMAD.WIDE R20, R4, 0x2, R2 ;  /* 0x0000000204147825 */ /* 0x001fc800078e0202 */
[----:B------:R-:W-:Y:S01]  /*517b0*/  IMAD.WIDE R26, R4, 0x2, R24 ;  /* 0x00000002041a7825 */ /* 0x000fe200078e0218 */
[----:B------:R-:W-:Y:S04]  /*517c0*/  @P5 STG.E.U16 [R20.64], R12 ;  /* 0x0000000c14005986 */ /* 0x000fe8000c101506 */
[----:B------:R0:W-:Y:S01]  /*517d0*/  @P3 STG.E.U16 [R26.64], R8 ;  /* 0x000000081a003986 */ /* 0x0001e2000c101506 */
[----:B----4-:R-:W-:-:S03]  /*517e0*/  ISETP.GE.AND P2, PT, R23, c[0x0][0x17c], PT ;  /* 0x00005f0017007a0c */ /* 0x010fc60003f46270 */
[----:B------:R-:W4:Y:S01]  /*517f0*/  LDL.LU R23, [R1+0x144c] ;  /* 0x00144c0001177983 */ /* 0x000f220000300800 */
[----:B---3--:R-:W-:-:S03]  /*51800*/  ISETP.GE.AND P5, PT, R22, c[0x0][0x17c], PT ;  /* 0x00005f0016007a0c */ /* 0x008fc60003fa6270 */
[----:B------:R-:W3:Y:S04]  /*51810*/  LDL.LU R22, [R1+0x1448] ;  /* 0x0014480001167983 */ /* 0x000ee80000300800 */
[----:B0-----:R-:W2:Y:S01]  /*51820*/  LDL.LU R27, [R1+0x1e4] ;  /* 0x0001e400011b7983 */ /* 0x001ea20000300800 */
[----:B------:R-:W-:-:S05]  /*51830*/  IADD3 R0, R4, c[0x0][0x198], RZ ;  /* 0x0000660004007a10 */ /* 0x000fca0007ffe0ff */
[----:B------:R-:W-:-:S05]  /*51840*/  IMAD.WIDE R28, R0, 0x2, R2 ;  /* 0x00000002001c7825 */ /* 0x000fca00078e0202 */
[----:B--2---:R0:W-:Y:S04]  /*51850*/  @P6 STG.E.U16 [R28.64], R27 ;  /* 0x0000001b1c006986 */ /* 0x0041e8000c101506 */
[----:B0-----:R-:W2:Y:S04]  /*51860*/  LDL R29, [R1+0x7c8] ;  /* 0x0007c800011d7983 */ /* 0x001ea80000100800 */
[----:B------:R0:W-:Y:S04]  /*51870*/  STL [R1+0x1634], R28 ;  /* 0x0016341c01007387 */ /* 0x0001e80000100800 */
[----:B0-----:R-:W2:Y:S01]  /*51880*/  LDL R28, [R1+0x7c4] ;  /* 0x0007c400011c7983 */ /* 0x001ea20000100800 */
[C---:B------:R-:W-:Y:S01]  /*51890*/  IMAD.WIDE R20, R0.reuse, 0x2, R24 ;  /* 0x0000000200147825 */ /* 0x040fe200078e0218 */
[----:B------:R-:W-:-:S02]  /*518a0*/  IADD3 R4, R0, c[0x0][0x198], RZ ;  /* 0x0000660000047a10 */ /* 0x000fc40007ffe0ff */
[----:B------:R-:W-:Y:S02]  /*518b0*/  PRMT R12, R9, 0x7632, R12 ;  /* 0x00007632090c7816 */ /* 0x000fe4000000000c */
[----:B------:R0:W-:Y:S01]  /*518c0*/  @P1 STG.E.U16 [R20.64], R9 ;  /* 0x0000000914001986 */ /* 0x0001e2000c101506 */
[----:B------:R-:W-:Y:S01]  /*518d0*/  PRMT R16, R27, 0x7632, R16 ;  /* 0x000076321b107816 */ /* 0x000fe20000000010 */
[----:B0-----:R-:W-:Y:S01]  /*518e0*/  IMAD.WIDE R8, R4, 0x2, R2 ;  /* 0x0000000204087825 */ /* 0x001fe200078e0202 */
[----:B----4-:R-:W-:Y:S02]  /*518f0*/  ISETP.GE.AND P1, PT, R23, c[0x0][0x17c], PT ;  /* 0x00005f0017007a0c */ /* 0x010fe40003f26270 */
[----:B--2---:R-:W-:-:S13]  /*51900*/  ISETP.LT.AND P3, PT, R28, c[0x0][0x178], !P0 ;  /* 0x00005e001c007a0c */ /* 0x004fda0004761270 */
[----:B------:R0:W-:Y:S01]  /*51910*/  @P3 STG.E.U16 [R8.64], R16 ;  /* 0x0000001008003986 */ /* 0x0001e2000c101506 */
[----:B---3--:R-:W-:-:S03]  /*51920*/  ISETP.GE.AND P3, PT, R22, c[0x0][0x17c], PT ;  /* 0x00005f0016007a0c */ /* 0x008fc60003f66270 */
[----:B0-----:R-:W2:Y:S04]  /*51930*/  LDL.LU R16, [R1+0x1d4] ;  /* 0x0001d40001107983 */ /* 0x001ea80000300800 */
[----:B------:R-:W3:Y:S04]  /*51940*/  LDL.LU R23, [R1+0x1454] ;  /* 0x0014540001177983 */ /* 0x000ee80000300800 */
[----:B------:R-:W4:Y:S01]  /*51950*/  LDL.LU R22, [R1+0x1450] ;  /* 0x0014500001167983 */ /* 0x000f220000300800 */
[----:B------:R-:W-:Y:S01]  /*51960*/  ISETP.LT.AND P0, PT, R29, c[0x0][0x178], !P0 ;  /* 0x00005e001d007a0c */ /* 0x000fe20004701270 */
[----:B------:R-:W-:Y:S01]  /*51970*/  IMAD.WIDE R20, R4, 0x2, R24 ;  /* 0x0000000204147825 */ /* 0x000fe200078e0218 */
[----:B------:R-:W-:-:S02]  /*51980*/  ISETP.LT.AND P6, PT, R28, c[0x0][0x178], !P4 ;  /* 0x00005e001c007a0c */ /* 0x000fc400067c1270 */
[----:B------:R-:W-:Y:S02]  /*51990*/  ISETP.LT.AND P4, PT, R29, c[0x0][0x178], !P4 ;  /* 0x00005e001d007a0c */ /* 0x000fe40006781270 */
[----:B------:R-:W-:-:S05]  /*519a0*/  IADD3 R0, R4, c[0x0][0x198], RZ ;  /* 0x0000660004007a10 */ /* 0x000fca0007ffe0ff */
[----:B------:R-:W-:Y:S02]  /*519b0*/  IMAD.WIDE R26, R0, 0x2, R2 ;  /* 0x00000002001a7825 */ /* 0x000fe400078e0202 */
[----:B------:R0:W-:Y:S01]  /*519c0*/  @P0 STG.E.U16 [R20.64], R12 ;  /* 0x0000000c14000986 */ /* 0x0001e2000c101506 */
[----:B------:R-:W-:Y:S01]  /*519d0*/  ISETP.LT.AND P0, PT, R28, c[0x0][0x178], !P2 ;  /* 0x00005e001c007a0c */ /* 0x000fe20005701270 */
[C---:B------:R-:W-:Y:S01]  /*519e0*/  IMAD.WIDE R8, R0.reuse, 0x2, R24 ;  /* 0x0000000200087825 */ /* 0x040fe200078e0218 */
[----:B------:R-:W-:Y:S02]  /*519f0*/  ISETP.LT.AND P2, PT, R29, c[0x0][0x178], !P2 ;  /* 0x00005e001d007a0c */ /* 0x000fe40005741270 */
[----:B------:R-:W-:Y:S02]  /*51a00*/  IADD3 R4, R0, c[0x0][0x198], RZ ;  /* 0x0000660000047a10 */ /* 0x000fe40007ffe0ff */
[----:B0-----:R-:W-:Y:S01]  /*51a10*/  PRMT R12, R17, 0x7632, R12 ;  /* 0x00007632110c7816 */ /* 0x001fe2000000000c */
[----:B--2---:R0:W-:Y:S04]  /*51a20*/  @P6 STG.E.U16 [R26.64], R16 ;  /* 0x000000101a006986 */ /* 0x0041e8000c101506 */
[----:B------:R1:W-:Y:S01]  /*51a30*/  @P4 STG.E.U16 [R8.64], R17 ;  /* 0x0000001108004986 */ /* 0x0003e2000c101506 */
[----:B---3--:R-:W-:-:S02]  /*51a40*/  ISETP.GE.AND P4, PT, R23, c[0x0][0x17c], PT ;  /* 0x00005f0017007a0c */ /* 0x008fc40003f86270 */
[----:B0-----:R-:W-:Y:S01]  /*51a50*/  PRMT R26, R16, 0x7632, R26 ;  /* 0x00007632101a7816 */ /* 0x001fe2000000001a */
[----:B------:R-:W2:Y:S01]  /*51a60*/  LDL.LU R27, [R1+0x204] ;  /* 0x00020400011b7983 */ /* 0x000ea20000300800 */
[----:B-1----:R-:W-:-:S04]  /*51a70*/  IMAD.WIDE R8, R4, 0x2, R2 ;  /* 0x0000000204087825 */ /* 0x002fc800078e0202 */
[----:B------:R-:W-:Y:S01]  /*51a80*/  IMAD.WIDE R16, R4, 0x2, R24 ;  /* 0x0000000204107825 */ /* 0x000fe200078e0218 */
[----:B------:R-:W-:Y:S01]  /*51a90*/  @P0 STG.E.U16 [R8.64], R26 ;  /* 0x0000001a08000986 */ /* 0x000fe2000c101506 */
[----:B----4-:R-:W-:-:S03]  /*51aa0*/  ISETP.GE.AND P0, PT, R22, c[0x0][0x17c], PT ;  /* 0x00005f0016007a0c */ /* 0x010fc60003f06270 */
[----:B------:R-:W3:Y:S04]  /*51ab0*/  LDL.LU R22, [R1+0x145c] ;  /* 0x00145c0001167983 */ /* 0x000ee80000300800 */
[----:B------:R-:W4:Y:S04]  /*51ac0*/  LDL.LU R23, [R1+0x1458] ;  /* 0x0014580001177983 */ /* 0x000f280000300800 */
[----:B------:R0:W-:Y:S04]  /*51ad0*/  @P2 STG.E.U16 [R16.64], R12 ;  /* 0x0000000c10002986 */ /* 0x0001e8000c101506 */
[----:B0-----:R-:W2:Y:S04]  /*51ae0*/  LDL.LU R16, [R1+0x214] ;  /* 0x0002140001107983 */ /* 0x001ea80000300800 */
[----:B------:R-:W3:Y:S01]  /*51af0*/  LDL.LU R17, [R1+0x14] ;  /* 0x0000140001117983 */ /* 0x000ee20000300800 */
[----:B------:R-:W-:-:S02]  /*51b00*/  ISETP.LT.AND P6, PT, R28, c[0x0][0x178], !P5 ;  /* 0x00005e001c007a0c */ /* 0x000fc40006fc1270 */
[----:B------:R-:W-:Y:S02]  /*51b10*/  ISETP.LT.AND P5, PT, R29, c[0x0][0x178], !P5 ;  /* 0x00005e001d007a0c */ /* 0x000fe40006fa1270 */
[----:B------:R-:W-:Y:S02]  /*51b20*/  IADD3 R0, R4, c[0x0][0x198], RZ ;  /* 0x0000660004007a10 */ /* 0x000fe40007ffe0ff */
[----:B------:R-:W-:-:S03]  /*51b30*/  ISETP.LT.AND P2, PT, R28, c[0x0][0x178], !P1 ;  /* 0x00005e001c007a0c */ /* 0x000fc60004f41270 */
[C---:B------:R-:W-:Y:S01]  /*51b40*/  IMAD.WIDE R20, R0.reuse, 0x2, R2 ;  /* 0x0000000200147825 */ /* 0x040fe200078e0202 */
[----:B------:R-:W-:-:S03]  /*51b50*/  IADD3 R12, R0, c[0x0][0x198], RZ ;  /* 0x00006600000c7a10 */ /* 0x000fc60007ffe0ff */
[----:B------:R-:W-:Y:S01]  /*51b60*/  IMAD.WIDE R8, R0, 0x2, R24 ;  /* 0x0000000200087825 */ /* 0x000fe200078e0218 */
[----:B------:R-:W-:Y:S01]  /*51b70*/  ISETP.LT.AND P1, PT, R29, c[0x0][0x178], !P1 ;  /* 0x00005e001d007a0c */ /* 0x000fe20004f21270 */
[----:B--2---:R-:W-:Y:S01]  /*51b80*/  @P6 STG.E.U16 [R20.64], R16 ;  /* 0x0000001014006986 */ /* 0x004fe2000c101506 */
[----:B------:R-:W-:-:S03]  /*51b90*/  PRMT R26, R16, 0x7632, R26 ;  /* 0x00007632101a7816 */ /* 0x000fc6000000001a */
[----:B---3--:R0:W-:Y:S01]  /*51ba0*/  @P5 STG.E.U16 [R8.64], R17 ;  /* 0x0000001108005986 */ /* 0x0081e2000c101506 */
[----:B------:R-:W-:-:S03]  /*51bb0*/  ISETP.GE.AND P5, PT, R22, c[0x0][0x17c], PT ;  /* 0x00005f0016007a0c */ /* 0x000fc60003fa6270 */
[----:B------:R-:W2:Y:S01]  /*51bc0*/  LDL.LU R22, [R1+0x1644] ;  /* 0x0016440001167983 */ /* 0x000ea20000300800 */
[----:B0-----:R-:W-:-:S05]  /*51bd0*/  IMAD.WIDE R8, R12, 0x2, R2 ;  /* 0x000000020c087825 */ /* 0x001fca00078e0202 */
[----:B------:R0:W-:Y:S01]  /*51be0*/  @P2 STG.E.U16 [R8.64], R26 ;  /* 0x0000001a08002986 */ /* 0x0001e2000c101506 */
[----:B----4-:R-:W-:-:S03]  /*51bf0*/  ISETP.GE.AND P2, PT, R23, c[0x0][0x17c], PT ;  /* 0x00005f0017007a0c */ /* 0x010fc60003f46270 */
[----:B0-----:R-:W3:Y:S04]  /*51c00*/  LDL.LU R26, [R1+0x1464] ;  /* 0x00146400011a7983 */ /* 0x001ee80000300800 */
[----:B------:R-:W4:Y:S01]  /*51c10*/  LDL.LU R23, [R1+0x1460] ;  /* 0x0014600001177983 */ /* 0x000f220000300800 */
[----:B------:R-:W-:Y:S02]  /*51c20*/  ISETP.LT.AND P6, PT, R28, c[0x0][0x178], !P3 ;  /* 0x00005e001c007a0c */ /* 0x000fe40005fc1270 */
[----:B------:R-:W-:Y:S01]  /*51c30*/  PRMT R4, R17, 0x7632, R4 ;  /* 0x0000763211047816 */ /* 0x000fe20000000004 */
[C---:B------:R-:W-:Y:S01]  /*51c40*/  IMAD.WIDE R16, R12.reuse, 0x2, R24 ;  /* 0x000000020c107825 */ /* 0x040fe200078e0218 */
[----:B------:R-:W-:Y:S02]  /*51c50*/  ISETP.LT.AND P3, PT, R29, c[0x0][0x178], !P3 ;  /* 0x00005e001d007a0c */ /* 0x000fe40005f61270 */
[----:B------:R-:W-:-:S02]  /*51c60*/  IADD3 R0, R12, c[0x0][0x198], RZ ;  /* 0x000066000c007a10 */ /* 0x000fc40007ffe0ff */
[----:B------:R0:W-:Y:S01]  /*51c70*/  @P1 STG.E.U16 [R16.64], R4 ;  /* 0x0000000410001986 */ /* 0x0001e2000c101506 */
[----:B------:R-:W-:Y:S02]  /*51c80*/  ISETP.LT.AND P1, PT, R28, c[0x0][0x178], !P4 ;  /* 0x00005e001c007a0c */ /* 0x000fe40006721270 */
[----:B------:R-:W-:-:S04]  /*51c90*/  IMAD.WIDE R20, R0, 0x2, R2 ;  /* 0x0000000200147825 */ /* 0x000fc800078e0202 */
[C---:B------:R-:W-:Y:S01]  /*51ca0*/  IMAD.WIDE R8, R0.reuse, 0x2, R24 ;  /* 0x0000000200087825 */ /* 0x040fe200078e0218 */
[----:B------:R1:W-:Y:S01]  /*51cb0*/  @P6 STG.E.U16 [R20.64], R27 ;  /* 0x0000001b14006986 */ /* 0x0003e2000c101506 */
[----:B0-----:R-:W-:-:S03]  /*51cc0*/  IADD3 R16, R0, c[0x0][0x198], RZ ;  /* 0x0000660000107a10 */ /* 0x001fc60007ffe0ff */
[----:B------:R0:W-:Y:S01]  /*51cd0*/  @P3 STG.E.U16 [R8.64], R5 ;  /* 0x0000000508003986 */ /* 0x0001e2000c101506 */
[----:B------:R-:W-:Y:S02]  /*51ce0*/  PRMT R12, R27, 0x7632, R12 ;  /* 0x000076321b0c7816 */ /* 0x000fe4000000000c */
[----:B-1----:R-:W-:Y:S01]  /*51cf0*/  PRMT R20, R5, 0x7632, R20 ;  /* 0x0000763205147816 */ /* 0x002fe20000000014 */
[----:B------:R-:W2:Y:S01]  /*51d00*/  LDL.LU R27, [R1+0x224] ;  /* 0x00022400011b7983 */ /* 0x000ea20000300800 */
[----:B0-----:R-:W-:-:S05]  /*51d10*/  IMAD.WIDE R4, R16, 0x2, R2 ;  /* 0x0000000210047825 */ /* 0x001fca00078e0202 */
[----:B------:R0:W-:Y:S04]  /*51d20*/  @P1 STG.E.U16 [R4.64], R12 ;  /* 0x0000000c04001986 */ /* 0x0001e8000c101506 */
[----:B0-----:R-:W2:Y:S01]  /*51d30*/  LDL.LU R12, [R1+0x1f4] ;  /* 0x0001f400010c7983 */ /* 0x001ea20000300800 */
[----:B---3--:R-:W-:-:S03]  /*51d40*/  ISETP.GE.AND P3, PT, R26, c[0x0][0x17c], PT ;  /* 0x00005f001a007a0c */ /* 0x008fc60003f66270 */
[----:B------:R-:W3:Y:S01]  /*51d50*/  LDL.LU R26, [R1+0x146c] ;  /* 0x00146c00011a7983 */ /* 0x000ee20000300800 */
[----:B----4-:R-:W-:-:S03]  /*51d60*/  ISETP.GE.AND P1, PT, R23, c[0x0][0x17c], PT ;  /* 0x00005f0017007a0c */ /* 0x010fc60003f26270 */
[----:B------:R-:W4:Y:S01]  /*51d70*/  LDL.LU R23, [R1+0x1468] ;  /* 0x0014680001177983 */ /* 0x000f220000300800 */
[C---:B------:R-:W-:Y:S01]  /*51d80*/  ISETP.LT.AND P4, PT, R29.reuse, c[0x0][0x178], !P4 ;  /* 0x00005e001d007a0c */ /* 0x040fe20006781270 */
[----:B------:R-:W-:Y:S01]  /*51d90*/  IMAD.WIDE R8, R16, 0x2, R24 ;  /* 0x0000000210087825 */ /* 0x000fe200078e0218 */
[----:B------:R-:W-:Y:S02]  /*51da0*/  ISETP.LT.AND P6, PT, R28, c[0x0][0x178], !P0 ;  /* 0x00005e001c007a0c */ /* 0x000fe400047c1270 */
[----:B------:R-:W-:Y:S02]  /*51db0*/  ISETP.LT.AND P0, PT, R29, c[0x0][0x178], !P0 ;  /* 0x00005e001d007a0c */ /* 0x000fe40004701270 */
[----:B------:R-:W-:-:S05]  /*51dc0*/  IADD3 R0, R16, c[0x0][0x198], RZ ;  /* 0x0000660010007a10 */ /* 0x000fca0007ffe0ff */
[----:B------:R-:W-:Y:S02]  /*51dd0*/  IMAD.WIDE R16, R0, 0x2, R2 ;  /* 0x0000000200107825 */ /* 0x000fe400078e0202 */
[----:B------:R0:W-:Y:S01]  /*51de0*/  @P4 STG.E.U16 [R8.64], R20 ;  /* 0x0000001408004986 */ /* 0x0001e2000c101506 */
[----:B------:R-:W-:Y:S01]  /*51df0*/  ISETP.LT.AND P4, PT, R28, c[0x0][0x178], !P5 ;  /* 0x00005e001c007a0c */ /* 0x000fe20006f81270 */
[C---:B------:R-:W-:Y:S01]  /*51e00*/  IMAD.WIDE R4, R0.reuse, 0x2, R24 ;  /* 0x0000000200047825 */ /* 0x040fe200078e0218 */
[----:B------:R-:W-:Y:S02]  /*51e10*/  ISETP.LT.AND P5, PT, R29, c[0x0][0x178], !P5 ;  /* 0x00005e001d007a0c */ /* 0x000fe40006fa1270 */
[----:B0-----:R-:W-:-:S04]  /*51e20*/  IADD3 R8, R0, c[0x0][0x198], RZ ;  /* 0x0000660000087a10 */ /* 0x001fc80007ffe0ff */
[----:B------:R-:W-:Y:S01]  /*51e30*/  IADD3 R0, R8, c[0x0][0x198], RZ ;  /* 0x0000660008007a10 */ /* 0x000fe20007ffe0ff */
[----:B--2---:R0:W-:Y:S04]  /*51e40*/  @P6 STG.E.U16 [R16.64], R12 ;  /* 0x0000000c10006986 */ /* 0x0041e8000c101506 */
[----:B------:R1:W-:Y:S01]  /*51e50*/  @P0 STG.E.U16 [R4.64], R13 ;  /* 0x0000000d04000986 */ /* 0x0003e2000c101506 */
[----:B0-----:R-:W-:Y:S02]  /*51e60*/  PRMT R16, R12, 0x7632, R16 ;  /* 0x000076320c107816 */ /* 0x001fe40000000010 */
[----:B------:R-:W-:Y:S01]  /*51e70*/  PRMT R17, R13, 0x7632, R17 ;  /* 0x000076320d117816 */ /* 0x000fe20000000011 */
[----:B-1----:R-:W-:-:S04]  /*51e80*/  IMAD.WIDE R4, R8, 0x2, R2 ;  /* 0x0000000208047825 */ /* 0x002fc800078e0202 */
[----:B------:R-:W-:Y:S01]  /*51e90*/  IMAD.WIDE R8, R8, 0x2, R24 ;  /* 0x0000000208087825 */ /* 0x000fe200078e0218 */
[----:B------:R-:W-:Y:S04]  /*51ea0*/  @P4 STG.E.U16 [R4.64], R16 ;  /* 0x0000001004004986 */ /* 0x000fe8000c101506 */
[----:B------:R0:W-:Y:S01]  /*51eb0*/  @P5 STG.E.U16 [R8.64], R17 ;  /* 0x0000001108005986 */ /* 0x0001e2000c101506 */
[----:B---3--:R-:W-:-:S03]  /*51ec0*/  ISETP.GE.AND P0, PT, R26, c[0x0][0x17c], PT ;  /* 0x00005f001a007a0c */ /* 0x008fc60003f06270 */
[----:B------:R-:W2:Y:S01]  /*51ed0*/  LDL.LU R26, [R1+0x1474] ;  /* 0x00147400011a7983 */ /* 0x000ea20000300800 */
[----:B----4-:R-:W-:-:S03]  /*51ee0*/  ISETP.GE.AND P4, PT, R23, c[0x0][0x17c], PT ;  /* 0x00005f0017007a0c */ /* 0x010fc60003f86270 */
[----:B------:R-:W3:Y:S04]  /*51ef0*/  LDL.LU R23, [R1+0x1470] ;  /* 0x0014700001177983 */ /* 0x000ee80000300800 */
[----:B0-----:R-:W4:Y:S01]  /*51f00*/  LDL.LU R9, [R1+0x44] ;  /* 0x0000440001097983 */ /* 0x001f220000300800 */
[----:B------:R-:W-:Y:S02]  /*51f10*/  ISETP.LT.AND P6, PT, R28, c[0x0][0x178], !P2 ;  /* 0x00005e001c007a0c */ /* 0x000fe400057c1270 */
[C---:B------:R-:W-:Y:S01]  /*51f20*/  ISETP.LT.AND P2, PT, R29.reuse, c[0x0][0x178], !P2 ;  /* 0x00005e001d007a0c */ /* 0x040fe20005741270 */
[----:B------:R-:W-:Y:S01]  /*51f30*/  IMAD.WIDE R12, R0, 0x2, R2 ;  /* 0x00000002000c7825 */ /* 0x000fe200078e0202 */
[----:B------:R-:W-:Y:S02]  /*51f40*/  ISETP.LT.AND P5, PT, R28, c[0x0][0x178], !P3 ;  /* 0x00005e001c007a0c */ /* 0x000fe40005fa1270 */
[----:B------:R-:W-:Y:S01]  /*51f50*/  ISETP.LT.AND P3, PT, R29, c[0x0][0x178], !P3 ;  /* 0x00005e001d007a0c */ /* 0x000fe20005f61270 */
[C---:B------:R-:W-:Y:S01]  /*51f60*/  IMAD.WIDE R4, R0.reuse, 0x2, R24 ;  /* 0x0000000200047825 */ /* 0x040fe200078e0218 */
[----:B------:R-:W-:-:S02]  /*51f70*/  IADD3 R8, R0, c[0x0][0x198], RZ ;  /* 0x0000660000087a10 */ /* 0x000fc40007ffe0ff */
[----:B------:R-:W-:-:S03]  /*51f80*/  PRMT R0, R27, 0x7632, R0 ;  /* 0x000076321b007816 */ /* 0x000fc60000000000 */
[----:B------:R0:W-:Y:S01]  /*51f90*/  @P6 STG.E.U16 [R12.64], R27 ;  /* 0x0000001b0c006986 */ /* 0x0001e2000c101506 */
[----:B------:R-:W-:-:S03]  /*51fa0*/  IADD3 R16, R8, c[0x0][0x198], RZ ;  /* 0x0000660008107a10 */ /* 0x000fc60007ffe0ff */
[----:B0-----:R-:W5:Y:S04]  /*51fb0*/  LDL.LU R27, [R1+0x1b8] ;  /* 0x0001b800011b7983 */ /* 0x001f680000300800 */
[----:B----4-:R0:W-:Y:S01]  /*51fc0*/  @P2 STG.E.U16 [R4.64], R9 ;  /* 0x0000000904002986 */ /* 0x0101e2000c101506 */
[----:B------:R-:W-:Y:S02]  /*51fd0*/  PRMT R17, R9, 0x7632, R17 ;  /* 0x0000763209117816 */ /* 0x000fe40000000011 */
[----:B--2---:R-:W-:Y:S01]  /*51fe0*/  ISETP.GE.AND P2, PT, R26, c[0x0][0x17c], PT ;  /* 0x00005f001a007a0c */ /* 0x004fe20003f46270 */
[----:B0-----:R-:W-:-:S04]  /*51ff0*/  IMAD.WIDE R4, R8, 0x2, R2 ;  /* 0x0000000208047825 */ /* 0x001fc800078e0202 */
[----:B------:R-:W-:Y:S01]  /*52000*/  IMAD.WIDE R8, R8, 0x2, R24 ;  /* 0x0000000208087825 */ /* 0x000fe200078e0218 */
[----:B------:R0:W-:Y:S01]  /*52010*/  @P5 STG.E.U16 [R4.64], R0 ;  /* 0x0000000004005986 */ /* 0x0001e2000c101506 */
[----:B---3--:R-:W-:-:S03]  /*52020*/  ISETP.GE.AND P5, PT, R23, c[0x0][0x17c], PT ;  /* 0x00005f0017007a0c */ /* 0x008fc60003fa6270 */
[----:B------:R1:W-:Y:S04]  /*52030*/  @P3 STG.E.U16 [R8.64], R17 ;  /* 0x0000001108003986 */ /* 0x0003e8000c101506 */
[----:B0-----:R-:W2:Y:S04]  /*52040*/  LDL.LU R0, [R1+0x1c8] ;  /* 0x0001c80001007983 */ /* 0x001ea80000300800 */
[----:B------:R-:W3:Y:S04]  /*52050*/  LDL.LU R26, [R1+0x147c] ;  /* 0x00147c00011a7983 */ /* 0x000ee80000300800 */
[----:B------:R-:W4:Y:S04]  /*52060*/  LDL.LU R23, [R1+0x1478] ;  /* 0x0014780001177983 */ /* 0x000f280000300800 */
[----:B-1----:R-:W3:Y:S01]  /*52070*/  LDL.LU R9, [R1+0x28] ;  /* 0x0000280001097983 */ /* 0x002ee20000300800 */
[----:B------:R-:W-:-:S02]  /*52080*/  ISETP.LT.AND P6, PT, R28, c[0x0][0x178], !P1 ;  /* 0x00005e001c007a0c */ /* 0x000fc40004fc1270 */
[----:B------:R-:W-:Y:S01]  /*52090*/  ISETP.LT.AND P1, PT, R29, c[0x0][0x178], !P1 ;  /* 0x00005e001d007a0c */ /* 0x000fe20004f21270 */
[----:B------:R-:W-:Y:S01]  /*520a0*/  IMAD.WIDE R12, R16, 0x2, R2 ;  /* 0x00000002100c7825 */ /* 0x000fe200078e0202 */
[----:B------:R-:W-:Y:S02]  /*520b0*/  ISETP.LT.AND P3, PT, R28, c[0x0][0x178], !P0 ;  /* 0x00005e001c007a0c */ /* 0x000fe40004761270 */
[C---:B------:R-:W-:Y:S01]  /*520c0*/  IADD3 R8, R16.reuse, c[0x0][0x198], RZ ;  /* 0x0000660010087a10 */ /* 0x040fe20007ffe0ff */
[----:B------:R-:W-:-:S06]  /*520d0*/  IMAD.WIDE R4, R16, 0x2, R24 ;  /* 0x0000000210047825 */ /* 0x000fcc00078e0218 */
        /* <DEDUP_REMOVED lines=8> */
[----:B------:R-:W3:Y:S01]  /*52160*/  LDL.LU R23, [R1+0x1480] ;  /* 0x0014800001177983 */ /* 0x000ee20000300800 */
[----:B------:R-:W-:Y:S02]  /*52170*/  ISETP.LT.AND P0, PT, R29, c[0x0][0x178], !P0 ;  /* 0x00005e001d007a0c */ /* 0x000fe40004701270 */
[----:B------:R-:W-:Y:S02]  /*52180*/  ISETP.LT.AND P6, PT, R28, c[0x0][0x178], !P4 ;  /* 0x00005e001c007a0c */ /* 0x000fe400067c1270 */
[C---:B------:R-:W-:Y:S02]  /*52190*/  IADD3 R0, R8.reuse, c[0x0][0x198], RZ ;  /* 0x0000660008007a10 */ /* 0x040fe40007ffe0ff */
[----:B------:R-:W-:Y:S01]  /*521a0*/  PRMT R17, R9, 0x7632, R17 ;  /* 0x0000763209117816 */ /* 0x000fe20000000011 */
[----:B------:R-:W-:Y:S01]  /*521b0*/  IMAD.WIDE R8, R8, 0x2, R24 ;  /* 0x0000000208087825 */ /* 0x000fe200078e0218 */
[----:B------:R-:W-:-:S03]  /*521c0*/  ISETP.LT.AND P4, PT, R29, c[0x0][0x178], !P4 ;  /* 0x00005e001d007a0c */ /* 0x000fc60006781270 */
[----:B------:R-:W-:Y:S02]  /*521d0*/  IMAD.WIDE R12, R0, 0x2, R2 ;  /* 0x00000002000c7825 */ /* 0x000fe400078e0202 */
[----:B------:R1:W-:Y:S01]  /*521e0*/  @P0 STG.E.U16 [R8.64], R17 ;  /* 0x0000001108000986 */ /* 0x0003e2000c101506 */
[----:B------:R-:W-:Y:S01]  /*521f0*/  ISETP.LT.AND P0, PT, R28, c[0x0][0x178], !P2 ;  /* 0x00005e001c007a0c */ /* 0x000fe20005701270 */
[----:B0-----:R-:W-:Y:S01]  /*52200*/  IMAD.WIDE R4, R0, 0x2, R24 ;  /* 0x0000000200047825 */ /* 0x001fe200078e0218 */
[----:B------:R-:W-:Y:S01]  /*52210*/  ISETP.LT.AND P2, PT, R29, c[0x0][0x178], !P2 ;  /* 0x00005e001d007a0c */ /* 0x000fe20005741270 */
[----:B-----5:R0:W-:Y:S01]  /*52220*/  @P6 STG.E.U16 [R12.64], R27 ;  /* 0x0000001b0c006986 */ /* 0x0201e2000c101506 */
[----:B------:R-:W-:-:S03]  /*52230*/  PRMT R16, R27, 0x7632, R16 ;  /* 0x000076321b107816 */ /* 0x000fc60000000010 */
[----:B------:R4:W-:Y:S01]  /*52240*/  @P4 STG.E.U16 [R4.64], R22 ;  /* 0x0000001604004986 */ /* 0x0009e2000c101506 */
[----:B-1----:R-:W-:Y:S02]  /*52250*/  IADD3 R8, R0, c[0x0][0x198], RZ ;  /* 0x0000660000087a10 */ /* 0x002fe40007ffe0ff */
[----:B------:R-:W-:Y:S02]  /*52260*/  PRMT R17, R22, 0x7632, R17 ;  /* 0x0000763216117816 */ /* 0x000fe40000000011 */
[C---:B------:R-:W-:Y:S01]  /*52270*/  IADD3 R0, R8.reuse, c[0x0][0x198], RZ ;  /* 0x0000660008007a10 */ /* 0x040fe20007ffe0ff */
[----:B0-----:R-:W5:Y:S01]  /*52280*/  LDL.LU R27, [R1+0x1d8] ;  /* 0x0001d800011b7983 */ /* 0x001f620000300800 */
[----:B----4-:R-:W-:-:S04]  /*52290*/  IMAD.WIDE R4, R8, 0x2, R2 ;  /* 0x0000000208047825 */ /* 0x010fc800078e0202 */
[----:B------:R-:W-:Y:S01]  /*522a0*/  IMAD.WIDE R8, R8, 0x2, R24 ;  /* 0x0000000208087825 */ /* 0x000fe200078e0218 */
[----:B------:R-:W-:Y:S04]  /*522b0*/  @P0 STG.E.U16 [R4.64], R16 ;  /* 0x0000001004000986 */ /* 0x000fe8000c101506 */
[----:B------:R0:W-:Y:S01]  /*522c0*/  @P2 STG.E.U16 [R8.64], R17 ;  /* 0x0000001108002986 */ /* 0x0001e2000c101506 */
[----:B--2---:R-:W-:-:S03]  /*522d0*/  ISETP.GE.AND P4, PT, R26, c[0x0][0x17c], PT ;  /* 0x00005f001a007a0c */ /* 0x004fc60003f86270 */
[----:B------:R-:W2:Y:S01]  /*522e0*/  LDL.LU R26, [R1+0x148c] ;  /* 0x00148c00011a7983 */ /* 0x000ea20000300800 */
[----:B---3--:R-:W-:-:S03]  /*522f0*/  ISETP.GE.AND P0, PT, R23, c[0x0][0x17c], PT ;  /* 0x00005f0017007a0c */ /* 0x008fc60003f06270 */
[----:B------:R-:W3:Y:S04]  /*52300*/  LDL.LU R23, [R1+0x1488] ;  /* 0x0014880001177983 */ /* 0x000ee80000300800 */
[----:B0-----:R-:W4:Y:S01]  /*52310*/  LDL.LU R9, [R1+0x1e8] ;  /* 0x0001e80001097983 */ /* 0x001f220000300800 */
[----:B------:R-:W-:Y:S02]  /*52320*/  ISETP.LT.AND P6, PT, R28, c[0x0][0x178], !P5 ;  /* 0x00005e001c007a0c */ /* 0x000fe40006fc1270 */
[C---:B------:R-:W-:Y:S01]  /*52330*/  ISETP.LT.AND P5, PT, R29.reuse, c[0x0][0x178], !P5 ;  /* 0x00005e001d007a0c */ /* 0x040fe20006fa1270 */
[----:B------:R-:W-:Y:S01]  /*52340*/  IMAD.WIDE R12, R0, 0x2, R2 ;  /* 0x00000002000c7825 */ /* 0x000fe200078e0202 */
[----:B------:R-:W-:Y:S01]  /*52350*/  ISETP.LT.AND P2, PT, R28, c[0x0][0x178], !P1 ;  /* 0x00005e001c007a0c */ /* 0x000fe20004f41270 */
[----:B------:R-:W3:Y:S01]  /*52360*/  LDL.LU R17, [R1+0x18] ;  /* 0x0000180001117983 */ /* 0x000ee20000300800 */
[C---:B------:R-:W-:Y:S01]  /*52370*/  IADD3 R8, R0.reuse, c[0x0][0x198], RZ ;  /* 0x0000660000087a10 */ /* 0x040fe20007ffe0ff */
[----:B------:R-:W-:Y:S01]  /*52380*/  IMAD.WIDE R4, R0, 0x2, R24 ;  /* 0x0000000200047825 */ /* 0x000fe200078e0218 */
[----:B------:R-:W-:-:S02]  /*52390*/  ISETP.LT.AND P1, PT, R29, c[0x0][0x178], !P1 ;  /* 0x00005e001d007a0c */ /* 0x000fc40004f21270 */
[----:B------:R-:W-:-:S03]  /*523a0*/  IADD3 R0, R8, c[0x0][0x198], RZ ;  /* 0x0000660008007a10 */ /* 0x000fc60007ffe0ff */
[----:B----4-:R-:W-:Y:S04]  /*523b0*/  @P6 STG.E.U16 [R12.64], R9 ;  /* 0x000000090c006986 */ /* 0x010fe8000c101506 */
[----:B------:R0:W-:Y:S01]  /*523c0*/  @P5 STG.E.U16 [R4.64], R10 ;  /* 0x0000000a04005986 */ /* 0x0001e2000c101506 */
[----:B--2---:R-:W-:-:S03]  /*523d0*/  ISETP.GE.AND P5, PT, R26, c[0x0][0x17c], PT ;  /* 0x00005f001a007a0c */ /* 0x004fc60003fa6270 */
[----:B------:R-:W2:Y:S01]  /*523e0*/  LDL.LU R26, [R1+0x1494] ;  /* 0x00149400011a7983 */ /* 0x000ea20000300800 */
[----:B0-----:R-:W-:Y:S01]  /*523f0*/  PRMT R10, R9, 0x7632, R10 ;  /* 0x00007632090a7816 */ /* 0x001fe2000000000a */
[----:B------:R-:W-:-:S05]  /*52400*/  IMAD.WIDE R4, R8, 0x2, R2 ;  /* 0x0000000208047825 */ /* 0x000fca00078e0202 */
[----:B------:R0:W-:Y:S01]  /*52410*/  @P2 STG.E.U16 [R4.64], R10 ;  /* 0x0000000a04002986 */ /* 0x0001e2000c101506 */
[----:B---3--:R-:W-:-:S03]  /*52420*/  ISETP.GE.AND P2, PT, R23, c[0x0][0x17c], PT ;  /* 0x00005f0017007a0c */ /* 0x008fc60003f46270 */
[----:B------:R-:W3:Y:S01]  /*52430*/  LDL.LU R23, [R1+0x1490] ;  /* 0x0014900001177983 */ /* 0x000ee20000300800 */
[----:B------:R-:W-:Y:S01]  /*52440*/  ISETP.LT.AND P6, PT, R28, c[0x0][0x178], !P3 ;  /* 0x00005e001c007a0c */ /* 0x000fe20005fc1270 */
[----:B------:R-:W-:Y:S01]  /*52450*/  IMAD.WIDE R8, R8, 0x2, R24 ;  /* 0x0000000208087825 */ /* 0x000fe200078e0218 */
[----:B------:R-:W-:Y:S02]  /*52460*/  PRMT R16, R10, 0x7632, R16 ;  /* 0x000076320a107816 */ /* 0x000fe40000000010 */
[C---:B------:R-:W-:Y:S01]  /*52470*/  ISETP.LT.AND P3, PT, R29.reuse, c[0x0][0x178], !P3 ;  /* 0x00005e001d007a0c */ /* 0x040fe20005f61270 */
[----:B------:R-:W-:Y:S02]  /*52480*/  IMAD.WIDE R12, R0, 0x2, R2 ;  /* 0x00000002000c7825 */ /* 0x000fe400078e0202 */
[----:B------:R1:W-:Y:S01]  /*52490*/  @P1 STG.E.U16 [R8.64], R16 ;  /* 0x0000001008001986 */ /* 0x0003e2000c101506 */
[----:B------:R-:W-:Y:S01]  /*524a0*/  ISETP.LT.AND P1, PT, R28, c[0x0][0x178], !P4 ;  /* 0x00005e001c007a0c */ /* 0x000fe20006721270 */
[----:B0-----:R-:W-:Y:S01]  /*524b0*/  IMAD.WIDE R4, R0, 0x2, R24 ;  /* 0x0000000200047825 */ /* 0x001fe200078e0218 */
[----:B------:R-:W-:-:S03]  /*524c0*/  ISETP.LT.AND P4, PT, R29, c[0x0][0x178], !P4 ;  /* 0x00005e001d007a0c */ /* 0x000fc60006781270 */
[----:B-----5:R0:W-:Y:S01]  /*524d0*/  @P6 STG.E.U16 [R12.64], R27 ;  /* 0x0000001b0c006986 */ /* 0x0201e2000c101506 */
[----:B------:R-:W-:Y:S02]  /*524e0*/  PRMT R10, R27, 0x7632, R10 ;  /* 0x000076321b0a7816 */ /* 0x000fe4000000000a */
[----:B-1----:R-:W-:Y:S01]  /*524f0*/  IADD3 R8, R0, c[0x0][0x198], RZ ;  /* 0x0000660000087a10 */ /* 0x002fe20007ffe0ff */
[----:B------:R1:W-:Y:S03]  /*52500*/  @P3 STG.E.U16 [R4.64], R18 ;  /* 0x0000001204003986 */ /* 0x0003e6000c101506 */
[C---:B------:R-:W-:Y:S01]  /*52510*/  IADD3 R0, R8.reuse, c[0x0][0x198], RZ ;  /* 0x0000660008007a10 */ /* 0x040fe20007ffe0ff */
[----:B0-----:R-:W4:Y:S01]  /*52520*/  LDL.LU R27, [R1+0x208] ;  /* 0x00020800011b7983 */ /* 0x001f220000300800 */
[----:B-1----:R-:W-:Y:S01]  /*52530*/  IMAD.WIDE R4, R8, 0x2, R2 ;  /* 0x0000000208047825 */ /* 0x002fe200078e0202 */
[----:B------:R-:W-:-:S03]  /*52540*/  PRMT R18, R18, 0x7632, R18 ;  /* 0x0000763212127816 */ /* 0x000fc60000000012 */
[----:B------:R-:W-:Y:S01]  /*52550*/  IMAD.WIDE R8, R8, 0x2, R24 ;  /* 0x0000000208087825 */ /* 0x000fe200078e0218 */
[----:B------:R-:W-:Y:S04]  /*52560*/  @P1 STG.E.U16 [R4.64], R10 ;  /* 0x0000000a04001986 */ /* 0x000fe8000c101506 */
[----:B------:R0:W-:Y:S01]  /*52570*/  @P4 STG.E.U16 [R8.64], R18 ;  /* 0x0000001208004986 */ /* 0x0001e2000c101506 */
[----:B--2---:R-:W-:-:S03]  /*52580*/  ISETP.GE.AND P3, PT, R26, c[0x0][0x17c], PT ;  /* 0x00005f001a007a0c */ /* 0x004fc60003f66270 */
[----:B------:R-:W2:Y:S01]  /*52590*/  LDL.LU R26, [R1+0x149c] ;  /* 0x00149c00011a7983 */ /* 0x000ea20000300800 */
[----:B---3--:R-:W-:-:S03]  /*525a0*/  ISETP.GE.AND P1, PT, R23, c[0x0][0x17c], PT ;  /* 0x00005f0017007a0c */ /* 0x008fc60003f26270 */
[----:B------:R-:W3:Y:S04]  /*525b0*/  LDL.LU R23, [R1+0x1498] ;  /* 0x0014980001177983 */ /* 0x000ee80000300800 */
[----:B0-----:R-:W5:Y:S01]  /*525c0*/  LDL.LU R9, [R1+0x218] ;  /* 0x0002180001097983 */ /* 0x001f620000300800 */
[----:B------:R-:W-:Y:S02]  /*525d0*/  ISETP.LT.AND P6, PT, R28, c[0x0][0x178], !P0 ;  /* 0x00005e001c007a0c */ /* 0x000fe400047c1270 */
[----:B------:R-:W-:Y:S01]  /*525e0*/  ISETP.LT.AND P0, PT, R29, c[0x0][0x178], !P0 ;  /* 0x00005e001d007a0c */ /* 0x000fe20004701270 */
[----:B------:R-:W-:Y:S01]  /*525f0*/  IMAD.WIDE R12, R0, 0x2, R2 ;  /* 0x00000002000c7825 */ /* 0x000fe200078e0202 */
[----:B------:R-:W-:Y:S02]  /*52600*/  ISETP.LT.AND P4, PT, R28, c[0x0][0x178], !P5 ;  /* 0x00005e001c007a0c */ /* 0x000fe40006f81270 */
[C---:B------:R-:W-:Y:S01]  /*52610*/  IADD3 R8, R0.reuse, c[0x0][0x198], RZ ;  /* 0x0000660000087a10 */ /* 0x040fe20007ffe0ff */
[----:B------:R-:W-:Y:S01]  /*52620*/  IMAD.WIDE R4, R0, 0x2, R24 ;  /* 0x0000000200047825 */ /* 0x000fe200078e0218 */
[----:B------:R-:W-:-:S02]  /*52630*/  PRMT R16, R17, 0x7632, R16 ;  /* 0x0000763211107816 */ /* 0x000fc40000000010 */
[----:B------:R-:W-:-:S03]  /*52640*/  ISETP.LT.AND P5, PT, R29, c[0x0][0x178], !P5 ;  /* 0x00005e001d007a0c */ /* 0x000fc60006fa1270 */
[----:B-----5:R-:W-:Y:S01]  /*52650*/  @P6 STG.E.U16 [R12.64], R9 ;  /* 0x000000090c006986 */ /* 0x020fe2000c101506 */
[----:B------:R-:W-:-:S03]  /*52660*/  PRMT R10, R9, 0x7632, R10 ;  /* 0x00007632090a7816 */ /* 0x000fc6000000000a */
[----:B------:R0:W-:Y:S01]  /*52670*/  @P0 STG.E.U16 [R4.64], R17 ;  /* 0x0000001104000986 */ /* 0x0001e2000c101506 */
[----:B--2---:R-:W-:Y:S01]  /*52680*/  ISETP.GE.AND P0, PT, R26, c[0x0][0x17c], PT ;  /* 0x00005f001a007a0c */ /* 0x004fe20003f06270 */
[----:B0-----:R-:W-:Y:S02]  /*52690*/  IMAD.WIDE R4, R8, 0x2, R2 ;  /* 0x0000000208047825 */ /* 0x001fe400078e0202 */
[----:B------:R-:W2:Y:S04]  /*526a0*/  LDL.LU R17, [R1+0x1f8] ;  /* 0x0001f80001117983 */ /* 0x000ea80000300800 */
[----:B------:R0:W-:Y:S01]  /*526b0*/  @P4 STG.E.U16 [R4.64], R10 ;  /* 0x0000000a04004986 */ /* 0x0001e2000c101506 */
[----:B---3--:R-:W-:-:S03]  /*526c0*/  ISETP.GE.AND P4, PT, R23, c[0x0][0x17c], PT ;  /* 0x00005f0017007a0c */ /* 0x008fc60003f86270 */
[----:B------:R-:W3:Y:S04]  /*526d0*/  LDL.LU R26, [R1+0x14a4] ;  /* 0x0014a400011a7983 */ /* 0x000ee80000300800 */
[----:B------:R-:W5:Y:S01]  /*526e0*/  LDL.LU R23, [R1+0x14a0] ;  /* 0x0014a00001177983 */ /* 0x000f620000300800 */
[----:B------:R-:W-:Y:S02]  /*526f0*/  ISETP.LT.AND P6, PT, R28, c[0x0][0x178], !P2 ;  /* 0x00005e001c007a0c */ /* 0x000fe400057c1270 */
[C---:B------:R-:W-:Y:S01]  /*52700*/  IADD3 R0, R8.reuse, c[0x0][0x198], RZ ;  /* 0x0000660008007a10 */ /* 0x040fe20007ffe0ff */
[----:B------:R-:W-:Y:S01]  /*52710*/  IMAD.WIDE R8, R8, 0x2, R24 ;  /* 0x0000000208087825 */ /* 0x000fe200078e0218 */
[----:B------:R-:W-:-:S04]  /*52720*/  ISETP.LT.AND P2, PT, R29, c[0x0][0x178], !P2 ;  /* 0x00005e001d007a0c */ /* 0x000fc80005741270 */
[----:B------:R1:W-:Y:S01]  /*52730*/  @P5 STG.E.U16 [R8.64], R16 ;  /* 0x0000001008005986 */ /* 0x0003e2000c101506 */
[----:B------:R-:W-:Y:S01]  /*52740*/  ISETP.LT.AND P5, PT, R28, c[0x0][0x178], !P3 ;  /* 0x00005e001c007a0c */ /* 0x000fe20005fa1270 */
[----:B------:R-:W-:-:S04]  /*52750*/  IMAD.WIDE R12, R0, 0x2, R2 ;  /* 0x00000002000c7825 */ /* 0x000fc800078e0202 */
[C---:B0-----:R-:W-:Y:S01]  /*52760*/  IMAD.WIDE R4, R0.reuse, 0x2, R24 ;  /* 0x0000000200047825 */ /* 0x041fe200078e0218 */
[----:B----4-:R-:W-:Y:S01]  /*52770*/  @P6 STG.E.U16 [R12.64], R27 ;  /* 0x0000001b0c006986 */ /* 0x010fe2000c101506 */
[----:B-1----:R-:W-:-:S03]  /*52780*/  IADD3 R8, R0, c[0x0][0x198], RZ ;  /* 0x0000660000087a10 */ /* 0x002fc60007ffe0ff */
[----:B------:R0:W-:Y:S02]  /*52790*/  @P2 STG.E.U16 [R4.64], R6 ;  /* 0x0000000604002986 */ /* 0x0001e4000c101506 */
[----:B0-----:R-:W-:Y:S01]  /*527a0*/  PRMT R6, R27, 0x7632, R6 ;  /* 0x000076321b067816 */ /* 0x001fe20000000006 */
[----:B------:R-:W-:Y:S01]  /*527b0*/  IMAD.WIDE R4, R8, 0x2, R2 ;  /* 0x0000000208047825 */ /* 0x000fe200078e0202 */
[----:B------:R-:W4:Y:S04]  /*527c0*/  LDL.LU R27, [R1+0x228] ;  /* 0x00022800011b7983 */ /* 0x000f280000300800 */
[----:B------:R0:W-:Y:S01]  /*527d0*/  @P5 STG.E.U16 [R4.64], R6 ;  /* 0x0000000604005986 */ /* 0x0001e2000c101506 */
[----:B---3--:R-:W-:-:S03]  /*527e0*/  ISETP.GE.AND P2, PT, R26, c[0x0][0x17c], PT ;  /* 0x00005f001a007a0c */ /* 0x008fc60003f46270 */
[----:B------:R-:W3:Y:S01]  /*527f0*/  LDL.LU R26, [R1+0x48] ;  /* 0x00004800011a7983 */ /* 0x000ee20000300800 */
[----:B-----5:R-:W-:-:S03]  /*52800*/  ISETP.GE.AND P5, PT, R23, c[0x0][0x17c], PT ;  /* 0x00005f0017007a0c */ /* 0x020fc60003fa6270 */
[----:B------:R-:W5:Y:S04]  /*52810*/  LDL.LU R23, [R1+0x14ac] ;  /* 0x0014ac0001177983 */ /* 0x000f680000300800 */
[----:B------:R-:W3:Y:S01]  /*52820*/  LDL.LU R16, [R1+0x14a8] ;  /* 0x0014a80001107983 */ /* 0x000ee20000300800 */
[----:B------:R-:W-:Y:S02]  /*52830*/  ISETP.LT.AND P3, PT, R29, c[0x0][0x178], !P3 ;  /* 0x00005e001d007a0c */ /* 0x000fe40005f61270 */
[----:B------:R-:W-:Y:S02]  /*52840*/  ISETP.LT.AND P6, PT, R28, c[0x0][0x178], !P1 ;  /* 0x00005e001c007a0c */ /* 0x000fe40004fc1270 */
[C---:B------:R-:W-:Y:S01]  /*52850*/  IADD3 R0, R8.reuse, c[0x0][0x198], RZ ;  /* 0x0000660008007a10 */ /* 0x040fe20007ffe0ff */
[----:B------:R-:W-:Y:S01]  /*52860*/  IMAD.WIDE R8, R8, 0x2, R24 ;  /* 0x0000000208087825 */ /* 0x000fe200078e0218 */
[----:B------:R-:W-:-:S02]  /*52870*/  PRMT R10, R6, 0x7632, R10 ;  /* 0x00007632060a7816 */ /* 0x000fc4000000000a */
[----:B------:R-:W-:Y:S01]  /*52880*/  ISETP.LT.AND P1, PT, R29, c[0x0][0x178], !P1 ;  /* 0x00005e001d007a0c */ /* 0x000fe20004f21270 */
[----:B------:R-:W-:-:S04]  /*52890*/  IMAD.WIDE R12, R0, 0x2, R2 ;  /* 0x00000002000c7825 */ /* 0x000fc800078e0202 */
[----:B------:R1:W-:Y:S01]  /*528a0*/  @P3 STG.E.U16 [R8.64], R10 ;  /* 0x0000000a08003986 */ /* 0x0003e2000c101506 */
[----:B------:R-:W-:Y:S01]  /*528b0*/  ISETP.LT.AND P3, PT, R28, c[0x0][0x178], !P0 ;  /* 0x00005e001c007a0c */ /* 0x000fe20004761270 */
[----:B0-----:R-:W-:Y:S02]  /*528c0*/  IMAD.WIDE R4, R0, 0x2, R24 ;  /* 0x0000000200047825 */ /* 0x001fe400078e0218 */
[----:B--2---:R0:W-:Y:S01]  /*528d0*/  @P6 STG.E.U16 [R12.64], R17 ;  /* 0x000000110c006986 */ /* 0x0041e2000c101506 */
[----:B------:R-:W-:-:S03]  /*528e0*/  PRMT R6, R17, 0x7632, R6 ;  /* 0x0000763211067816 */ /* 0x000fc60000000006 */
[----:B------:R2:W-:Y:S01]  /*528f0*/  @P1 STG.E.U16 [R4.64], R14 ;  /* 0x0000000e04001986 */ /* 0x0005e2000c101506 */
[----:B-1----:R-:W-:-:S03]  /*52900*/  IADD3 R8, R0, c[0x0][0x198], RZ ;  /* 0x0000660000087a10 */ /* 0x002fc60007ffe0ff */
[----:B0-----:R-:W4:Y:S02]  /*52910*/  LDL.LU R17, [R1+0x2c] ;  /* 0x00002c0001117983 */ /* 0x001f240000300800 */
[----:B--2---:R-:W-:-:S05]  /*52920*/  IMAD.WIDE R4, R8, 0x2, R2 ;  /* 0x0000000208047825 */ /* 0x004fca00078e0202 */
[----:B------:R0:W-:Y:S01]  /*52930*/  @P3 STG.E.U16 [R4.64], R6 ;  /* 0x0000000604003986 */ /* 0x0001e2000c101506 */
[----:B-----5:R-:W-:-:S03]  /*52940*/  ISETP.GE.AND P1, PT, R23, c[0x0][0x17c], PT ;  /* 0x00005f0017007a0c */ /* 0x020fc60003f26270 */
[----:B------:R-:W2:Y:S01]  /*52950*/  LDL.LU R23, [R1+0x14b4] ;  /* 0x0014b40001177983 */ /* 0x000ea20000300800 */
[----:B---3--:R-:W-:-:S03]  /*52960*/  ISETP.GE.AND P3, PT, R16, c[0x0][0x17c], PT ;  /* 0x00005f0010007a0c */ /* 0x008fc60003f66270 */
[----:B------:R-:W3:Y:S01]  /*52970*/  LDL.LU R16, [R1+0x14b0] ;  /* 0x0014b00001107983 */ /* 0x000ee20000300800 */
[C---:B------:R-:W-:Y:S02]  /*52980*/  ISETP.LT.AND P0, PT, R29.reuse, c[0x0][0x178], !P0 ;  /* 0x00005e001d007a0c */ /* 0x040fe40004701270 */
[----:B------:R-:W-:Y:S02]  /*52990*/  ISETP.LT.AND P6, PT, R28, c[0x0][0x178], !P4 ;  /* 0x00005e001c007a0c */ /* 0x000fe400067c1270 */
[C---:B------:R-:W-:Y:S01]  /*529a0*/  IADD3 R0, R8.reuse, c[0x0][0x198], RZ ;  /* 0x0000660008007a10 */ /* 0x040fe20007ffe0ff */
[----:B------:R-:W-:Y:S01]  /*529b0*/  IMAD.WIDE R8, R8, 0x2, R24 ;  /* 0x0000000208087825 */ /* 0x000fe200078e0218 */
[----:B------:R-:W-:Y:S02]  /*529c0*/  PRMT R10, R14, 0x7632, R10 ;  /* 0x000076320e0a7816 */ /* 0x000fe4000000000a */
[----:B------:R-:W-:Y:S01]  /*529d0*/  ISETP.LT.AND P4, PT, R29, c[0x0][0x178], !P4 ;  /* 0x00005e001d007a0c */ /* 0x000fe20006781270 */
[----:B------:R-:W-:-:S04]  /*529e0*/  IMAD.WIDE R12, R0, 0x2, R2 ;  /* 0x00000002000c7825 */ /* 0x000fc800078e0202 */
[----:B------:R1:W-:Y:S01]  /*529f0*/  @P0 STG.E.U16 [R8.64], R10 ;  /* 0x0000000a08000986 */ /* 0x0003e2000c101506 */
[----:B------:R-:W-:Y:S01]  /*52a00*/  ISETP.LT.AND P0, PT, R28, c[0x0][0x178], !P2 ;  /* 0x00005e001c007a0c */ /* 0x000fe20005701270 */
[----:B0-----:R-:W-:Y:S01]  /*52a10*/  IMAD.WIDE R4, R0, 0x2, R24 ;  /* 0x0000000200047825 */ /* 0x001fe200078e0218 */
[----:B------:R-:W-:Y:S01]  /*52a20*/  ISETP.LT.AND P2, PT, R29, c[0x0][0x178], !P2 ;  /* 0x00005e001d007a0c */ /* 0x000fe20005741270 */
[----:B----4-:R0:W-:Y:S01]  /*52a30*/  @P6 STG.E.U16 [R12.64], R27 ;  /* 0x0000001b0c006986 */ /* 0x0101e2000c101506 */
[----:B------:R-:W-:-:S03]  /*52a40*/  PRMT R6, R27, 0x7632, R6 ;  /* 0x000076321b067816 */ /* 0x000fc60000000006 */
[----:B------:R4:W-:Y:S01]  /*52a50*/  @P4 STG.E.U16 [R4.64], R26 ;  /* 0x0000001a04004986 */ /* 0x0009e2000c101506 */
[----:B-1----:R-:W-:Y:S02]  /*52a60*/  IADD3 R8, R0, c[0x0][0x198], RZ ;  /* 0x0000660000087a10 */ /* 0x002fe40007ffe0ff */
[----:B------:R-:W-:Y:S02]  /*52a70*/  PRMT R10, R26, 0x7632, R10 ;  /* 0x000076321a0a7816 */ /* 0x000fe4000000000a */
[C---:B------:R-:W-:Y:S01]  /*52a80*/  IADD3 R0, R8.reuse, c[0x0][0x198], RZ ;  /* 0x0000660008007a10 */ /* 0x040fe20007ffe0ff */
[----:B0-----:R-:W5:Y:S01]  /*52a90*/  LDL.LU R27, [R1+0x1bc] ;  /* 0x0001bc00011b7983 */ /* 0x001f620000300800 */
[----:B----4-:R-:W-:-:S03]  /*52aa0*/  IMAD.WIDE R4, R8, 0x2, R2 ;  /* 0x0000000208047825 */ /* 0x010fc600078e0202 */
[----:B------:R-:W4:Y:S01]  /*52ab0*/  LDL.LU R26, [R1+0x14b8] ;  /* 0x0014b800011a7983 */ /* 0x000f220000300800 */
[----:B------:R-:W-:-:S03]  /*52ac0*/  IMAD.WIDE R8, R8, 0x2, R24 ;  /* 0x0000000208087825 */ /* 0x000fc600078e0218 */
[----:B------:R-:W-:Y:S04]  /*52ad0*/  @P0 STG.E.U16 [R4.64], R6 ;  /* 0x0000000604000986 */ /* 0x000fe8000c101506 */
[----:B------:R0:W-:Y:S01]  /*52ae0*/  @P2 STG.E.U16 [R8.64], R10 ;  /* 0x0000000a08002986 */ /* 0x0001e2000c101506 */
[----:B--2---:R-:W-:-:S03]  /*52af0*/  ISETP.GE.AND P4, PT, R23, c[0x0][0x17c], PT ;  /* 0x00005f0017007a0c */ /* 0x004fc60003f86270 */
[----:B------:R-:W2:Y:S01]  /*52b00*/  LDL.LU R23, [R1+0x1640] ;  /* 0x0016400001177983 */ /* 0x000ea20000300800 */
[----:B---3--:R-:W-:-:S03]  /*52b10*/  ISETP.GE.AND P0, PT, R16, c[0x0][0x17c], PT ;  /* 0x00005f0010007a0c */ /* 0x008fc60003f06270 */
[----:B------:R-:W3:Y:S04]  /*52b20*/  LDL.LU R16, [R1+0x14bc] ;  /* 0x0014bc0001107983 */ /* 0x000ee80000300800 */
[----:B0-----:R-:W2:Y:S01]  /*52b30*/  LDL.LU R9, [R1+0x1cc] ;  /* 0x0001cc0001097983 */ /* 0x001ea20000300800 */
        /* <DEDUP_REMOVED lines=8> */
[----:B--2---:R0:W-:Y:S01]  /*52bc0*/  @P6 STG.E.U16 [R12.64], R9 ;  /* 0x000000090c006986 */ /* 0x0041e2000c101506 */
[----:B------:R-:W-:-:S03]  /*52bd0*/  PRMT R10, R9, 0x7632, R10 ;  /* 0x00007632090a7816 */ /* 0x000fc6000000000a */
[----:B------:R1:W-:Y:S01]  /*52be0*/  @P5 STG.E.U16 [R4.64], R17 ;  /* 0x0000001104005986 */ /* 0x0003e2000c101506 */
[----:B----4-:R-:W-:-:S03]  /*52bf0*/  ISETP.GE.AND P5, PT, R26, c[0x0][0x17c], PT ;  /* 0x00005f001a007a0c */ /* 0x010fc60003fa6270 */
[----:B------:R-:W2:Y:S01]  /*52c00*/  LDL.LU R26, [R1+0x1ec] ;  /* 0x0001ec00011a7983 */ /* 0x000ea20000300800 */
[----:B0-----:R-:W-:-:S04]  /*52c10*/  IMAD.WIDE R8, R6, 0x2, R24 ;  /* 0x0000000206087825 */ /* 0x001fc800078e0218 */
[----:B-1----:R-:W-:Y:S01]  /*52c20*/  IMAD.WIDE R4, R6, 0x2, R2 ;  /* 0x0000000206047825 */ /* 0x002fe200078e0202 */
[----:B------:R-:W4:Y:S04]  /*52c30*/  LDL.LU R17, [R1+0x14c0] ;  /* 0x0014c00001117983 */ /* 0x000f280000300800 */
[----:B------:R-:W-:Y:S04]  /*52c40*/  @P2 STG.E.U16 [R4.64], R10 ;  /* 0x0000000a04002986 */ /* 0x000fe8000c101506 */
[----:B------:R0:W-:Y:S04]  /*52c50*/  @P1 STG.E.U16 [R8.64], R14 ;  /* 0x0000000e08001986 */ /* 0x0001e8000c101506 */
[----:B0-----:R-:W2:Y:S01]  /*52c60*/  LDL.LU R14, [R1+0x14c4] ;  /* 0x0014c400010e7983 */ /* 0x001ea20000300800 */
[----:B------:R-:W-:-:S02]  /*52c70*/  ISETP.LT.AND P6, PT, R28, c[0x0][0x178], !P3 ;  /* 0x00005e001c007a0c */ /* 0x000fc40005fc1270 */
[----:B------:R-:W-:Y:S02]  /*52c80*/  ISETP.LT.AND P3, PT, R29, c[0x0][0x178], !P3 ;  /* 0x00005e001d007a0c */ /* 0x000fe40005f61270 */
[----:B------:R-:W-:-:S05]  /*52c90*/  IADD3 R0, R6, c[0x0][0x198], RZ ;  /* 0x0000660006007a10 */ /* 0x000fca0007ffe0ff */
[----:B------:R-:W-:-:S04]  /*52ca0*/  IMAD.WIDE R12, R0, 0x2, R2 ;  /* 0x00000002000c7825 */ /* 0x000fc800078e0202 */
[----:B------:R-:W-:Y:S01]  /*52cb0*/  IMAD.WIDE R4, R0, 0x2, R24 ;  /* 0x0000000200047825 */ /* 0x000fe200078e0218 */
[----:B---3--:R-:W-:Y:S01]  /*52cc0*/  ISETP.GE.AND P2, PT, R16, c[0x0][0x17c], PT ;  /* 0x00005f0010007a0c */ /* 0x008fe20003f46270 */
[----:B-----5:R0:W-:Y:S01]  /*52cd0*/  @P6 STG.E.U16 [R12.64], R27 ;  /* 0x0000001b0c006986 */ /* 0x0201e2000c101506 */
[----:B------:R-:W-:-:S03]  /*52ce0*/  PRMT R6, R27, 0x7632, R6 ;  /* 0x000076321b067816 */ /* 0x000fc60000000006 */
[----:B------:R-:W3:Y:S04]  /*52cf0*/  LDL.LU R16, [R1+0x14c8] ;  /* 0x0014c80001107983 */ /* 0x000ee80000300800 */
[----:B------:R1:W-:Y:S04]  /*52d00*/  @P3 STG.E.U16 [R4.64], R23 ;  /* 0x0000001704003986 */ /* 0x0003e8000c101506 */
[----:B0-----:R-:W5:Y:S01]  /*52d10*/  LDL.LU R27, [R1+0x1dc] ;  /* 0x0001dc00011b7983 */ /* 0x001f620000300800 */
[----:B--2---:R-:W-:-:S03]  /*52d20*/  ISETP.GE.AND P3, PT, R14, c[0x0][0x17c], PT ;  /* 0x00005f000e007a0c */ /* 0x004fc60003f66270 */
[----:B------:R-:W2:Y:S01]  /*52d30*/  LDL.LU R14, [R1+0x14cc] ;  /* 0x0014cc00010e7983 */ /* 0x000ea20000300800 */
[----:B------:R-:W-:Y:S02]  /*52d40*/  ISETP.LT.AND P1, PT, R28, c[0x0][0x178], !P4 ;  /* 0x00005e001c007a0c */ /* 0x000fe40006721270 */
[----:B------:R-:W-:Y:S02]  /*52d50*/  ISETP.LT.AND P4, PT, R29, c[0x0][0x178], !P4 ;  /* 0x00005e001d007a0c */ /* 0x000fe40006781270 */
[----:B------:R-:W-:Y:S02]  /*52d60*/  IADD3 R8, R0, c[0x0][0x198], RZ ;  /* 0x0000660000087a10 */ /* 0x000fe40007ffe0ff */
[----:B------:R-:W-:Y:S02]  /*52d70*/  ISETP.LT.AND P6, PT, R28, c[0x0][0x178], !P0 ;  /* 0x00005e001c007a0c */ /* 0x000fe400047c1270 */
[C---:B------:R-:W-:Y:S01]  /*52d80*/  IADD3 R0, R8.reuse, c[0x0][0x198], RZ ;  /* 0x0000660008007a10 */ /* 0x040fe20007ffe0ff */
[----:B-1----:R-:W-:Y:S01]  /*52d90*/  IMAD.WIDE R4, R8, 0x2, R2 ;  /* 0x0000000208047825 */ /* 0x002fe200078e0202 */
[----:B------:R-:W-:-:S02]  /*52da0*/  PRMT R10, R23, 0x7632, R10 ;  /* 0x00007632170a7816 */ /* 0x000fc4000000000a */
[----:B------:R-:W-:Y:S01]  /*52db0*/  ISETP.LT.AND P0, PT, R29, c[0x0][0x178], !P0 ;  /* 0x00005e001d007a0c */ /* 0x000fe20004701270 */
[----:B------:R-:W-:Y:S01]  /*52dc0*/  IMAD.WIDE R8, R8, 0x2, R24 ;  /* 0x0000000208087825 */ /* 0x000fe200078e0218 */
[----:B------:R0:W-:Y:S04]  /*52dd0*/  @P1 STG.E.U16 [R4.64], R6 ;  /* 0x0000000604001986 */ /* 0x0001e8000c101506 */
[----:B------:R-:W-:Y:S01]  /*52de0*/  @P4 STG.E.U16 [R8.64], R10 ;  /* 0x0000000a08004986 */ /* 0x000fe2000c101506 */
[----:B------:R-:W-:Y:S01]  /*52df0*/  ISETP.LT.AND P4, PT, R28, c[0x0][0x178], !P5 ;  /* 0x00005e001c007a0c */ /* 0x000fe20006f81270 */
[----:B------:R-:W-:-:S04]  /*52e00*/  IMAD.WIDE R12, R0, 0x2, R2 ;  /* 0x00000002000c7825 */ /* 0x000fc800078e0202 */
[C---:B0-----:R-:W-:Y:S01]  /*52e10*/  IMAD.WIDE R4, R0.reuse, 0x2, R24 ;  /* 0x0000000200047825 */ /* 0x041fe200078e0218 */
[----:B------:R-:W-:Y:S01]  /*52e20*/  IADD3 R6, R0, c[0x0][0x198], RZ ;  /* 0x0000660000067a10 */ /* 0x000fe20007ffe0ff */
[----:B------:R0:W-:Y:S04]  /*52e30*/  @P6 STG.E.U16 [R12.64], R26 ;  /* 0x0000001a0c006986 */ /* 0x0001e8000c101506 */
[----:B------:R1:W-:Y:S01]  /*52e40*/  @P0 STG.E.U16 [R4.64], R11 ;  /* 0x0000000b04000986 */ /* 0x0003e2000c101506 */
[----:B----4-:R-:W-:-:S03]  /*52e50*/  ISETP.GE.AND P1, PT, R17, c[0x0][0x17c], PT ;  /* 0x00005f0011007a0c */ /* 0x010fc60003f26270 */
[----:B------:R-:W4:Y:S01]  /*52e60*/  LDL.LU R17, [R1+0x21c] ;  /* 0x00021c0001117983 */ /* 0x000f220000300800 */
[----:B0-----:R-:W-:Y:S01]  /*52e70*/  PRMT R12, R26, 0x7632, R12 ;  /* 0x000076321a0c7816 */ /* 0x001fe2000000000c */
[----:B-1----:R-:W-:-:S05]  /*52e80*/  IMAD.WIDE R4, R6, 0x2, R2 ;  /* 0x0000000206047825 */ /* 0x002fca00078e0202 */
[----:B------:R0:W-:Y:S01]  /*52e90*/  @P4 STG.E.U16 [R4.64], R12 ;  /* 0x0000000c04004986 */ /* 0x0001e2000c101506 */
[----:B--2---:R-:W-:-:S03]  /*52ea0*/  ISETP.GE.AND P4, PT, R14, c[0x0][0x17c], PT ;  /* 0x00005f000e007a0c */ /* 0x004fc60003f86270 */
[----:B------:R-:W2:Y:S01]  /*52eb0*/  LDL.LU R14, [R1+0x14d4] ;  /* 0x0014d400010e7983 */ /* 0x000ea20000300800 */
[C---:B------:R-:W-:Y:S02]  /*52ec0*/  ISETP.LT.AND P5, PT, R29.reuse, c[0x0][0x178], !P5 ;  /* 0x00005e001d007a0c */ /* 0x040fe40006fa1270 */
[----:B------:R-:W-:Y:S01]  /*52ed0*/  ISETP.LT.AND P6, PT, R28, c[0x0][0x178], !P2 ;  /* 0x00005e001c007a0c */ /* 0x000fe200057c1270 */
[----:B------:R-:W4:Y:S01]  /*52ee0*/  LDL.LU R23, [R1+0x14d0] ;  /* 0x0014d00001177983 */ /* 0x000f220000300800 */
[----:B------:R-:W-:-:S03]  /*52ef0*/  ISETP.LT.AND P2, PT, R29, c[0x0][0x178], !P2 ;  /* 0x00005e001d007a0c */ /* 0x000fc60005741270 */
[----:B------:R-:W4:Y:S01]  /*52f00*/  LDL.LU R26, [R1+0x1c] ;  /* 0x00001c00011a7983 */ /* 0x000f220000300800 */
[C---:B------:R-:W-:Y:S01]  /*52f10*/  IADD3 R0, R6.reuse, c[0x0][0x198], RZ ;  /* 0x0000660006007a10 */ /* 0x040fe20007ffe0ff */
[----:B------:R-:W-:Y:S01]  /*52f20*/  IMAD.WIDE R8, R6, 0x2, R24 ;  /* 0x0000000206087825 */ /* 0x000fe200078e0218 */
[----:B------:R-:W-:-:S03]  /*52f30*/  PRMT R13, R11, 0x7632, R13 ;  /* 0x000076320b0d7816 */ /* 0x000fc6000000000d */
[----:B------:R-:W-:-:S04]  /*52f40*/  IMAD.WIDE R10, R0, 0x2, R2 ;  /* 0x00000002000a7825 */ /* 0x000fc800078e0202 */
[----:B0-----:R-:W-:Y:S01]  /*52f50*/  IMAD.WIDE R4, R0, 0x2, R24 ;  /* 0x0000000200047825 */ /* 0x001fe200078e0218 */
[----:B------:R-:W-:Y:S01]  /*52f60*/  @P5 STG.E.U16 [R8.64], R13 ;  /* 0x0000000d08005986 */ /* 0x000fe2000c101506 */
[----:B---3--:R-:W-:Y:S02]  /*52f70*/  ISETP.GE.AND P0, PT, R16, c[0x0][0x17c], PT ;  /* 0x00005f0010007a0c */ /* 0x008fe40003f06270 */
[----:B-----5:R-:W-:Y:S01]  /*52f80*/  PRMT R6, R27, 0x7632, R6 ;  /* 0x000076321b067816 */ /* 0x020fe20000000006 */
[----:B------:R0:W-:Y:S04]  /*52f90*/  @P6 STG.E.U16 [R10.64], R27 ;  /* 0x0000001b0a006986 */ /* 0x0001e8000c101506 */
[----:B------:R-:W3:Y:S04]  /*52fa0*/  LDL.LU R16, [R1+0x14d8] ;  /* 0x0014d80001107983 */ /* 0x000ee80000300800 */
[----:B------:R1:W-:Y:S04]  /*52fb0*/  @P2 STG.E.U16 [R4.64], R19 ;  /* 0x0000001304002986 */ /* 0x0003e8000c101506 */
[----:B0-----:R-:W5:Y:S01]  /*52fc0*/  LDL.LU R27, [R1+0x20c] ;  /* 0x00020c00011b7983 */ /* 0x001f620000300800 */
[----:B--2---:R-:W-:-:S03]  /*52fd0*/  ISETP.GE.AND P2, PT, R14, c[0x0][0x17c], PT ;  /* 0x00005f000e007a0c */ /* 0x004fc60003f46270 */
[----:B------:R-:W2:Y:S04]  /*52fe0*/  LDL.LU R14, [R1+0x14dc] ;  /* 0x0014dc00010e7983 */ /* 0x000ea80000300800 */
[----:B------:R-:W2:Y:S01]  /*52ff0*/  LDL.LU R13, [R1+0x14e0] ;  /* 0x0014e000010d7983 */ /* 0x000ea20000300800 */
[----:B------:R-:W-:Y:S02]  /*53000*/  ISETP.LT.AND P5, PT, R28, c[0x0][0x178], !P3 ;  /* 0x00005e001c007a0c */ /* 0x000fe40005fa1270 */
[----:B------:R-:W-:Y:S02]  /*53010*/  ISETP.LT.AND P3, PT, R29, c[0x0][0x178], !P3 ;  /* 0x00005e001d007a0c */ /* 0x000fe40005f61270 */
[----:B------:R-:W-:Y:S02]  /*53020*/  IADD3 R8, R0, c[0x0][0x198], RZ ;  /* 0x0000660000087a10 */ /* 0x000fe40007ffe0ff */
[----:B------:R-:W-:-:S02]  /*53030*/  ISETP.LT.AND P6, PT, R28, c[0x0][0x178], !P1 ;  /* 0x00005e001c007a0c */ /* 0x000fc40004fc1270 */
[----:B------:R-:W-:Y:S01]  /*53040*/  ISETP.LT.AND P1, PT, R29, c[0x0][0x178], !P1 ;  /* 0x00005e001d007a0c */ /* 0x000fe20004f21270 */
[C---:B-1----:R-:W-:Y:S01]  /*53050*/  IMAD.WIDE R4, R8.reuse, 0x2, R2 ;  /* 0x0000000208047825 */ /* 0x042fe200078e0202 */
[C---:B------:R-:W-:Y:S02]  /*53060*/  IADD3 R0, R8.reuse, c[0x0][0x198], RZ ;  /* 0x0000660008007a10 */ /* 0x040fe40007ffe0ff */
[----:B------:R-:W-:Y:S01]  /*53070*/  PRMT R12, R19, 0x7632, R12 ;  /* 0x00007632130c7816 */ /* 0x000fe2000000000c */
[----:B------:R-:W-:Y:S01]  /*53080*/  IMAD.WIDE R8, R8, 0x2, R24 ;  /* 0x0000000208087825 */ /* 0x000fe200078e0218 */
[----:B------:R0:W-:Y:S03]  /*53090*/  @P5 STG.E.U16 [R4.64], R6 ;  /* 0x0000000604005986 */ /* 0x0001e6000c101506 */
[----:B------:R-:W-:Y:S01]  /*530a0*/  IMAD.WIDE R10, R0, 0x2, R2 ;  /* 0x00000002000a7825 */ /* 0x000fe200078e0202 */
[----:B------:R1:W-:Y:S01]  /*530b0*/  @P3 STG.E.U16 [R8.64], R12 ;  /* 0x0000000c08003986 */ /* 0x0003e2000c101506 */
[----:B------:R-:W-:-:S02]  /*530c0*/  ISETP.LT.AND P3, PT, R28, c[0x0][0x178], !P0 ;  /* 0x00005e001c007a0c */ /* 0x000fc40004761270 */
[----:B------:R-:W-:Y:S01]  /*530d0*/  ISETP.LT.AND P0, PT, R29, c[0x0][0x178], !P0 ;  /* 0x00005e001d007a0c */ /* 0x000fe20004701270 */
[----:B----4-:R4:W-:Y:S01]  /*530e0*/  @P6 STG.E.U16 [R10.64], R17 ;  /* 0x000000110a006986 */ /* 0x0109e2000c101506 */
[C---:B0-----:R-:W-:Y:S01]  /*530f0*/  IMAD.WIDE R4, R0.reuse, 0x2, R24 ;  /* 0x0000000200047825 */ /* 0x041fe200078e0218 */
[----:B------:R-:W-:Y:S02]  /*53100*/  IADD3 R0, R0, c[0x0][0x198], RZ ;  /* 0x0000660000007a10 */ /* 0x000fe40007ffe0ff */
[----:B------:R-:W-:Y:S01]  /*53110*/  PRMT R6, R17, 0x7632, R6 ;  /* 0x0000763211067816 */ /* 0x000fe20000000006 */
[----:B-1----:R-:W2:Y:S04]  /*53120*/  LDL.LU R12, [R1+0x14e8] ;  /* 0x0014e800010c7983 */ /* 0x002ea80000300800 */
[----:B------:R0:W-:Y:S01]  /*53130*/  @P1 STG.E.U16 [R4.64], R26 ;  /* 0x0000001a04001986 */ /* 0x0001e2000c101506 */
[----:B------:R-:W-:Y:S01]  /*53140*/  ISETP.LT.AND P1, PT, R28, c[0x0][0x178], !P4 ;  /* 0x00005e001c007a0c */ /* 0x000fe20006721270 */
[----:B------:R-:W-:Y:S01]  /*53150*/  IMAD.WIDE R8, R0, 0x2, R24 ;  /* 0x0000000200087825 */ /* 0x000fe200078e0218 */
[----:B------:R-:W-:Y:S01]  /*53160*/  ISETP.LT.AND P4, PT, R29, c[0x0][0x178], !P4 ;  /* 0x00005e001d007a0c */ /* 0x000fe20006781270 */
[----:B----4-:R-:W4:Y:S01]  /*53170*/  LDL.LU R11, [R1+0x14e4] ;  /* 0x0014e400010b7983 */ /* 0x010f220000300800 */
[----:B------:R-:W-:Y:S01]  /*53180*/  PRMT R10, R26, 0x7632, R10 ;  /* 0x000076321a0a7816 */ /* 0x000fe2000000000a */
[C---:B0-----:R-:W-:Y:S01]  /*53190*/  IMAD.WIDE R4, R0.reuse, 0x2, R2 ;  /* 0x0000000200047825 */ /* 0x041fe200078e0202 */
[----:B------:R-:W-:-:S04]  /*531a0*/  IADD3 R0, R0, c[0x0][0x198], RZ ;  /* 0x0000660000007a10 */ /* 0x000fc80007ffe0ff */
[----:B------:R0:W-:Y:S04]  /*531b0*/  @P3 STG.E.U16 [R4.64], R6 ;  /* 0x0000000604003986 */ /* 0x0001e8000c101506 */
[----:B------:R1:W-:Y:S01]  /*531c0*/  @P0 STG.E.U16 [R8.64], R10 ;  /* 0x0000000a08000986 */ /* 0x0003e2000c101506 */
[----:B---3--:R-:W-:-:S03]  /*531d0*/  ISETP.GE.AND P6, PT, R16, c[0x0][0x17c], PT ;  /* 0x00005f0010007a0c */ /* 0x008fc60003fc6270 */
[----:B------:R-:W3:Y:S01]  /*531e0*/  LDL.LU R16, [R1+0x1fc] ;  /* 0x0001fc0001107983 */ /* 0x000ee20000300800 */
[----:B0-----:R-:W-:-:S04]  /*531f0*/  IMAD.WIDE R4, R0, 0x2, R2 ;  /* 0x0000000200047825 */ /* 0x001fc800078e0202 */
[----:B-1----:R-:W-:Y:S01]  /*53200*/  IMAD.WIDE R8, R0, 0x2, R24 ;  /* 0x0000000200087825 */ /* 0x002fe200078e0218 */
[----:B-----5:R0:W-:Y:S04]  /*53210*/  @P1 STG.E.U16 [R4.64], R27 ;  /* 0x0000001b04001986 */ /* 0x0201e8000c101506 */
[----:B------:R-:W-:Y:S01]  /*53220*/  @P4 STG.E.U16 [R8.64], R7 ;  /* 0x0000000708004986 */ /* 0x000fe2000c101506 */
[----:B--2---:R-:W-:-:S03]  /*53230*/  ISETP.GE.AND P4, PT, R13, c[0x0][0x17c], PT ;  /* 0x00005f000d007a0c */ /* 0x004fc60003f86270 */
[----:B------:R-:W2:Y:S01]  /*53240*/  LDL.LU R13, [R1+0x22c] ;  /* 0x00022c00010d7983 */ /* 0x000ea20000300800 */
[----:B------:R-:W-:Y:S02]  /*53250*/  IADD3 R6, R0, c[0x0][0x198], RZ ;  /* 0x0000660000067a10 */ /* 0x000fe40007ffe0ff */
[----:B------:R-:W-:Y:S02]  /*53260*/  PRMT R0, R27, 0x7632, R0 ;  /* 0x000076321b007816 */ /* 0x000fe40000000000 */
[----:B0-----:R-:W0:Y:S01]  /*53270*/  S2R R27, SR_TID.X ;  /* 0x00000000001b7919 */ /* 0x001e220000002100 */
[----:B------:R-:W-:Y:S02]  /*53280*/  ISETP.GE.AND P5, PT, R23, c[0x0][0x17c], PT ;  /* 0x00005f0017007a0c */ /* 0x000fe40003fa6270 */
[----:B------:R-:W-:Y:S01]  /*53290*/  ISETP.LT.AND P0, PT, R28, c[0x0][0x178], !P2 ;  /* 0x00005e001c007a0c */ /* 0x000fe20005701270 */
[----:B------:R-:W-:Y:S01]  /*532a0*/  IMAD.WIDE R4, R6, 0x2, R2 ;  /* 0x0000000206047825 */ /* 0x000fe200078e0202 */
[----:B------:R-:W-:Y:S01]  /*532b0*/  STL [R1+0x163c], R15 ;  /* 0x00163c0f01007387 */ /* 0x000fe20000100800 */
[----:B------:R-:W-:-:S02]  /*532c0*/  ISETP.GE.AND P3, PT, R14, c[0x0][0x17c], PT ;  /* 0x00005f000e007a0c */ /* 0x000fc40003f66270 */
[C---:B0-----:R-:W-:Y:S01]  /*532d0*/  IMAD.SHL.U32 R23, R27.reuse, 0x800, RZ ;  /* 0x000008001b177824 */ /* 0x041fe200078e00ff */
[----:B------:R-:W-:-:S04]  /*532e0*/  LOP3.LUT R17, R27, 0x7f, RZ, 0xc0, !PT ;  /* 0x0000007f1b117812 */ /* 0x000fc800078ec0ff */
[----:B------:R-:W-:-:S03]  /*532f0*/  LOP3.LUT R23, R23, 0x3000, RZ, 0xc0, !PT ;  /* 0x0000300017177812 */ /* 0x000fc600078ec0ff */
[----:B------:R-:W-:Y:S02]  /*53300*/  @P0 STG.E.U16 [R4.64], R0 ;  /* 0x0000000004000986 */ /* 0x000fe4000c101506 */
[----:B------:R-:W-:Y:S01]  /*53310*/  IMAD R23, R17, 0x10, R23 ;  /* 0x0000001011177824 */ /* 0x000fe200078e0217 */
[----:B------:R-:W-:Y:S01]  /*53320*/  ISETP.GE.AND P0, PT, R12, c[0x0][0x17c], PT ;  /* 0x00005f000c007a0c */ /* 0x000fe20003f06270 */
[----:B--2---:R-:W-:Y:S04]  /*53330*/  STL [R1+0x1638], R13 ;  /* 0x0016380d01007387 */ /* 0x004fe80000100800 */
[----:B------:R-:W0:Y:S04]  /*53340*/  LDS.128 R12, [R23] ;  /* 0x00000000170c7984 */ /* 0x000e280000000c00 */
[----:B------:R-:W2:Y:S04]  /*53350*/  LDL.LU R10, [R1+0x14ec] ;  /* 0x0014ec00010a7983 */ /* 0x000ea80000300800 */
[----:B------:R-:W5:Y:S04]  /*53360*/  LDL.LU R26, [R1+0x4c] ;  /* 0x00004c00011a7983 */ /* 0x000f680000300800 */
[----:B0-----:R-:W-:Y:S04]  /*53370*/  STL [R1+0x34], R13 ;  /* 0x0000340d01007387 */ /* 0x001fe80000100800 */
[----:B------:R0:W-:Y:S04]  /*53380*/  STL.64 [R1+0x38], R14 ;  /* 0x0000380e01007387 */ /* 0x0001e80000100a00 */
[----:B0-----:R-:W2:Y:S04]  /*53390*/  LDL.LU R15, [R1+0x163c] ;  /* 0x00163c00010f7983 */ /* 0x001ea80000300800 */
[----:B------:R-:W5:Y:S01]  /*533a0*/  LDL.LU R13, [R1+0x1638] ;  /* 0x00163800010d7983 */ /* 0x000f620000300800 */
[----:B------:R-:W-:-:S03]  /*533b0*/  IMAD.MOV.U32 R14, RZ, RZ, R12 ;  /* 0x000000ffff0e7224 */ /* 0x000fc600078e000c */
[----:B------:R-:W5:Y:S01]  /*533c0*/  LDL.LU R12, [R1+0x14f0] ;  /* 0x0014f000010c7983 */ /* 0x000f620000300800 */
[----:B------:R-:W-:Y:S02]  /*533d0*/  ISETP.LT.AND P2, PT, R29, c[0x0][0x178], !P2 ;  /* 0x00005e001d007a0c */ /* 0x000fe40005741270 */
[----:B------:R-:W-:Y:S02]  /*533e0*/  ISETP.LT.AND P1, PT, R28, c[0x0][0x178], !P5 ;  /* 0x00005e001c007a0c */ /* 0x000fe40006f21270 */
[C---:B------:R-:W-:Y:S02]  /*533f0*/  IADD3 R8, R6.reuse, c[0x0][0x198], RZ ;  /* 0x0000660006087a10 */ /* 0x040fe40007ffe0ff */
[----:B------:R-:W-:Y:S01]  /*53400*/  PRMT R9, R7, 0x7632, R9 ;  /* 0x0000763207097816 */ /* 0x000fe20000000009 */
[----:B------:R-:W-:-:S04]  /*53410*/  IMAD.WIDE R6, R6, 0x2, R24 ;  /* 0x0000000206067825 */ /* 0x000fc800078e0218 */
[----:B------:R-:W-:Y:S02]  /*53420*/  IMAD.WIDE R4, R8, 0x2, R2 ;  /* 0x0000000208047825 */ /* 0x000fe400078e0202 */
[----:B------:R0:W-:Y:S04]  /*53430*/  @P2 STG.E.U16 [R6.64], R9 ;  /* 0x0000000906002986 */ /* 0x0001e8000c101506 */
[----:B---3--:R1:W-:Y:S01]  /*53440*/  @P1 STG.E.U16 [R4.64], R16 ;  /* 0x0000001004001986 */ /* 0x0083e2000c101506 */
[----:B0-----:R-:W-:-:S03]  /*53450*/  PRMT R9, R16, 0x7632, R9 ;  /* 0x0000763210097816 */ /* 0x001fc60000000009 */
[----:B-1----:R-:W0:Y:S01]  /*53460*/  S2R R16, SR_TID.X ;  /* 0x0000000000107919 */ /* 0x002e220000002100 */
[C---:B------:R-:W-:Y:S02]  /*53470*/  ISETP.LT.AND P5, PT, R29.reuse, c[0x0][0x178], !P5 ;  /* 0x00005e001d007a0c */ /* 0x040fe40006fa1270 */
[----:B------:R-:W-:Y:S02]  /*53480*/  ISETP.LT.AND P2, PT, R28, c[0x0][0x178], !P6 ;  /* 0x00005e001c007a0c */ /* 0x000fe40007741270 */
[----:B------:R-:W-:Y:S01]  /*53490*/  ISETP.LT.AND P6, PT, R29, c[0x0][0x178], !P6 ;  /* 0x00005e001d007a0c */ /* 0x000fe200077c1270 */
[C---:B------:R-:W-:Y:S01]  /*534a0*/  IMAD.WIDE R4, R8.reuse, 0x2, R24 ;  /* 0x0000000208047825 */ /* 0x040fe200078e0218 */
[----:B------:R-:W-:Y:S02]  /*534b0*/  IADD3 R0, R8, c[0x0][0x198], RZ ;  /* 0x0000660008007a10 */ /* 0x000fe40007ffe0ff */
[C---:B0-----:R-:W-:Y:S01]  /*534c0*/  LOP3.LUT R19, R16.reuse, 0x7f, RZ, 0xc0, !PT ;  /* 0x0000007f10137812 */ /* 0x041fe200078ec0ff */
[----:B------:R-:W-:-:S05]  /*534d0*/  IMAD.SHL.U32 R16, R16, 0x800, RZ ;  /* 0x0000080010107824 */ /* 0x000fca00078e00ff */
[----:B------:R-:W-:Y:S01]  /*534e0*/  LOP3.LUT R16, R16, 0x3000, RZ, 0xc0, !PT ;  /* 0x0000300010107812 */ /* 0x000fe200078ec0ff */
[----:B------:R-:W-:-:S04]  /*534f0*/  IMAD.WIDE R6, R0, 0x2, R2 ;  /* 0x0000000200067825 */ /* 0x000fc800078e0202 */
[----:B------:R-:W-:Y:S01]  /*53500*/  IMAD R16, R19, 0x10, R16 ;  /* 0x0000001013107824 */ /* 0x000fe200078e0210 */
[----:B----4-:R-:W-:-:S04]  /*53510*/  ISETP.GE.AND P1, PT, R11, c[0x0][0x17c], PT ;  /* 0x00005f000b007a0c */ /* 0x010fc80003f26270 */
[----:B------:R-:W-:Y:S01]  /*53520*/  LOP3.LUT R16, R16, 0x20, RZ, 0x3c, !PT ;  /* 0x0000002010107812 */ /* 0x000fe200078e3cff */
[----:B--2---:R0:W-:Y:S01]  /*53530*/  @P5 STG.E.U16 [R4.64], R15 ;  /* 0x0000000f04005986 */ /* 0x0041e2000c101506 */
[----:B------:R-:W-:-:S03]  /*53540*/  PRMT R8, R15, 0x7632, R8 ;  /* 0x000076320f087816 */ /* 0x000fc60000000008 */
[----:B------:R1:W-:Y:S01]  /*53550*/  @P2 STG.E.U16 [R6.64], R9 ;  /* 0x0000000906002986 */ /* 0x0003e2000c101506 */
[----:B------:R-:W-:Y:S01]  /*53560*/  ISETP.GE.AND P2, PT, R10, c[0x0][0x17c], PT ;  /* 0x00005f000a007a0c */ /* 0x000fe20003f46270 */
[----:B0-----:R-:W-:-:S05]  /*53570*/  IMAD.WIDE R4, R0, 0x2, R24 ;  /* 0x0000000200047825 */ /* 0x001fca00078e0218 */
[----:B------:R5:W-:Y:S04]  /*53580*/  @P6 STG.E.U16 [R4.64], R8 ;  /* 0x0000000804006986 */ /* 0x000be8000c101506 */
[----:B------:R-:W0:Y:S01]  /*53590*/  LDS.128 R8, [R16] ;  /* 0x0000000010087984 */ /* 0x000e220000000c00 */
[----:B------:R-:W-:Y:S02]  /*535a0*/  ISETP.LT.AND P5, PT, R28, c[0x0][0x178], !P3 ;  /* 0x00005e001c007a0c */ /* 0x000fe40005fa1270 */
[----:B------:R-:W-:Y:S02]  /*535b0*/  ISETP.LT.AND P3, PT, R29, c[0x0][0x178], !P3 ;  /* 0x00005e001d007a0c */ /* 0x000fe40005f61270 */
[----:B------:R-:W-:-:S05]  /*535c0*/  IADD3 R0, R0, c[0x0][0x198], RZ ;  /* 0x0000660000007a10 */ /* 0x000fca0007ffe0ff */
[----:B-1----:R-:W-:Y:S01]  /*535d0*/  IMAD.WIDE R6, R0, 0x2, R2 ;  /* 0x0000000200067825 */ /* 0x002fe200078e0202 */
[----:B-----5:R-:W-:-:S04]  /*535e0*/  PRMT R4, R26, 0x7632, R4 ;  /* 0x000076321a047816 */ /* 0x020fc80000000004 */
[----:B------:R-:W-:Y:S01]  /*535f0*/  @P5 STG.E.U16 [R6.64], R13 ;  /* 0x0000000d06005986 */ /* 0x000fe2000c101506 */
[----:B------:R-:W-:Y:S02]  /*53600*/  ISETP.LT.AND P6, PT, R28, c[0x0][0x178], !P4 ;  /* 0x00005e001c007a0c */ /* 0x000fe400067c1270 */
[----:B------:R-:W-:Y:S02]  /*53610*/  ISETP.LT.AND P4, PT, R29, c[0x0][0x178], !P4 ;  /* 0x00005e001d007a0c */ /* 0x000fe40006781270 */
[----:B------:R-:W-:Y:S01]  /*53620*/  PRMT R5, R13, 0x7632, R5 ;  /* 0x000076320d057816 */ /* 0x000fe20000000005 */
[----:B0-----:R0:W-:Y:S01]  /*53630*/  STL [R1+0x4], R9 ;  /* 0x0000040901007387 */ /* 0x0011e20000100800 */
[----:B------:R-:W-:Y:S02]  /*53640*/  IMAD.MOV.U32 R19, RZ, RZ, R8 ;  /* 0x000000ffff137224 */ /* 0x000fe400078e0008 */
[----:B0-----:R-:W-:-:S05]  /*53650*/  IMAD.WIDE R8, R0, 0x2, R24 ;  /* 0x0000000200087825 */ /* 0x001fca00078e0218 */
[----:B------:R0:W-:Y:S04]  /*53660*/  @P3 STG.E.U16 [R8.64], R26 ;  /* 0x0000001a08003986 */ /* 0x0001e8000c101506 */
[----:B------:R1:W-:Y:S01]  /*53670*/  STL.64 [R1+0x8], R10 ;  /* 0x0000080a01007387 */ /* 0x0003e20000100a00 */
[----:B0-----:R-:W-:-:S03]  /*53680*/  IMAD.SHL.U32 R26, R27, 0x800, RZ ;  /* 0x000008001b1a7824 */ /* 0x001fc600078e00ff */
[----:B------:R-:W2:Y:S02]  /*53690*/  LDL.LU R16, [R1+0x50] ;  /* 0x0000500001107983 */ /* 0x000ea40000300800 */
[----:B------:R-:W-:Y:S02]  /*536a0*/  LOP3.LUT R26, R26, 0x3000, RZ, 0xc0, !PT ;  /* 0x000030001a1a7812 */ /* 0x000fe400078ec0ff */
[----:B-1----:R-:W-:-:S03]  /*536b0*/  IADD3 R10, R0, c[0x0][0x198], RZ ;  /* 0x00006600000a7a10 */ /* 0x002fc60007ffe0ff */
[----:B------:R-:W-:Y:S01]  /*536c0*/  IMAD R26, R17, 0x10, R26 ;  /* 0x00000010111a7824 */ /* 0x000fe200078e021a */
[C---:B------:R-:W-:Y:S01]  /*536d0*/  IADD3 R0, R10.reuse, c[0x0][0x198], RZ ;  /* 0x000066000a007a10 */ /* 0x040fe20007ffe0ff */
[----:B------:R-:W-:-:S03]  /*536e0*/  IMAD.WIDE R6, R10, 0x2, R2 ;  /* 0x000000020a067825 */ /* 0x000fc600078e0202 */
[----:B------:R-:W-:Y:S01]  /*536f0*/  LOP3.LUT R26, R26, 0x40, RZ, 0x3c, !PT ;  /* 0x000000401a1a7812 */ /* 0x000fe200078e3cff */
[----:B------:R-:W-:Y:S01]  /*53700*/  IMAD.WIDE R10, R10, 0x2, R24 ;  /* 0x000000020a0a7825 */ /* 0x000fe200078e0218 */
[----:B------:R-:W-:Y:S01]  /*53710*/  ISETP.GE.AND P3, PT, R12, c[0x0][0x17c], PT ;  /* 0x00005f000c007a0c */ /* 0x000fe20003f66270 */
[----:B------:R-:W-:Y:S04]  /*53720*/  @P6 STG.E.U16 [R6.64], R5 ;  /* 0x0000000506006986 */ /* 0x000fe8000c101506 */
[----:B------:R-:W3:Y:S04]  /*53730*/  LDL.LU R12, [R1+0x14f4] ;  /* 0x0014f400010c7983 */ /* 0x000ee80000300800 */
[----:B------:R-:W-:Y:S04]  /*53740*/  @P4 STG.E.U16 [R10.64], R4 ;  /* 0x000000040a004986 */ /* 0x000fe8000c101506 */
[----:B------:R-:W0:Y:S01]  /*53750*/  LDS.128 R4, [R26] ;  /* 0x000000001a047984 */ /* 0x000e220000000c00 */
[----:B------:R-:W-:-:S02]  /*53760*/  ISETP.LT.AND P5, PT, R28, c[0x0][0x178], !P0 ;  /* 0x00005e001c007a0c */ /* 0x000fc400047a1270 */
[----:B------:R-:W-:Y:S01]  /*53770*/  ISETP.LT.AND P0, PT, R29, c[0x0][0x178], !P0 ;  /* 0x00005e001d007a0c */ /* 0x000fe20004701270 */
[----:B------:R-:W4:Y:S04]  /*53780*/  LDL.LU R15, [R1+0x14f8] ;  /* 0x0014f800010f7983 */ /* 0x000f280000300800 */
[----:B------:R-:W5:Y:S04]  /*53790*/  LDL.LU R29, [R1+0x60] ;  /* 0x00006000011d7983 */ /* 0x000f680000300800 */
[----:B0-----:R0:W-:Y:S04]  /*537a0*/  STL [R1+0x1630], R5 ;  /* 0x0016300501007387 */ /* 0x0011e80000100800 */
[----:B0-----:R-:W4:Y:S04]  /*537b0*/  LDL R5, [R1+0x7c8] ;  /* 0x0007c80001057983 */ /* 0x001f280000100800 */
[----:B------:R-:W-:Y:S04]  /*537c0*/  STL [R1+0x15ec], R6 ;  /* 0x0015ec0601007387 */ /* 0x000fe80000100800 */
[----:B------:R0:W-:Y:S04]  /*537d0*/  STL [R1+0x15e8], R7 ;  /* 0x0015e80701007387 */ /* 0x0001e80000100800 */
[----:B0-----:R-:W5:Y:S01]  /*537e0*/  LDL.LU R7, [R1+0x14fc] ;  /* 0x0014fc0001077983 */ /* 0x001f620000300800 */
[----:B------:R-:W-:-:S02]  /*537f0*/  IMAD.SHL.U32 R6, R27, 0x800, RZ ;  /* 0x000008001b067824 */ /* 0x000fc400078e00ff */
[----:B------:R-:W-:Y:S01]  /*53800*/  IMAD.WIDE R8, R0, 0x2, R2 ;  /* 0x0000000200087825 */ /* 0x000fe200078e0202 */
[----:B------:R-:W-:Y:S02]  /*53810*/  ISETP.LT.AND P6, PT, R28, c[0x0][0x178], !P1 ;  /* 0x00005e001c007a0c */ /* 0x000fe40004fc1270 */
[----:B------:R-:W-:-:S05]  /*53820*/  LOP3.LUT R6, R6, 0x3000, RZ, 0xc0, !PT ;  /* 0x0000300006067812 */ /* 0x000fca00078ec0ff */
[----:B------:R-:W-:-:S05]  /*53830*/  IMAD R6, R17, 0x10, R6 ;  /* 0x0000001011067824 */ /* 0x000fca00078e0206 */
[----:B------:R-:W-:Y:S02]  /*53840*/  LOP3.LUT R6, R6, 0x60, RZ, 0x3c, !PT ;  /* 0x0000006006067812 */ /* 0x000fe400078e3cff */
[----:B------:R-:W-:Y:S01]  /*53850*/  PRMT R18, R14, 0x7632, R18 ;  /* 0x000076320e127816 */ /* 0x000fe20000000012 */
[----:B--2---:R0:W-:Y:S02]  /*53860*/  @P5 STG.E.U16 [R8.64], R16 ;  /* 0x0000001008005986 */ /* 0x0041e4000c101506 */
[----:B0-----:R-:W-:Y:S02]  /*53870*/  IADD3 R8, R0, c[0x0][0x198], RZ ;  /* 0x0000660000087a10 */ /* 0x001fe40007ffe0ff */
[----:B------:R-:W-:-:S03]  /*53880*/  PRMT R9, R16, 0x7632, R9 ;  /* 0x0000763210097816 */ /* 0x000fc60000000009 */
[----:B------:R-:W-:Y:S01]  /*53890*/  IMAD.WIDE R10, R8, 0x2, R2 ;  /* 0x00000002080a7825 */ /* 0x000fe200078e0202 */
[----:B---3--:R-:W-:-:S03]  /*538a0*/  ISETP.GE.AND P4, PT, R12, c[0x0][0x17c], PT ;  /* 0x00005f000c007a0c */ /* 0x008fc60003f86270 */
[----:B------:R-:W-:Y:S01]  /*538b0*/  IMAD.WIDE R12, R0, 0x2, R24 ;  /* 0x00000002000c7825 */ /* 0x000fe200078e0218 */
[----:B------:R-:W-:-:S04]  /*538c0*/  IADD3 R0, R8, c[0x0][0x198], RZ ;  /* 0x0000660008007a10 */ /* 0x000fc80007ffe0ff */
[----:B------:R0:W-:Y:S04]  /*538d0*/  @P0 STG.E.U16 [R12.64], R14 ;  /* 0x0000000e0c000986 */ /* 0x0001e8000c101506 */
[----:B------:R-:W-:Y:S01]  /*538e0*/  @P6 STG.E.U16 [R10.64], R9 ;  /* 0x000000090a006986 */ /* 0x000fe2000c101506 */
[----:B0-----:R-:W-:-:S03]  /*538f0*/  IMAD.WIDE R12, R8, 0x2, R24 ;  /* 0x00000002080c7825 */ /* 0x001fc600078e0218 */
[----:B------:R-:W0:Y:S01]  /*53900*/  LDS.128 R8, [R6] ;  /* 0x0000000006087984 */ /* 0x000e220000000c00 */
[----:B------:R-:W-:-:S03]  /*53910*/  ISETP.LT.AND P5, PT, R28, c[0x0][0x178], !P2 ;  /* 0x00005e001c007a0c */ /* 0x000fc600057a1270 */
[----:B------:R-:W2:Y:S04]  /*53920*/  LDL.LU R28, [R1+0x1634] ;  /* 0x00163400011c7983 */ /* 0x000ea80000300800 */
[----:B------:R-:W3:Y:S01]  /*53930*/  LDL.LU R27, [R1+0x70] ;  /* 0x00007000011b7983 */ /* 0x000ee20000300800 */
[----:B----4-:R-:W-:Y:S02]  /*53940*/  ISETP.LT.AND P1, PT, R5, c[0x0][0x178], !P1 ;  /* 0x00005e0005007a0c */ /* 0x010fe40004f21270 */
[----:B-----5:R-:W-:Y:S02]  /*53950*/  ISETP.GE.AND P6, PT, R7, c[0x0][0x17c], PT ;  /* 0x00005f0007007a0c */ /* 0x020fe40003fc6270 */
[----:B------:R-:W4:Y:S04]  /*53960*/  LDL.LU R7, [R1+0x1504] ;  /* 0x0015040001077983 */ /* 0x000f280000300800 */
[----:B0-----:R0:W-:Y:S05]  /*53970*/  STL [R1+0x15f4], R10 ;  /* 0x0015f40a01007387 */ /* 0x0011ea0000100800 */
[----:B------:R1:W-:Y:S04]  /*53980*/  @P1 STG.E.U16 [R12.64], R18 ;  /* 0x000000120c001986 */ /* 0x0003e8000c101506 */
[----:B0-----:R-:W5:Y:S04]  /*53990*/  LDL R10, [R1+0x7c4] ;  /* 0x0007c400010a7983 */ /* 0x001f680000100800 */
[----:B------:R-:W-:Y:S04]  /*539a0*/  STL [R1+0x15f0], R11 ;  /* 0x0015f00b01007387 */ /* 0x000fe80000100800 */
[----:B-1----:R-:W2:Y:S01]  /*539b0*/  LDL.LU R13, [R1+0x1500] ;  /* 0x00150000010d7983 */ /* 0x002ea20000300800 */
[----:B------:R-:W-:-:S02]  /*539c0*/  ISETP.LT.AND P2, PT, R5, c[0x0][0x178], !P2 ;  /* 0x00005e0005007a0c */ /* 0x000fc40005741270 */
[----:B------:R-:W-:Y:S01]  /*539d0*/  ISETP.GE.AND P0, PT, R15, c[0x0][0x17c], PT ;  /* 0x00005f000f007a0c */ /* 0x000fe20003f06270 */
[----:B------:R-:W-:-:S04]  /*539e0*/  IMAD.WIDE R14, R0, 0x2, R2 ;  /* 0x00000002000e7825 */ /* 0x000fc800078e0202 */
[C---:B------:R-:W-:Y:S01]  /*539f0*/  IMAD.WIDE R16, R0.reuse, 0x2, R24 ;  /* 0x0000000200107825 */ /* 0x040fe200078e0218 */
[----:B------:R0:W-:Y:S05]  /*53a00*/  @P5 STG.E.U16 [R14.64], R29 ;  /* 0x0000001d0e005986 */ /* 0x0001ea000c101506 */
[----:B------:R1:W-:Y:S01]  /*53a10*/  @P2 STG.E.U16 [R16.64], R19 ;  /* 0x0000001310002986 */ /* 0x0003e2000c101506 */
[----:B0-----:R-:W-:-:S04]  /*53a20*/  IADD3 R14, R0, c[0x0][0x198], RZ ;  /* 0x00006600000e7a10 */ /* 0x001fc80007ffe0ff */
[----:B------:R-:W-:Y:S02]  /*53a30*/  IADD3 R0, R14, c[0x0][0x198], RZ ;  /* 0x000066000e007a10 */ /* 0x000fe40007ffe0ff */
[----:B------:R-:W-:Y:S02]  /*53a40*/  PRMT R21, R29, 0x7632, R21 ;  /* 0x000076321d157816 */ /* 0x000fe40000000015 */
[----:B------:R-:W-:Y:S01]  /*53a50*/  PRMT R20, R19, 0x7632, R20 ;  /* 0x0000763213147816 */ /* 0x000fe20000000014 */
[C---:B-1----:R-:W-:Y:S01]  /*53a60*/  IMAD.WIDE R16, R0.reuse, 0x2, R2 ;  /* 0x0000000200107825 */ /* 0x042fe200078e0202 */
[----:B------:R-:W4:Y:S03]  /*53a70*/  LDL.LU R29, [R1+0x90] ;  /* 0x00009000011d7983 */ /* 0x000f260000300800 */
[----:B------:R-:W-:Y:S01]  /*53a80*/  IMAD.WIDE R18, R0, 0x2, R24 ;  /* 0x0000000200127825 */ /* 0x000fe200078e0218 */
[----:B-----5:R-:W-:-:S02]  /*53a90*/  ISETP.LT.AND P2, PT, R10, c[0x0][0x178], !P3 ;  /* 0x00005e000a007a0c */ /* 0x020fc40005f41270 */
[C---:B------:R-:W-:Y:S02]  /*53aa0*/  ISETP.LT.AND P3, PT, R5.reuse, c[0x0][0x178], !P3 ;  /* 0x00005e0005007a0c */ /* 0x040fe40005f61270 */
[----:B------:R-:W-:Y:S02]  /*53ab0*/  ISETP.LT.AND P5, PT, R10, c[0x0][0x178], !P4 ;  /* 0x00005e000a007a0c */ /* 0x000fe400067a1270 */
[----:B------:R-:W-:Y:S02]  /*53ac0*/  ISETP.LT.AND P4, PT, R5, c[0x0][0x178], !P4 ;  /* 0x00005e0005007a0c */ /* 0x000fe40006781270 */
[----:B--2---:R-:W-:Y:S01]  /*53ad0*/  ISETP.GE.AND P1, PT, R13, c[0x0][0x17c], PT ;  /* 0x00005f000d007a0c */ /* 0x004fe20003f26270 */
[----:B------:R-:W-:-:S04]  /*53ae0*/  IMAD.WIDE R12, R14, 0x2, R2 ;  /* 0x000000020e0c7825 */ /* 0x000fc800078e0202 */
[----:B------:R-:W-:Y:S01]  /*53af0*/  IMAD.WIDE R14, R14, 0x2, R24 ;  /* 0x000000020e0e7825 */ /* 0x000fe200078e0218 */
[----:B------:R0:W-:Y:S04]  /*53b00*/  @P2 STG.E.U16 [R12.64], R21 ;  /* 0x000000150c002986 */ /* 0x0001e8000c101506 */
[----:B------:R-:W-:Y:S04]  /*53b10*/  @P3 STG.E.U16 [R14.64], R20 ;  /* 0x000000140e003986 */ /* 0x000fe8000c101506 */
[----:B---3--:R-:W-:Y:S04]  /*53b20*/  @P5 STG.E.U16 [R16.64], R27 ;  /* 0x0000001b10005986 */ /* 0x008fe8000c101506 */
[----:B------:R-:W-:Y:S04]  /*53b30*/  @P4 STG.E.U16 [R18.64], R4 ;  /* 0x0000000412004986 */ /* 0x000fe8000c101506 */
[----:B------:R-:W1:Y:S04]  /*53b40*/  LDS.128 R16, [R23+0x800] ;  /* 0x0008000017107984 */ /* 0x000e680000000c00 */
[----:B0-----:R-:W2:Y:S04]  /*53b50*/  LDL.LU R13, [R1+0x1508] ;  /* 0x00150800010d7983 */ /* 0x001ea80000300800 */
[----:B-1----:R-:W-:Y:S04]  /*53b60*/  STL [R1+0x24], R17 ;  /* 0x0000241101007387 */ /* 0x002fe80000100800 */
[----:B------:R-:W-:Y:S04]  /*53b70*/  STL [R1+0x2c], R19 ;  /* 0x00002c1301007387 */ /* 0x000fe80000100800 */
[----:B------:R-:W3:Y:S01]  /*53b80*/  LDL.LU R21, [R1+0x150c] ;  /* 0x00150c0001157983 */ /* 0x000ee20000300800 */
[----:B------:R-:W-:-:S02]  /*53b90*/  ISETP.LT.AND P4, PT, R10, c[0x0][0x178], !P0 ;  /* 0x00005e000a007a0c */ /* 0x000fc40004781270 */
[----:B------:R-:W-:Y:S02]  /*53ba0*/  IADD3 R14, R0, c[0x0][0x198], RZ ;  /* 0x00006600000e7a10 */ /* 0x000fe40007ffe0ff */
[----:B------:R-:W-:Y:S02]  /*53bb0*/  PRMT R20, R27, 0x7632, R20 ;  /* 0x000076321b147816 */ /* 0x000fe40000000014 */
[----:B------:R-:W-:Y:S02]  /*53bc0*/  ISETP.LT.AND P0, PT, R5, c[0x0][0x178], !P0 ;  /* 0x00005e0005007a0c */ /* 0x000fe40004701270 */
[----:B------:R-:W-:Y:S02]  /*53bd0*/  IADD3 R0, R14, c[0x0][0x198], RZ ;  /* 0x000066000e007a10 */ /* 0x000fe40007ffe0ff */
[----:B------:R-:W-:Y:S02]  /*53be0*/  PRMT R4, R4, 0x7632, R4 ;  /* 0x0000763204047816 */ /* 0x000fe40000000004 */
[----:B----4-:R-:W-:Y:S01]  /*53bf0*/  ISETP.GE.AND P2, PT, R7, c[0x0][0x17c], PT ;  /* 0x00005f0007007a0c */ /* 0x010fe20003f46270 */
[----:B------:R-:W-:-:S05]  /*53c00*/  IMAD.MOV.U32 R7, RZ, RZ, R18 ;  /* 0x000000ffff077224 */ /* 0x000fca00078e0012 */
[----:B------:R0:W-:Y:S04]  /*53c10*/  STL [R1+0x15f8], R7 ;  /* 0x0015f80701007387 */ /* 0x0001e80000100800 */
[----:B------:R-:W4:Y:S04]  /*53c20*/  LDL.LU R27, [R1+0xb0] ;  /* 0x0000b000011b7983 */ /* 0x000f280000300800 */
[----:B0-----:R-:W5:Y:S01]  /*53c30*/  LDL.LU R7, [R1+0x1510] ;  /* 0x0015100001077983 */ /* 0x001f620000300800 */
[----:B--2---:R-:W-:Y:S01]  /*53c40*/  ISETP.GE.AND P3, PT, R13, c[0x0][0x17c], PT ;  /* 0x00005f000d007a0c */ /* 0x004fe20003f66270 */
[----:B------:R-:W-:-:S05]  /*53c50*/  IMAD.WIDE R12, R14, 0x2, R2 ;  /* 0x000000020e0c7825 */ /* 0x000fca00078e0202 */
[----:B------:R0:W-:Y:S01]  /*53c60*/  @P4 STG.E.U16 [R12.64], R20 ;  /* 0x000000140c004986 */ /* 0x0001e2000c101506 */
[----:B---3--:R-:W-:-:S03]  /*53c70*/  ISETP.GE.AND P4, PT, R21, c[0x0][0x17c], PT ;  /* 0x00005f0015007a0c */ /* 0x008fc60003f86270 */
[----:B------:R-:W0:Y:S01]  /*53c80*/  S2R R21, SR_TID.X ;  /* 0x0000000000157919 */ /* 0x000e220000002100 */
[----:B------:R-:W-:Y:S01]  /*53c90*/  IMAD.WIDE R14, R14, 0x2, R24 ;  /* 0x000000020e0e7825 */ /* 0x000fe200078e0218 */
[----:B0-----:R-:W-:-:S03]  /*53ca0*/  LOP3.LUT R13, R21, 0x7f, RZ, 0xc0, !PT ;  /* 0x0000007f150d7812 */ /* 0x001fc600078ec0ff */
[----:B------:R-:W-:-:S05]  /*53cb0*/  IMAD.SHL.U32 R21, R21, 0x800, RZ ;  /* 0x0000080015157824 */ /* 0x000fca00078e00ff */
[----:B------:R-:W-:-:S05]  /*53cc0*/  LOP3.LUT R21, R21, 0x3000, RZ, 0xc0, !PT ;  /* 0x0000300015157812 */ /* 0x000fca00078ec0ff */
[----:B------:R-:W-:Y:S01]  /*53cd0*/  IMAD R21, R13, 0x10, R21 ;  /* 0x000000100d157824 */ /* 0x000fe200078e0215 */
[----:B------:R-:W-:Y:S04]  /*53ce0*/  @P0 STG.E.U16 [R14.64], R4 ;  /* 0x000000040e000986 */ /* 0x000fe8000c101506 */
[----:B------:R-:W-:-:S05]  /*53cf0*/  LOP3.LUT R21, R21, 0x20, RZ, 0x3c, !PT ;  /* 0x0000002015157812 */ /* 0x000fca00078e3cff */
[----:B------:R-:W0:Y:S04]  /*53d00*/  LDS.128 R12, [R21+0x800] ;  /* 0x00080000150c7984 */ /* 0x000e280000000c00 */
[----:B0-----:R0:W-:Y:S04]  /*53d10*/  STL.64 [R1+0x1600], R14 ;  /* 0x0016000e01007387 */ /* 0x0011e80000100a00 */
[----:B0-----:R-:W2:Y:S01]  /*53d20*/  LDL.LU R15, [R1+0x1514] ;  /* 0x00151400010f7983 */ /* 0x001ea20000300800 */
[----:B------:R-:W-:Y:S02]  /*53d30*/  ISETP.LT.AND P5, PT, R10, c[0x0][0x178], !P6 ;  /* 0x00005e000a007a0c */ /* 0x000fe400077a1270 */
[----:B------:R-:W-:Y:S01]  /*53d40*/  ISETP.LT.AND P6, PT, R5, c[0x0][0x178], !P6 ;  /* 0x00005e0005007a0c */ /* 0x000fe200077c1270 */
[----:B------:R-:W-:-:S02]  /*53d50*/  IMAD.MOV.U32 R23, RZ, RZ, R16 ;  /* 0x000000ffff177224 */ /* 0x000fc400078e0010 */
[----:B------:R-:W-:-:S04]  /*53d60*/  IMAD.WIDE R16, R0, 0x2, R2 ;  /* 0x0000000200107825 */ /* 0x000fc800078e0202 */
[----:B------:R-:W-:Y:S01]  /*53d70*/  IMAD.WIDE R18, R0, 0x2, R24 ;  /* 0x0000000200127825 */ /* 0x000fe200078e0218 */
[----:B------:R-:W-:-:S03]  /*53d80*/  PRMT R22, R29, 0x7632, R22 ;  /* 0x000076321d167816 */ /* 0x000fc60000000016 */
[----:B------:R0:W-:Y:S04]  /*53d90*/  @P5 STG.E.U16 [R16.64], R29 ;  /* 0x0000001d10005986 */ /* 0x0001e8000c101506 */
[----:B------:R1:W-:Y:S04]  /*53da0*/  @P6 STG.E.U16 [R18.64], R8 ;  /* 0x0000000812006986 */ /* 0x0003e8000c101506 */
[----:B0-----:R-:W3:Y:S01]  /*53db0*/  LDL.LU R29, [R1+0xc0] ;  /* 0x0000c000011d7983 */ /* 0x001ee20000300800 */
[----:B------:R-:W-:Y:S02]  /*53dc0*/  ISETP.LT.AND P0, PT, R10, c[0x0][0x178], !P1 ;  /* 0x00005e000a007a0c */ /* 0x000fe40004f01270 */
[----:B------:R-:W-:-:S02]  /*53dd0*/  ISETP.LT.AND P1, PT, R5, c[0x0][0x178], !P1 ;  /* 0x00005e0005007a0c */ /* 0x000fc40004f21270 */
[----:B------:R-:W-:Y:S02]  /*53de0*/  IADD3 R4, R0, c[0x0][0x198], RZ ;  /* 0x0000660000047a10 */ /* 0x000fe40007ffe0ff */
[----:B-1----:R-:W-:-:S03]  /*53df0*/  PRMT R8, R8, 0x7632, R8 ;  /* 0x0000763208087816 */ /* 0x002fc60000000008 */
[----:B------:R-:W-:-:S04]  /*53e00*/  IMAD.WIDE R16, R4, 0x2, R2 ;  /* 0x0000000204107825 */ /* 0x000fc800078e0202 */
[----:B------:R-:W-:Y:S01]  /*53e10*/  IMAD.WIDE R18, R4, 0x2, R24 ;  /* 0x0000000204127825 */ /* 0x000fe200078e0218 */
[----:B------:R-:W-:Y:S01]  /*53e20*/  @P0 STG.E.U16 [R16.64], R22 ;  /* 0x0000001610000986 */ /* 0x000fe2000c101506 */
[----:B--2---:R-:W-:-:S03]  /*53e30*/  ISETP.GE.AND P6, PT, R15, c[0x0][0x17c], PT ;  /* 0x00005f000f007a0c */ /* 0x004fc60003fc6270 */
[----:B------:R-:W2:Y:S04]  /*53e40*/  LDL.LU R15, [R1+0x151c] ;  /* 0x00151c00010f7983 */ /* 0x000ea80000300800 */
[----:B------:R-:W-:Y:S04]  /*53e50*/  @P1 STG.E.U16 [R18.64], R8 ;  /* 0x0000000812001986 */ /* 0x000fe8000c101506 */
[----:B------:R-:W0:Y:S01]  /*53e60*/  LDS.128 R16, [R26+0x800] ;  /* 0x000800001a107984 */ /* 0x000e220000000c00 */
[----:B------:R-:W-:Y:S02]  /*53e70*/  ISETP.LT.AND P5, PT, R10, c[0x0][0x178], !P2 ;  /* 0x00005e000a007a0c */ /* 0x000fe400057a1270 */
[----:B------:R-:W-:Y:S01]  /*53e80*/  IADD3 R0, R4, c[0x0][0x198], RZ ;  /* 0x0000660004007a10 */ /* 0x000fe20007ffe0ff */
[----:B------:R-:W3:Y:S01]  /*53e90*/  LDL.LU R14, [R1+0x1518] ;  /* 0x00151800010e7983 */ /* 0x000ee20000300800 */
[----:B------:R-:W-:-:S03]  /*53ea0*/  ISETP.LT.AND P2, PT, R5, c[0x0][0x178], !P2 ;  /* 0x00005e0005007a0c */ /* 0x000fc60005741270 */
[----:B------:R-:W-:-:S06]  /*53eb0*/  IMAD.WIDE R20, R0, 0x2, R2 ;  /* 0x0000000200147825 */ /* 0x000fcc00078e0202 */
[----:B----4-:R1:W-:Y:S01]  /*53ec0*/  @P5 STG.E.U16 [R20.64], R27 ;  /* 0x0000001b14005986 */ /* 0x0103e2000c101506 */
[----:B-----5:R-:W-:Y:S01]  /*53ed0*/  ISETP.GE.AND P0, PT, R7, c[0x0][0x17c], PT ;  /* 0x00005f0007007a0c */ /* 0x020fe20003f06270 */
[----:B-1----:R-:W-:-:S05]  /*53ee0*/  IMAD.WIDE R20, R0, 0x2, R24 ;  /* 0x0000000200147825 */ /* 0x002fca00078e0218 */
[----:B------:R1:W-:Y:S04]  /*53ef0*/  @P2 STG.E.U16 [R20.64], R23 ;  /* 0x0000001714002986 */ /* 0x0003e8000c101506 */
[----:B0-----:R-:W-:Y:S04]  /*53f00*/  STL.64 [R1+0x1628], R16 ;  /* 0x0016281001007387 */ /* 0x001fe80000100a00 */
[----:B------:R-:W-:Y:S04]  /*53f10*/  STL.64 [R1+0x1608], R18 ;  /* 0x0016081201007387 */ /* 0x000fe80000100a00 */
[----:B------:R-:W4:Y:S01]  /*53f20*/  LDL.LU R7, [R1+0xa0] ;  /* 0x0000a00001077983 */ /* 0x000f220000300800 */
[----:B------:R-:W-:-:S02]  /*53f30*/  ISETP.LT.AND P1, PT, R10, c[0x0][0x178], !P3 ;  /* 0x00005e000a007a0c */ /* 0x000fc40005f21270 */
[----:B------:R-:W-:Y:S02]  /*53f40*/  ISETP.LT.AND P3, PT, R5, c[0x0][0x178], !P3 ;  /* 0x00005e0005007a0c */ /* 0x000fe40005f61270 */
[----:B------:R-:W-:Y:S02]  /*53f50*/  IADD3 R4, R0, c[0x0][0x198], RZ ;  /* 0x0000660000047a10 */ /* 0x000fe40007ffe0ff */
[----:B--2---:R-:W-:Y:S02]  /*53f60*/  ISETP.GE.AND P2, PT, R15, c[0x0][0x17c], PT ;  /* 0x00005f000f007a0c */ /* 0x004fe40003f46270 */
[----:B------:R-:W2:Y:S01]  /*53f70*/  LDL.LU R15, [R1+0x1520] ;  /* 0x00152000010f7983 */ /* 0x000ea20000300800 */
[----:B------:R-:W-:Y:S02]  /*53f80*/  ISETP.LT.AND P5, PT, R10, c[0x0][0x178], !P4 ;  /* 0x00005e000a007a0c */ /* 0x000fe400067a1270 */
[C---:B------:R-:W-:Y:S02]  /*53f90*/  IADD3 R0, R4.reuse, c[0x0][0x198], RZ ;  /* 0x0000660004007a10 */ /* 0x040fe40007ffe0ff */
[----:B------:R-:W-:Y:S01]  /*53fa0*/  PRMT R28, R27, 0x7632, R28 ;  /* 0x000076321b1c7816 */ /* 0x000fe2000000001c */
[----:B------:R-:W-:Y:S01]  /*53fb0*/  IMAD.WIDE R26, R4, 0x2, R2 ;  /* 0x00000002041a7825 */ /* 0x000fe200078e0202 */
[----:B------:R-:W-:-:S03]  /*53fc0*/  PRMT R8, R23, 0x7632, R8 ;  /* 0x0000763217087816 */ /* 0x000fc60000000008 */
[----:B-1----:R-:W-:Y:S01]  /*53fd0*/  IMAD.WIDE R20, R4, 0x2, R24 ;  /* 0x0000000204147825 */ /* 0x002fe200078e0218 */
[----:B------:R-:W-:Y:S03]  /*53fe0*/  @P1 STG.E.U16 [R26.64], R28 ;  /* 0x0000001c1a001986 */ /* 0x000fe6000c101506 */
[----:B------:R-:W-:Y:S01]  /*53ff0*/  IMAD.WIDE R22, R0, 0x2, R2 ;  /* 0x0000000200167825 */ /* 0x000fe200078e0202 */
[----:B------:R0:W-:Y:S04]  /*54000*/  @P3 STG.E.U16 [R20.64], R8 ;  /* 0x0000000814003986 */ /* 0x0001e8000c101506 */
[----:B---3--:R1:W-:Y:S04]  /*54010*/  @P5 STG.E.U16 [R22.64], R29 ;  /* 0x0000001d16005986 */ /* 0x0083e8000c101506 */
[----:B------:R-:W3:Y:S01]  /*54020*/  LDS.128 R20, [R6+0x800] ;  /* 0x0008000006147984 */ /* 0x000ee20000000c00 */
[----:B------:R-:W-:-:S02]  /*54030*/  ISETP.LT.AND P4, PT, R5, c[0x0][0x178], !P4 ;  /* 0x00005e0005007a0c */ /* 0x000fc40006781270 */
[----:B------:R-:W-:Y:S02]  /*54040*/  ISETP.LT.AND P3, PT, R10, c[0x0][0x178], !P6 ;  /* 0x00005e000a007a0c */ /* 0x000fe40007761270 */
[----:B------:R-:W-:Y:S02]  /*54050*/  ISETP.LT.AND P6, PT, R5, c[0x0][0x178], !P6 ;  /* 0x00005e0005007a0c */ /* 0x000fe400077c1270 */
[C---:B0-----:R-:W-:Y:S01]  /*54060*/  IADD3 R8, R0.reuse, c[0x0][0x198], RZ ;  /* 0x0000660000087a10 */ /* 0x041fe20007ffe0ff */
[----:B------:R-:W-:Y:S01]  /*54070*/  IMAD.WIDE R16, R0, 0x2, R24 ;  /* 0x0000000200107825 */ /* 0x000fe200078e0218 */
[----:B------:R-:W-:Y:S01]  /*54080*/  ISETP.LT.AND P5, PT, R10, c[0x0][0x178], !P0 ;  /* 0x00005e000a007a0c */ /* 0x000fe200047a1270 */
[----:B------:R-:W5:Y:S01]  /*54090*/  LDL.LU R5, [R1+0x1630] ;  /* 0x0016300001057983 */ /* 0x000f620000300800 */
[C---:B------:R-:W-:Y:S01]  /*540a0*/  IADD3 R4, R8.reuse, c[0x0][0x198], RZ ;  /* 0x0000660008047a10 */ /* 0x040fe20007ffe0ff */
[----:B------:R-:W-:Y:S01]  /*540b0*/  IMAD.WIDE R18, R8, 0x2, R2 ;  /* 0x0000000208127825 */ /* 0x000fe200078e0202 */
[----:B------:R-:W-:-:S02]  /*540c0*/  PRMT R11, R29, 0x7632, R11 ;  /* 0x000076321d0b7816 */ /* 0x000fc4000000000b */
[----:B------:R-:W-:Y:S01]  /*540d0*/  PRMT R0, R12, 0x7632, R0 ;  /* 0x000076320c007816 */ /* 0x000fe20000000000 */
[----:B-1----:R-:W-:Y:S01]  /*540e0*/  IMAD.WIDE R28, R8, 0x2, R24 ;  /* 0x00000002081c7825 */ /* 0x002fe200078e0218 */
[----:B------:R-:W-:Y:S01]  /*540f0*/  ISETP.GE.AND P1, PT, R14, c[0x0][0x17c], PT ;  /* 0x00005f000e007a0c */ /* 0x000fe20003f26270 */
[----:B------:R0:W-:Y:S02]  /*54100*/  @P4 STG.E.U16 [R16.64], R12 ;  /* 0x0000000c10004986 */ /* 0x0001e4000c101506 */
[----:B------:R-:W-:Y:S02]  /*54110*/  IMAD.WIDE R26, R4, 0x2, R2 ;  /* 0x00000002041a7825 */ /* 0x000fe400078e0202 */
[----:B------:R-:W-:Y:S04]  /*54120*/  @P3 STG.E.U16 [R18.64], R11 ;  /* 0x0000000b12003986 */ /* 0x000fe8000c101506 */
[----:B------:R-:W-:Y:S04]  /*54130*/  @P6 STG.E.U16 [R28.64], R0 ;  /* 0x000000001c006986 */ /* 0x000fe8000c101506 */
[----:B----4-:R-:W-:Y:S01]  /*54140*/  @P5 STG.E.U16 [R26.64], R7 ;  /* 0x000000071a005986 */ /* 0x010fe2000c101506 */
[----:B0-----:R-:W-:-:S03]  /*54150*/  PRMT R12, R7, 0x7632, R12 ;  /* 0x00007632070c7816 */ /* 0x001fc6000000000c */
[----:B---3--:R0:W-:Y:S04]  /*54160*/  STL [R1+0x15e4], R23 ;  /* 0x0015e41701007387 */ /* 0x0081e80000100800 */
[----:B0-----:R-:W3:Y:S04]  /*54170*/  LDL.LU R23, [R1+0x7c8] ;  /* 0x0007c80001177983 */ /* 0x001ee80000300800 */
[----:B------:R-:W4:Y:S04]  /*54180*/  LDL.LU R14, [R1+0x1524] ;  /* 0x00152400010e7983 */ /* 0x000f280000300800 */
[----:B------:R-:W5:Y:S04]  /*54190*/  LDL.LU R6, [R1+0x80] ;  /* 0x0000800001067983 */ /* 0x000f680000300800 */
[----:B------:R-:W5:Y:S04]  /*541a0*/  LDL.LU.64 R16, [R1+0x1628] ;  /* 0x0016280001107983 */ /* 0x000f680000300a00 */
[----:B------:R-:W5:Y:S04]  /*541b0*/  LDL.LU R11, [R1+0x1528] ;  /* 0x00152800010b7983 */ /* 0x000f680000300800 */
[----:B------:R-:W5:Y:S01]  /*541c0*/  LDL.LU R7, [R1+0x152c] ;  /* 0x00152c0001077983 */ /* 0x000f620000300800 */
[----:B--2---:R-:W-:-:S03]  /*541d0*/  ISETP.GE.AND P4, PT, R15, c[0x0][0x17c], PT ;  /* 0x00005f000f007a0c */ /* 0x004fc60003f86270 */
[----:B------:R-:W2:Y:S01]  /*541e0*/  LDL.LU R15, [R1+0x54] ;  /* 0x00005400010f7983 */ /* 0x000ea20000300800 */
[----:B------:R-:W-:Y:S02]  /*541f0*/  ISETP.LT.AND P5, PT, R10, c[0x0][0x178], !P2 ;  /* 0x00005e000a007a0c */ /* 0x000fe400057a1270 */
[C---:B---3--:R-:W-:Y:S02]  /*54200*/  ISETP.LT.AND P0, PT, R23.reuse, c[0x0][0x178], !P0 ;  /* 0x00005e0017007a0c */ /* 0x048fe40004701270 */
[----:B------:R-:W-:Y:S02]  /*54210*/  ISETP.LT.AND P3, PT, R23, c[0x0][0x178], !P2 ;  /* 0x00005e0017007a0c */ /* 0x000fe40005761270 */
[----:B----4-:R-:W-:Y:S01]  /*54220*/  ISETP.GE.AND P2, PT, R14, c[0x0][0x17c], PT ;  /* 0x00005f000e007a0c */ /* 0x010fe20003f46270 */
[----:B--2---:R0:W-:Y:S04]  /*54230*/  STL [R1+0x1620], R15 ;  /* 0x0016200f01007387 */ /* 0x0041e80000100800 */
[----:B-----5:R-:W-:Y:S01]  /*54240*/  STL.64 [R1+0x1610], R16 ;  /* 0x0016101001007387 */ /* 0x020fe20000100a00 */
[----:B0-----:R-:W-:-:S05]  /*54250*/  IMAD.WIDE R14, R4, 0x2, R24 ;  /* 0x00000002040e7825 */ /* 0x001fca00078e0218 */
[----:B------:R0:W-:Y:S01]  /*54260*/  @P0 STG.E.U16 [R14.64], R16 ;  /* 0x000000100e000986 */ /* 0x0001e2000c101506 */
[----:B------:R-:W-:-:S03]  /*54270*/  ISETP.GE.AND P0, PT, R11, c[0x0][0x17c], PT ;  /* 0x00005f000b007a0c */ /* 0x000fc60003f06270 */
[----:B------:R-:W2:Y:S01]  /*54280*/  LDL.LU R11, [R1+0x1530] ;  /* 0x00153000010b7983 */ /* 0x000ea20000300800 */
[----:B------:R-:W-:Y:S02]  /*54290*/  IADD3 R8, R4, c[0x0][0x198], RZ ;  /* 0x0000660004087a10 */ /* 0x000fe40007ffe0ff */
[----:B------:R-:W-:Y:S02]  /*542a0*/  ISETP.LT.AND P6, PT, R10, c[0x0][0x178], !P1 ;  /* 0x00005e000a007a0c */ /* 0x000fe40004fc1270 */
[----:B------:R-:W-:Y:S02]  /*542b0*/  ISETP.LT.AND P1, PT, R23, c[0x0][0x178], !P1 ;  /* 0x00005e0017007a0c */ /* 0x000fe40004f21270 */
[C---:B------:R-:W-:Y:S01]  /*542c0*/  IADD3 R0, R8.reuse, c[0x0][0x198], RZ ;  /* 0x0000660008007a10 */ /* 0x040fe20007ffe0ff */
[----:B------:R-:W-:Y:S01]  /*542d0*/  IMAD.WIDE R18, R8, 0x2, R2 ;  /* 0x0000000208127825 */ /* 0x000fe200078e0202 */
[----:B------:R-:W-:-:S03]  /*542e0*/  PRMT R4, R16, 0x7632, R4 ;  /* 0x0000763210047816 */ /* 0x000fc60000000004 */
[----:B------:R-:W-:Y:S01]  /*542f0*/  IMAD.WIDE R28, R8, 0x2, R24 ;  /* 0x00000002081c7825 */ /* 0x000fe200078e0218 */
[----:B------:R1:W-:Y:S03]  /*54300*/  @P5 STG.E.U16 [R18.64], R12 ;  /* 0x0000000c12005986 */ /* 0x0003e6000c101506 */
[C---:B------:R-:W-:Y:S01]  /*54310*/  IMAD.WIDE R26, R0.reuse, 0x2, R2 ;  /* 0x00000002001a7825 */ /* 0x040fe200078e0202 */
[----:B------:R-:W-:Y:S03]  /*54320*/  @P3 STG.E.U16 [R28.64], R4 ;  /* 0x000000041c003986 */ /* 0x000fe6000c101506 */
[----:B0-----:R-:W-:Y:S01]  /*54330*/  IMAD.WIDE R14, R0, 0x2, R24 ;  /* 0x00000002000e7825 */ /* 0x001fe200078e0218 */
[----:B------:R0:W-:Y:S01]  /*54340*/  @P6 STG.E.U16 [R26.64], R6 ;  /* 0x000000061a006986 */ /* 0x0001e2000c101506 */
[----:B------:R-:W-:-:S03]  /*54350*/  ISETP.GE.AND P3, PT, R7, c[0x0][0x17c], PT ;  /* 0x00005f0007007a0c */ /* 0x000fc60003f66270 */
[----:B-1----:R-:W3:Y:S01]  /*54360*/  LDL.LU R19, [R1+0x34] ;  /* 0x0000340001137983 */ /* 0x002ee20000300800 */
[----:B------:R-:W-:-:S03]  /*54370*/  PRMT R12, R6, 0x7632, R12 ;  /* 0x00007632060c7816 */ /* 0x000fc6000000000c */
[----:B------:R1:W-:Y:S04]  /*54380*/  @P1 STG.E.U16 [R14.64], R20 ;  /* 0x000000140e001986 */ /* 0x0003e8000c101506 */
[----:B0-----:R-:W4:Y:S04]  /*54390*/  LDL.LU R6, [R1+0x1534] ;  /* 0x0015340001067983 */ /* 0x001f280000300800 */
[----:B------:R-:W5:Y:S04]  /*543a0*/  LDL.LU R7, [R1+0x64] ;  /* 0x0000640001077983 */ /* 0x000f680000300800 */
[----:B-1----:R-:W3:Y:S04]  /*543b0*/  LDL.LU R15, [R1+0x1620] ;  /* 0x00162000010f7983 */ /* 0x002ee80000300800 */
[----:B------:R0:W-:Y:S01]  /*543c0*/  STL.64 [R1+0x1618], R20 ;  /* 0x0016181401007387 */ /* 0x0001e20000100a00 */
[----:B--2---:R-:W-:-:S03]  /*543d0*/  ISETP.GE.AND P1, PT, R11, c[0x0][0x17c], PT ;  /* 0x00005f000b007a0c */ /* 0x004fc60003f26270 */
[----:B------:R-:W2:Y:S01]  /*543e0*/  LDL.LU R11, [R1+0x1538] ;  /* 0x00153800010b7983 */ /* 0x000ea20000300800 */
[----:B------:R-:W-:Y:S02]  /*543f0*/  ISETP.LT.AND P5, PT, R10, c[0x0][0x178], !P4 ;  /* 0x00005e000a007a0c */ /* 0x000fe400067a1270 */
[----:B------:R-:W-:Y:S01]  /*54400*/  ISETP.LT.AND P4, PT, R23, c[0x0][0x178], !P4 ;  /* 0x00005e0017007a0c */ /* 0x000fe20006781270 */
[----:B------:R-:W2:Y:S01]  /*54410*/  LDL.LU R14, [R1+0x4] ;  /* 0x00000400010e7983 */ /* 0x000ea20000300800 */
[----:B------:R-:W-:Y:S02]  /*54420*/  IADD3 R8, R0, c[0x0][0x198], RZ ;  /* 0x0000660000087a10 */ /* 0x000fe40007ffe0ff */
[----:B------:R-:W-:Y:S02]  /*54430*/  ISETP.LT.AND P6, PT, R10, c[0x0][0x178], !P2 ;  /* 0x00005e000a007a0c */ /* 0x000fe400057c1270 */
[C---:B------:R-:W-:Y:S01]  /*54440*/  IADD3 R4, R8.reuse, c[0x0][0x198], RZ ;  /* 0x0000660008047a10 */ /* 0x040fe20007ffe0ff */
[----:B------:R-:W-:Y:S01]  /*54450*/  IMAD.WIDE R16, R8, 0x2, R2 ;  /* 0x0000000208107825 */ /* 0x000fe200078e0202 */
[----:B------:R-:W-:-:S03]  /*54460*/  PRMT R0, R20, 0x7632, R0 ;  /* 0x0000763214007816 */ /* 0x000fc60000000000 */
[----:B------:R-:W-:Y:S01]  /*54470*/  IMAD.WIDE R28, R8, 0x2, R24 ;  /* 0x00000002081c7825 */ /* 0x000fe200078e0218 */
[----:B------:R-:W-:Y:S03]  /*54480*/  @P5 STG.E.U16 [R16.64], R12 ;  /* 0x0000000c10005986 */ /* 0x000fe6000c101506 */
[----:B------:R-:W-:Y:S01]  /*54490*/  IMAD.WIDE R26, R4, 0x2, R2 ;  /* 0x00000002041a7825 */ /* 0x000fe200078e0202 */
[C---:B------:R-:W-:Y:S01]  /*544a0*/  ISETP.LT.AND P2, PT, R23.reuse, c[0x0][0x178], !P2 ;  /* 0x00005e0017007a0c */ /* 0x040fe20005741270 */
[----:B------:R1:W-:Y:S01]  /*544b0*/  @P4 STG.E.U16 [R28.64], R0 ;  /* 0x000000001c004986 */ /* 0x0003e2000c101506 */
[----:B------:R-:W-:Y:S02]  /*544c0*/  ISETP.LT.AND P5, PT, R10, c[0x0][0x178], !P0 ;  /* 0x00005e000a007a0c */ /* 0x000fe400047a1270 */
[----:B------:R-:W-:Y:S01]  /*544d0*/  ISETP.LT.AND P4, PT, R23, c[0x0][0x178], !P0 ;  /* 0x00005e0017007a0c */ /* 0x000fe20004781270 */
[C---:B0-----:R-:W-:Y:S01]  /*544e0*/  IMAD.WIDE R20, R4.reuse, 0x2, R24 ;  /* 0x0000000204147825 */ /* 0x041fe200078e0218 */
[----:B-1----:R-:W-:Y:S01]  /*544f0*/  IADD3 R28, R4, c[0x0][0x198], RZ ;  /* 0x00006600041c7a10 */ /* 0x002fe20007ffe0ff */
[----:B---3--:R0:W-:Y:S01]  /*54500*/  @P6 STG.E.U16 [R26.64], R15 ;  /* 0x0000000f1a006986 */ /* 0x0081e2000c101506 */
[----:B------:R-:W-:-:S02]  /*54510*/  ISETP.LT.AND P6, PT, R10, c[0x0][0x178], !P3 ;  /* 0x00005e000a007a0c */ /* 0x000fc40005fc1270 */
[C---:B------:R-:W-:Y:S01]  /*54520*/  IADD3 R8, R28.reuse, c[0x0][0x198], RZ ;  /* 0x000066001c087a10 */ /* 0x040fe20007ffe0ff */
[C---:B------:R-:W-:Y:S01]  /*54530*/  IMAD.WIDE R16, R28.reuse, 0x2, R2 ;  /* 0x000000021c107825 */ /* 0x040fe200078e0202 */
[----:B------:R-:W-:Y:S02]  /*54540*/  PRMT R12, R15, 0x7632, R12 ;  /* 0x000076320f0c7816 */ /* 0x000fe4000000000c */
[----:B------:R-:W-:Y:S01]  /*54550*/  PRMT R0, R19, 0x7632, R0 ;  /* 0x0000763213007816 */ /* 0x000fe20000000000 */
[----:B------:R-:W-:Y:S01]  /*54560*/  IMAD.WIDE R28, R28, 0x2, R24 ;  /* 0x000000021c1c7825 */ /* 0x000fe200078e0218 */
[----:B----4-:R-:W-:Y:S01]  /*54570*/  ISETP.GE.AND P0, PT, R6, c[0x0][0x17c], PT ;  /* 0x00005f0006007a0c */ /* 0x010fe20003f06270 */
[----:B------:R1:W-:Y:S02]  /*54580*/  @P2 STG.E.U16 [R20.64], R19 ;  /* 0x0000001314002986 */ /* 0x0003e4000c101506 */
[----:B0-----:R-:W-:Y:S02]  /*54590*/  IMAD.WIDE R26, R8, 0x2, R2 ;  /* 0x00000002081a7825 */ /* 0x001fe400078e0202 */
[----:B------:R-:W3:Y:S04]  /*545a0*/  LDL.LU R6, [R1+0x74] ;  /* 0x0000740001067983 */ /* 0x000ee80000300800 */
[----:B------:R-:W4:Y:S04]  /*545b0*/  LDL.LU R15, [R1+0x153c] ;  /* 0x00153c00010f7983 */ /* 0x000f280000300800 */
[----:B------:R0:W-:Y:S04]  /*545c0*/  @P5 STG.E.U16 [R16.64], R12 ;  /* 0x0000000c10005986 */ /* 0x0001e8000c101506 */
[----:B-1----:R-:W4:Y:S04]  /*545d0*/  LDL.LU.64 R20, [R1+0x1618] ;  /* 0x0016180001147983 */ /* 0x002f280000300a00 */
[----:B------:R-:W-:Y:S04]  /*545e0*/  @P4 STG.E.U16 [R28.64], R0 ;  /* 0x000000001c004986 */ /* 0x000fe8000c101506 */
[----:B-----5:R1:W-:Y:S01]  /*545f0*/  @P6 STG.E.U16 [R26.64], R7 ;  /* 0x000000071a006986 */ /* 0x0203e2000c101506 */
[----:B0-----:R-:W-:-:S02]  /*54600*/  PRMT R12, R7, 0x7632, R12 ;  /* 0x00007632070c7816 */ /* 0x001fc4000000000c */
[----:B--2---:R-:W-:Y:S02]  /*54610*/  ISETP.GE.AND P2, PT, R11, c[0x0][0x17c], PT ;  /* 0x00005f000b007a0c */ /* 0x004fe40003f46270 */
[----:B------:R-:W2:Y:S04]  /*54620*/  LDL.LU R11, [R1+0x1540] ;  /* 0x00154000010b7983 */ /* 0x000ea80000300800 */
[----:B-1----:R-:W5:Y:S01]  /*54630*/  LDL.LU R7, [R1+0x1544] ;  /* 0x0015440001077983 */ /* 0x002f620000300800 */
[C---:B------:R-:W-:Y:S02]  /*54640*/  ISETP.LT.AND P3, PT, R23.reuse, c[0x0][0x178], !P3 ;  /* 0x00005e0017007a0c */ /* 0x040fe40005f61270 */
[----:B------:R-:W-:Y:S02]  /*54650*/  ISETP.LT.AND P5, PT, R10, c[0x0][0x178], !P1 ;  /* 0x00005e000a007a0c */ /* 0x000fe40004fa1270 */
[----:B------:R-:W-:-:S02]  /*54660*/  ISETP.LT.AND P4, PT, R23, c[0x0][0x178], !P1 ;  /* 0x00005e0017007a0c */ /* 0x000fc40004f81270 */
[C---:B------:R-:W-:Y:S01]  /*54670*/  IADD3 R28, R8.reuse, c[0x0][0x198], RZ ;  /* 0x00006600081c7a10 */ /* 0x040fe20007ffe0ff */
[----:B------:R-:W-:Y:S01]  /*54680*/  IMAD.WIDE R16, R8, 0x2, R24 ;  /* 0x0000000208107825 */ /* 0x000fe200078e0218 */
[----:B------:R-:W-:-:S03]  /*54690*/  ISETP.LT.AND P6, PT, R10, c[0x0][0x178], !P0 ;  /* 0x00005e000a007a0c */ /* 0x000fc600047c1270 */
[C---:B------:R-:W-:Y:S01]  /*546a0*/  IMAD.WIDE R18, R28.reuse, 0x2, R2 ;  /* 0x000000021c127825 */ /* 0x040fe200078e0202 */
[----:B------:R-:W-:Y:S01]  /*546b0*/  IADD3 R0, R28, c[0x0][0x198], RZ ;  /* 0x000066001c007a10 */ /* 0x000fe20007ffe0ff */
[----:B------:R-:W-:Y:S01]  /*546c0*/  @P3 STG.E.U16 [R16.64], R14 ;  /* 0x0000000e10003986 */ /* 0x000fe2000c101506 */
[----:B------:R-:W-:Y:S01]  /*546d0*/  PRMT R4, R14, 0x7632, R4 ;  /* 0x000076320e047816 */ /* 0x000fe20000000004 */
[----:B------:R-:W-:Y:S01]  /*546e0*/  IMAD.WIDE R28, R28, 0x2, R24 ;  /* 0x000000021c1c7825 */ /* 0x000fe200078e0218 */
[C---:B------:R-:W-:Y:S01]  /*546f0*/  ISETP.LT.AND P0, PT, R23.reuse, c[0x0][0x178], !P0 ;  /* 0x00005e0017007a0c */ /* 0x040fe20004701270 */
[----:B------:R0:W-:Y:S01]  /*54700*/  @P5 STG.E.U16 [R18.64], R12 ;  /* 0x0000000c12005986 */ /* 0x0001e2000c101506 */
[----:B------:R-:W-:Y:S01]  /*54710*/  ISETP.LT.AND P5, PT, R10, c[0x0][0x178], !P2 ;  /* 0x00005e000a007a0c */ /* 0x000fe200057a1270 */
[C---:B------:R-:W-:Y:S02]  /*54720*/  IMAD.WIDE R26, R0.reuse, 0x2, R2 ;  /* 0x00000002001a7825 */ /* 0x040fe400078e0202 */
[----:B------:R1:W-:Y:S01]  /*54730*/  @P4 STG.E.U16 [R28.64], R4 ;  /* 0x000000041c004986 */ /* 0x0003e2000c101506 */
[----:B------:R-:W-:Y:S01]  /*54740*/  ISETP.LT.AND P4, PT, R23, c[0x0][0x178], !P2 ;  /* 0x00005e0017007a0c */ /* 0x000fe20005781270 */
[C---:B0-----:R-:W-:Y:S01]  /*54750*/  IMAD.WIDE R18, R0.reuse, 0x2, R24 ;  /* 0x0000000200127825 */ /* 0x041fe200078e0218 */
[----:B-1----:R-:W-:-:S02]  /*54760*/  IADD3 R28, R0, c[0x0][0x198], RZ ;  /* 0x00006600001c7a10 */ /* 0x002fc40007ffe0ff */
[----:B------:R-:W-:Y:S01]  /*54770*/  PRMT R0, R5, 0x7632, R0 ;  /* 0x0000763205007816 */ /* 0x000fe20000000000 */
[----:B---3--:R0:W-:Y:S01]  /*54780*/  @P6 STG.E.U16 [R26.64], R6 ;  /* 0x000000061a006986 */ /* 0x0081e2000c101506 */
[----:B----4-:R-:W-:-:S03]  /*54790*/  ISETP.GE.AND P1, PT, R15, c[0x0][0x17c], PT ;  /* 0x00005f000f007a0c */ /* 0x010fc60003f26270 */
[----:B------:R-:W3:Y:S01]  /*547a0*/  LDL.LU R15, [R1+0x94] ;  /* 0x00009400010f7983 */ /* 0x000ee20000300800 */
[----:B------:R-:W-:-:S03]  /*547b0*/  PRMT R8, R6, 0x7632, R8 ;  /* 0x0000763206087816 */ /* 0x000fc60000000008 */
[----:B------:R-:W4:Y:S04]  /*547c0*/  LDL.LU.64 R16, [R1+0x1610] ;  /* 0x0016100001107983 */ /* 0x000f280000300a00 */
[----:B------:R-:W4:Y:S04]  /*547d0*/  LDL.LU R14, [R1+0x154c] ;  /* 0x00154c00010e7983 */ /* 0x000f280000300800 */
[----:B------:R1:W-:Y:S01]  /*547e0*/  @P0 STG.E.U16 [R18.64], R5 ;  /* 0x0000000512000986 */ /* 0x0003e2000c101506 */
[----:B--2---:R-:W-:-:S03]  /*547f0*/  ISETP.GE.AND P3, PT, R11, c[0x0][0x17c], PT ;  /* 0x00005f000b007a0c */ /* 0x004fc60003f66270 */
[----:B------:R-:W2:Y:S01]  /*54800*/  LDL.LU R11, [R1+0xb4] ;  /* 0x0000b400010b7983 */ /* 0x000ea20000300800 */
[----:B-----5:R-:W-:Y:S01]  /*54810*/  ISETP.GE.AND P2, PT, R7, c[0x0][0x17c], PT ;  /* 0x00005f0007007a0c */ /* 0x020fe20003f46270 */
[----:B0-----:R-:W-:Y:S02]  /*54820*/  IMAD.WIDE R6, R28, 0x2, R2 ;  /* 0x000000021c067825 */ /* 0x001fe400078e0202 */
[----:B-1----:R-:W5:Y:S04]  /*54830*/  LDL.LU.64 R18, [R1+0x1608] ;  /* 0x0016080001127983 */ /* 0x002f680000300a00 */
[----:B------:R-:W2:Y:S04]  /*54840*/  LDL.LU R5, [R1+0x1548] ;  /* 0x0015480001057983 */ /* 0x000ea80000300800 */
[----:B------:R0:W-:Y:S04]  /*54850*/  @P5 STG.E.U16 [R6.64], R8 ;  /* 0x0000000806005986 */ /* 0x0001e8000c101506 */
[----:B0-----:R-:W2:Y:S01]  /*54860*/  LDL.LU R6, [R1+0x1550] ;  /* 0x0015500001067983 */ /* 0x001ea20000300800 */
[----:B------:R-:W-:-:S02]  /*54870*/  ISETP.LT.AND P6, PT, R10, c[0x0][0x178], !P1 ;  /* 0x00005e000a007a0c */ /* 0x000fc40004fc1270 */
[C---:B------:R-:W-:Y:S01]  /*54880*/  IADD3 R4, R28.reuse, c[0x0][0x198], RZ ;  /* 0x000066001c047a10 */ /* 0x040fe20007ffe0ff */
[----:B------:R-:W-:Y:S01]  /*54890*/  IMAD.WIDE R28, R28, 0x2, R24 ;  /* 0x000000021c1c7825 */ /* 0x000fe200078e0218 */
[C---:B------:R-:W-:Y:S01]  /*548a0*/  ISETP.LT.AND P1, PT, R23.reuse, c[0x0][0x178], !P1 ;  /* 0x00005e0017007a0c */ /* 0x040fe20004f21270 */
[----:B------:R-:W5:Y:S02]  /*548b0*/  LDL.LU R7, [R1+0x24] ;  /* 0x0000240001077983 */ /* 0x000f640000300800 */
[----:B------:R-:W-:Y:S01]  /*548c0*/  IMAD.WIDE R26, R4, 0x2, R2 ;  /* 0x00000002041a7825 */ /* 0x000fe200078e0202 */
[----:B------:R-:W-:Y:S01]  /*548d0*/  ISETP.LT.AND P5, PT, R10, c[0x0][0x178], !P3 ;  /* 0x00005e000a007a0c */ /* 0x000fe20005fa1270 */
[----:B------:R-:W-:Y:S01]  /*548e0*/  @P4 STG.E.U16 [R28.64], R0 ;  /* 0x000000001c004986 */ /* 0x000fe2000c101506 */
[----:B------:R-:W-:Y:S02]  /*548f0*/  ISETP.LT.AND P4, PT, R23, c[0x0][0x178], !P3 ;  /* 0x00005e0017007a0c */ /* 0x000fe40005f81270 */
[----:B------:R-:W-:Y:S01]  /*54900*/  PRMT R8, R9, 0x7632, R8 ;  /* 0x0000763209087816 */ /* 0x000fe20000000008 */
[----:B---3--:R0:W-:Y:S01]  /*54910*/  @P6 STG.E.U16 [R26.64], R15 ;  /* 0x0000000f1a006986 */ /* 0x0081e2000c101506 */
[----:B------:R-:W-:-:S02]  /*54920*/  PRMT R12, R15, 0x7632, R12 ;  /* 0x000076320f0c7816 */ /* 0x000fc4000000000c */
[----:B----4-:R-:W-:Y:S01]  /*54930*/  ISETP.GE.AND P3, PT, R14, c[0x0][0x17c], PT ;  /* 0x00005f000e007a0c */ /* 0x010fe20003f66270 */
[----:B0-----:R-:W-:-:S05]  /*54940*/  IMAD.WIDE R14, R4, 0x2, R24 ;  /* 0x00000002040e7825 */ /* 0x001fca00078e0218 */
[----:B------:R0:W-:Y:S04]  /*54950*/  @P1 STG.E.U16 [R14.64], R9 ;  /* 0x000000090e001986 */ /* 0x0001e8000c101506 */
[----:B0-----:R-:W3:Y:S04]  /*54960*/  LDL.LU.64 R14, [R1+0x1600] ;  /* 0x00160000010e7983 */ /* 0x001ee80000300a00 */
[----:B------:R-:W4:Y:S01]  /*54970*/  LDL.LU R9, [R1+0x1554] ;  /* 0x0015540001097983 */ /* 0x000f220000300800 */
[----:B--2---:R-:W-:-:S03]  /*54980*/  ISETP.GE.AND P1, PT, R6, c[0x0][0x17c], PT ;  /* 0x00005f0006007a0c */ /* 0x004fc60003f26270 */
[----:B------:R-:W2:Y:S01]  /*54990*/  LDL.LU R6, [R1+0x1558] ;  /* 0x0015580001067983 */ /* 0x000ea20000300800 */
[----:B------:R-:W-:Y:S02]  /*549a0*/  ISETP.GE.AND P0, PT, R5, c[0x0][0x17c], PT ;  /* 0x00005f0005007a0c */ /* 0x000fe40003f06270 */
[----:B------:R-:W-:Y:S02]  /*549b0*/  IADD3 R5, R4, c[0x0][0x198], RZ ;  /* 0x0000660004057a10 */ /* 0x000fe40007ffe0ff */
[----:B------:R-:W-:Y:S02]  /*549c0*/  ISETP.LT.AND P6, PT, R10, c[0x0][0x178], !P2 ;  /* 0x00005e000a007a0c */ /* 0x000fe400057c1270 */
[----:B------:R-:W-:Y:S01]  /*549d0*/  ISETP.LT.AND P2, PT, R23, c[0x0][0x178], !P2 ;  /* 0x00005e0017007a0c */ /* 0x000fe20005741270 */
[C---:B------:R-:W-:Y:S01]  /*549e0*/  IMAD.WIDE R28, R5.reuse, 0x2, R2 ;  /* 0x00000002051c7825 */ /* 0x040fe200078e0202 */
[----:B------:R-:W-:-:S03]  /*549f0*/  IADD3 R0, R5, c[0x0][0x198], RZ ;  /* 0x0000660005007a10 */ /* 0x000fc60007ffe0ff */
[----:B------:R-:W-:Y:S01]  /*54a00*/  IMAD.WIDE R4, R5, 0x2, R24 ;  /* 0x0000000205047825 */ /* 0x000fe200078e0218 */
[----:B------:R0:W-:Y:S03]  /*54a10*/  @P5 STG.E.U16 [R28.64], R12 ;  /* 0x0000000c1c005986 */ /* 0x0001e6000c101506 */
[----:B------:R-:W-:Y:S01]  /*54a20*/  IMAD.WIDE R26, R0, 0x2, R2 ;  /* 0x00000002001a7825 */ /* 0x000fe200078e0202 */
[----:B------:R1:W-:Y:S01]  /*54a30*/  @P4 STG.E.U16 [R4.64], R8 ;  /* 0x0000000804004986 */ /* 0x0003e2000c101506 */
[----:B------:R-:W-:-:S03]  /*54a40*/  PRMT R16, R11, 0x7632, R16 ;  /* 0x000076320b107816 */ /* 0x000fc60000000010 */
[----:B------:R5:W-:Y:S01]  /*54a50*/  @P6 STG.E.U16 [R26.64], R11 ;  /* 0x0000000b1a006986 */ /* 0x000be2000c101506 */
[C---:B0-----:R-:W-:Y:S01]  /*54a60*/  IMAD.WIDE R28, R0.reuse, 0x2, R24 ;  /* 0x00000002001c7825 */ /* 0x041fe200078e0218 */
[----:B-1----:R-:W-:-:S04]  /*54a70*/  IADD3 R8, R0, c[0x0][0x198], RZ ;  /* 0x0000660000087a10 */ /* 0x002fc80007ffe0ff */
[----:B-----5:R0:W-:Y:S01]  /*54a80*/  @P2 STG.E.U16 [R28.64], R7 ;  /* 0x000000071c002986 */ /* 0x0201e2000c101506 */
[----:B------:R-:W-:-:S03]  /*54a90*/  PRMT R0, R7, 0x7632, R0 ;  /* 0x0000763207007816 */ /* 0x000fc60000000000 */
[----:B------:R-:W5:Y:S04]  /*54aa0*/  LDL.LU R11, [R1+0xa4] ;  /* 0x0000a400010b7983 */ /* 0x000f680000300800 */
[----:B0-----:R-:W3:Y:S04]  /*54ab0*/  LDL.LU R7, [R1+0x15f8] ;  /* 0x0015f80001077983 */ /* 0x001ee80000300800 */
[----:B------:R-:W3:Y:S04]  /*54ac0*/  LDL.LU R28, [R1+0x155c] ;  /* 0x00155c00011c7983 */ /* 0x000ee80000300800 */
[----:B------:R-:W5:Y:S01]  /*54ad0*/  LDL.LU R29, [R1+0xc4] ;  /* 0x0000c400011d7983 */ /* 0x000f620000300800 */
[----:B--2---:R-:W-:-:S03]  /*54ae0*/  ISETP.GE.AND P2, PT, R6, c[0x0][0x17c], PT ;  /* 0x00005f0006007a0c */ /* 0x004fc60003f46270 */
[----:B------:R-:W2:Y:S01]  /*54af0*/  LDL.LU R6, [R1+0x1560] ;  /* 0x0015600001067983 */ /* 0x000ea20000300800 */
[C---:B------:R-:W-:Y:S02]  /*54b00*/  ISETP.LT.AND P5, PT, R10.reuse, c[0x0][0x178], !P0 ;  /* 0x00005e000a007a0c */ /* 0x040fe400047a1270 */
[----:B------:R-:W-:Y:S02]  /*54b10*/  ISETP.LT.AND P4, PT, R23, c[0x0][0x178], !P0 ;  /* 0x00005e0017007a0c */ /* 0x000fe40004781270 */
[----:B------:R-:W-:Y:S02]  /*54b20*/  ISETP.LT.AND P6, PT, R10, c[0x0][0x178], !P3 ;  /* 0x00005e000a007a0c */ /* 0x000fe40005fc1270 */
[C---:B------:R-:W-:Y:S01]  /*54b30*/  IADD3 R12, R8.reuse, c[0x0][0x198], RZ ;  /* 0x00006600080c7a10 */ /* 0x040fe20007ffe0ff */
[C---:B------:R-:W-:Y:S01]  /*54b40*/  IMAD.WIDE R4, R8.reuse, 0x2, R2 ;  /* 0x0000000208047825 */ /* 0x040fe200078e0202 */
[----:B----4-:R-:W-:Y:S02]  /*54b50*/  ISETP.GE.AND P0, PT, R9, c[0x0][0x17c], PT ;  /* 0x00005f0009007a0c */ /* 0x010fe40003f06270 */
[----:B------:R-:W-:Y:S01]  /*54b60*/  ISETP.LT.AND P3, PT, R23, c[0x0][0x178], !P3 ;  /* 0x00005e0017007a0c */ /* 0x000fe20005f61270 */
[----:B------:R-:W-:-:S02]  /*54b70*/  IMAD.WIDE R8, R8, 0x2, R24 ;  /* 0x0000000208087825 */ /* 0x000fc400078e0218 */
[----:B------:R0:W-:Y:S02]  /*54b80*/  @P5 STG.E.U16 [R4.64], R16 ;  /* 0x0000001004005986 */ /* 0x0001e4000c101506 */
[----:B------:R-:W-:Y:S01]  /*54b90*/  IMAD.WIDE R26, R12, 0x2, R2 ;  /* 0x000000020c1a7825 */ /* 0x000fe200078e0202 */
[----:B------:R-:W-:Y:S01]  /*54ba0*/  ISETP.LT.AND P5, PT, R10, c[0x0][0x178], !P1 ;  /* 0x00005e000a007a0c */ /* 0x000fe20004fa1270 */
[----:B------:R-:W-:Y:S01]  /*54bb0*/  @P4 STG.E.U16 [R8.64], R0 ;  /* 0x0000000008004986 */ /* 0x000fe2000c101506 */
[----:B------:R-:W-:Y:S02]  /*54bc0*/  ISETP.LT.AND P4, PT, R23, c[0x0][0x178], !P1 ;  /* 0x00005e0017007a0c */ /* 0x000fe40004f81270 */
[----:B---3--:R-:W-:Y:S01]  /*54bd0*/  ISETP.GE.AND P1, PT, R28, c[0x0][0x17c], PT ;  /* 0x00005f001c007a0c */ /* 0x008fe20003f26270 */
[----:B-----5:R1:W-:Y:S01]  /*54be0*/  @P6 STG.E.U16 [R26.64], R29 ;  /* 0x0000001d1a006986 */ /* 0x0203e2000c101506 */
[----:B0-----:R-:W-:Y:S01]  /*54bf0*/  PRMT R16, R29, 0x7632, R16 ;  /* 0x000076321d107816 */ /* 0x001fe20000000010 */
[----:B-1----:R-:W-:-:S05]  /*54c00*/  IMAD.WIDE R28, R12, 0x2, R24 ;  /* 0x000000020c1c7825 */ /* 0x002fca00078e0218 */
[----:B------:R0:W-:Y:S04]  /*54c10*/  @P3 STG.E.U16 [R28.64], R13 ;  /* 0x0000000d1c003986 */ /* 0x0001e8000c101506 */
[----:B0-----:R-:W3:Y:S04]  /*54c20*/  LDL.LU R28, [R1+0x1564] ;  /* 0x00156400011c7983 */ /* 0x001ee80000300800 */
[----:B------:R-:W4:Y:S01]  /*54c30*/  LDL.LU R29, [R1+0x84] ;  /* 0x00008400011d7983 */ /* 0x000f220000300800 */
[----:B--2---:R-:W-:-:S03]  /*54c40*/  ISETP.GE.AND P3, PT, R6, c[0x0][0x17c], PT ;  /* 0x00005f0006007a0c */ /* 0x004fc60003f66270 */
[----:B------:R-:W2:Y:S01]  /*54c50*/  LDL.LU R6, [R1+0x1568] ;  /* 0x0015680001067983 */ /* 0x000ea20000300800 */
[----:B------:R-:W-:Y:S02]  /*54c60*/  IADD3 R8, R12, c[0x0][0x198], RZ ;  /* 0x000066000c087a10 */ /* 0x000fe40007ffe0ff */
[----:B------:R-:W-:Y:S02]  /*54c70*/  ISETP.LT.AND P6, PT, R10, c[0x0][0x178], !P0 ;  /* 0x00005e000a007a0c */ /* 0x000fe400047c1270 */
[C---:B------:R-:W-:Y:S01]  /*54c80*/  IADD3 R0, R8.reuse, c[0x0][0x198], RZ ;  /* 0x0000660008007a10 */ /* 0x040fe20007ffe0ff */
[----:B------:R-:W-:Y:S01]  /*54c90*/  IMAD.WIDE R4, R8, 0x2, R2 ;  /* 0x0000000208047825 */ /* 0x000fe200078e0202 */
[----:B------:R-:W-:-:S03]  /*54ca0*/  PRMT R12, R13, 0x7632, R12 ;  /* 0x000076320d0c7816 */ /* 0x000fc6000000000c */
[----:B------:R-:W-:Y:S01]  /*54cb0*/  IMAD.WIDE R8, R8, 0x2, R24 ;  /* 0x0000000208087825 */ /* 0x000fe200078e0218 */
[----:B------:R0:W-:Y:S03]  /*54cc0*/  @P5 STG.E.U16 [R4.64], R16 ;  /* 0x0000001004005986 */ /* 0x0001e6000c101506 */
[----:B------:R-:W-:Y:S01]  /*54cd0*/  IMAD.WIDE R26, R0, 0x2, R2 ;  /* 0x00000002001a7825 */ /* 0x000fe200078e0202 */
[C---:B------:R-:W-:Y:S01]  /*54ce0*/  ISETP.LT.AND P0, PT, R23.reuse, c[0x0][0x178], !P0 ;  /* 0x00005e0017007a0c */ /* 0x040fe20004701270 */
[----:B------:R1:W-:Y:S01]  /*54cf0*/  @P4 STG.E.U16 [R8.64], R12 ;  /* 0x0000000c08004986 */ /* 0x0003e2000c101506 */
[C---:B------:R-:W-:Y:S02]  /*54d00*/  ISETP.LT.AND P5, PT, R10.reuse, c[0x0][0x178], !P2 ;  /* 0x00005e000a007a0c */ /* 0x040fe400057a1270 */
[----:B------:R-:W-:Y:S01]  /*54d10*/  ISETP.LT.AND P4, PT, R23, c[0x0][0x178], !P2 ;  /* 0x00005e0017007a0c */ /* 0x000fe20005781270 */
[----:B------:R5:W-:Y:S01]  /*54d20*/  @P6 STG.E.U16 [R26.64], R11 ;  /* 0x0000000b1a006986 */ /* 0x000be2000c101506 */
[----:B------:R-:W-:Y:S01]  /*54d30*/  ISETP.LT.AND P6, PT, R10, c[0x0][0x178], !P1 ;  /* 0x00005e000a007a0c */ /* 0x000fe20004fc1270 */
[C---:B0-----:R-:W-:Y:S01]  /*54d40*/  IMAD.WIDE R4, R0.reuse, 0x2, R24 ;  /* 0x0000000200047825 */ /* 0x041fe200078e0218 */
[----:B------:R-:W-:Y:S01]  /*54d50*/  PRMT R20, R11, 0x7632, R20 ;  /* 0x000076320b147816 */ /* 0x000fe20000000014 */
[----:B------:R-:W2:Y:S01]  /*54d60*/  LDL.LU R10, [R1+0x15f4] ;  /* 0x0015f400010a7983 */ /* 0x000ea20000300800 */
[----:B-1----:R-:W-:-:S04]  /*54d70*/  IADD3 R12, R0, c[0x0][0x198], RZ ;  /* 0x00006600000c7a10 */ /* 0x002fc80007ffe0ff */
[C---:B------:R-:W-:Y:S01]  /*54d80*/  IADD3 R16, R12.reuse, c[0x0][0x198], RZ ;  /* 0x000066000c107a10 */ /* 0x040fe20007ffe0ff */
[----:B------:R-:W-:Y:S01]  /*54d90*/  IMAD.WIDE R8, R12, 0x2, R2 ;  /* 0x000000020c087825 */ /* 0x000fe200078e0202 */
[----:B------:R-:W-:-:S03]  /*54da0*/  PRMT R0, R17, 0x7632, R0 ;  /* 0x0000763211007816 */ /* 0x000fc60000000000 */
[----:B------:R-:W-:Y:S01]  /*54db0*/  IMAD.WIDE R12, R12, 0x2, R24 ;  /* 0x000000020c0c7825 */ /* 0x000fe200078e0218 */
[----:B------:R0:W-:Y:S03]  /*54dc0*/  @P0 STG.E.U16 [R4.64], R17 ;  /* 0x0000001104000986 */ /* 0x0001e6000c101506 */
[----:B-----5:R-:W-:Y:S01]  /*54dd0*/  IMAD.WIDE R26, R16, 0x2, R2 ;  /* 0x00000002101a7825 */ /* 0x020fe200078e0202 */
[----:B------:R-:W-:Y:S04]  /*54de0*/  @P5 STG.E.U16 [R8.64], R20 ;  /* 0x0000001408005986 */ /* 0x000fe8000c101506 */
[----:B------:R-:W-:Y:S01]  /*54df0*/  @P4 STG.E.U16 [R12.64], R0 ;  /* 0x000000000c004986 */ /* 0x000fe2000c101506 */
[----:B---3--:R-:W-:-:S03]  /*54e00*/  ISETP.GE.AND P2, PT, R28, c[0x0][0x17c], PT ;  /* 0x00005f001c007a0c */ /* 0x008fc60003f46270 */
[----:B------:R-:W3:Y:S04]  /*54e10*/  LDL.LU R28, [R1+0x58] ;  /* 0x00005800011c7983 */ /* 0x000ee80000300800 */
[----:B0-----:R-:W5:Y:S04]  /*54e20*/  LDL.LU R5, [R1+0x156c] ;  /* 0x00156c0001057983 */ /* 0x001f680000300800 */
[----:B----4-:R0:W-:Y:S01]  /*54e30*/  @P6 STG.E.U16 [R26.64], R29 ;  /* 0x0000001d1a006986 */ /* 0x0101e2000c101506 */
[----:B--2---:R-:W-:-:S03]  /*54e40*/  ISETP.GE.AND P0, PT, R6, c[0x0][0x17c], PT ;  /* 0x00005f0006007a0c */ /* 0x004fc60003f06270 */
[----:B------:R-:W2:Y:S04]  /*54e50*/  LDL.LU R6, [R1+0x1570] ;  /* 0x0015700001067983 */ /* 0x000ea80000300800 */
[----:B------:R-:W4:Y:S04]  /*54e60*/  LDL.LU R11, [R1+0x38] ;  /* 0x00003800010b7983 */ /* 0x000f280000300800 */
[----:B0-----:R-:W2:Y:S01]  /*54e70*/  LDL.LU R27, [R1+0x7c4] ;  /* 0x0007c400011b7983 */ /* 0x001ea20000300800 */
[C---:B------:R-:W-:Y:S02]  /*54e80*/  ISETP.LT.AND P1, PT, R23.reuse, c[0x0][0x178], !P1 ;  /* 0x00005e0017007a0c */ /* 0x040fe40004f21270 */
[C---:B------:R-:W-:Y:S01]  /*54e90*/  IADD3 R8, R16.reuse, c[0x0][0x198], RZ ;  /* 0x0000660010087a10 */ /* 0x040fe20007ffe0ff */
[----:B------:R-:W-:Y:S01]  /*54ea0*/  IMAD.WIDE R16, R16, 0x2, R24 ;  /* 0x0000000210107825 */ /* 0x000fe200078e0218 */
[----:B------:R-:W-:-:S02]  /*54eb0*/  ISETP.LT.AND P4, PT, R23, c[0x0][0x178], !P3 ;  /* 0x00005e0017007a0c */ /* 0x000fc40005f81270 */
[----:B------:R-:W-:Y:S02]  /*54ec0*/  PRMT R26, R29, 0x7632, R26 ;  /* 0x000076321d1a7816 */ /* 0x000fe4000000001a */
[----:B------:R-:W3:Y:S05]  /*54ed0*/  LDL.LU R29, [R1+0x68] ;  /* 0x00006800011d7983 */ /* 0x000eea0000300800 */
[----:B------:R0:W-:Y:S04]  /*54ee0*/  @P1 STG.E.U16 [R16.64], R21 ;  /* 0x0000001510001986 */ /* 0x0001e8000c101506 */
[----:B0-----:R-:W3:Y:S01]  /*54ef0*/  LDL.LU R17, [R1+0x1574] ;  /* 0x0015740001117983 */ /* 0x001ee20000300800 */
[----:B--2---:R-:W-:-:S02]  /*54f00*/  ISETP.LT.AND P5, PT, R27, c[0x0][0x178], !P3 ;  /* 0x00005e001b007a0c */ /* 0x004fc40005fa1270 */
[----:B-----5:R-:W-:Y:S01]  /*54f10*/  ISETP.GE.AND P3, PT, R5, c[0x0][0x17c], PT ;  /* 0x00005f0005007a0c */ /* 0x020fe20003f66270 */
[----:B------:R-:W-:Y:S01]  /*54f20*/  IMAD.WIDE R4, R8, 0x2, R2 ;  /* 0x0000000208047825 */ /* 0x000fe200078e0202 */
[----:B------:R-:W-:Y:S02]  /*54f30*/  ISETP.GE.AND P1, PT, R6, c[0x0][0x17c], PT ;  /* 0x00005f0006007a0c */ /* 0x000fe40003f26270 */
[----:B------:R-:W2:Y:S07]  /*54f40*/  LDL.LU R6, [R1+0x8] ;  /* 0x0000080001067983 */ /* 0x000eae0000300800 */
[----:B------:R0:W-:Y:S04]  /*54f50*/  @P5 STG.E.U16 [R4.64], R26 ;  /* 0x0000001a04005986 */ /* 0x0001e8000c101506 */
[----:B0-----:R-:W5:Y:S01]  /*54f60*/  LDL.LU R26, [R1+0x1578] ;  /* 0x00157800011a7983 */ /* 0x001f620000300800 */
[----:B------:R-:W-:-:S02]  /*54f70*/  ISETP.LT.AND P6, PT, R27, c[0x0][0x178], !P2 ;  /* 0x00005e001b007a0c */ /* 0x000fc400057c1270 */
[----:B------:R-:W-:Y:S02]  /*54f80*/  ISETP.LT.AND P2, PT, R23, c[0x0][0x178], !P2 ;  /* 0x00005e0017007a0c */ /* 0x000fe40005741270 */
[C---:B------:R-:W-:Y:S01]  /*54f90*/  IADD3 R0, R8.reuse, c[0x0][0x198], RZ ;  /* 0x0000660008007a10 */ /* 0x040fe20007ffe0ff */
[----:B------:R-:W-:Y:S01]  /*54fa0*/  IMAD.WIDE R8, R8, 0x2, R24 ;  /* 0x0000000208087825 */ /* 0x000fe200078e0218 */
[----:B------:R-:W-:-:S03]  /*54fb0*/  PRMT R20, R21, 0x7632, R20 ;  /* 0x0000763215147816 */ /* 0x000fc60000000014 */
[C---:B------:R-:W-:Y:S02]  /*54fc0*/  IMAD.WIDE R12, R0.reuse, 0x2, R2 ;  /* 0x00000002000c7825 */ /* 0x040fe400078e0202 */
[----:B------:R0:W-:Y:S01]  /*54fd0*/  @P4 STG.E.U16 [R8.64], R20 ;  /* 0x0000001408004986 */ /* 0x0001e2000c101506 */
[----:B------:R-:W-:Y:S02]  /*54fe0*/  IADD3 R16, R0, c[0x0][0x198], RZ ;  /* 0x0000660000107a10 */ /* 0x000fe40007ffe0ff */
[----:B---3--:R-:W-:Y:S01]  /*54ff0*/  PRMT R5, R28, 0x7632, R5 ;  /* 0x000076321c057816 */ /* 0x008fe20000000005 */
[----:B------:R1:W-:Y:S01]  /*55000*/  @P6 STG.E.U16 [R12.64], R28 ;  /* 0x0000001c0c006986 */ /* 0x0003e2000c101506 */
[----:B0-----:R-:W-:Y:S01]  /*55010*/  IMAD.WIDE R8, R0, 0x2, R24 ;  /* 0x0000000200087825 */ /* 0x001fe200078e0218 */
[----:B----4-:R-:W-:Y:S02]  /*55020*/  PRMT R0, R11, 0x7632, R0 ;  /* 0x000076320b007816 */ /* 0x010fe40000000000 */
[----:B-1----:R-:W3:Y:S04]  /*55030*/  LDL.LU R28, [R1+0x78] ;  /* 0x00007800011c7983 */ /* 0x002ee80000300800 */
[----:B------:R0:W-:Y:S04]  /*55040*/  @P2 STG.E.U16 [R8.64], R11 ;  /* 0x0000000b08002986 */ /* 0x0001e8000c101506 */
[----:B0-----:R-:W4:Y:S04]  /*55050*/  LDL.LU R11, [R1+0x15f0] ;  /* 0x0015f000010b7983 */ /* 0x001f280000300800 */
[----:B------:R-:W3:Y:S01]  /*55060*/  LDL.LU R9, [R1+0x157c] ;  /* 0x00157c0001097983 */ /* 0x000ee20000300800 */
[----:B-----5:R-:W-:-:S03]  /*55070*/  ISETP.GE.AND P2, PT, R26, c[0x0][0x17c], PT ;  /* 0x00005f001a007a0c */ /* 0x020fc60003f46270 */
[----:B------:R-:W5:Y:S01]  /*55080*/  LDL.LU R26, [R1+0x1580] ;  /* 0x00158000011a7983 */ /* 0x000f620000300800 */
[----:B------:R-:W-:Y:S02]  /*55090*/  ISETP.LT.AND P5, PT, R27, c[0x0][0x178], !P0 ;  /* 0x00005e001b007a0c */ /* 0x000fe400047a1270 */
[----:B------:R-:W-:Y:S02]  /*550a0*/  ISETP.LT.AND P4, PT, R23, c[0x0][0x178], !P0 ;  /* 0x00005e0017007a0c */ /* 0x000fe40004781270 */
[----:B------:R-:W-:Y:S01]  /*550b0*/  ISETP.LT.AND P6, PT, R27, c[0x0][0x178], !P3 ;  /* 0x00005e001b007a0c */ /* 0x000fe20005fc1270 */
[C---:B------:R-:W-:Y:S01]  /*550c0*/  IMAD.WIDE R12, R16.reuse, 0x2, R2 ;  /* 0x00000002100c7825 */ /* 0x040fe200078e0202 */
[----:B------:R-:W-:Y:S02]  /*550d0*/  ISETP.LT.AND P3, PT, R23, c[0x0][0x178], !P3 ;  /* 0x00005e0017007a0c */ /* 0x000fe40005f61270 */
[C---:B------:R-:W-:Y:S02]  /*550e0*/  IADD3 R4, R16.reuse, c[0x0][0x198], RZ ;  /* 0x0000660010047a10 */ /* 0x040fe40007ffe0ff */
[----:B------:R-:W-:Y:S01]  /*550f0*/  ISETP.GE.AND P0, PT, R17, c[0x0][0x17c], PT ;  /* 0x00005f0011007a0c */ /* 0x000fe20003f06270 */
[----:B------:R-:W-:-:S02]  /*55100*/  IMAD.WIDE R16, R16, 0x2, R24 ;  /* 0x0000000210107825 */ /* 0x000fc400078e0218 */
[----:B------:R0:W-:Y:S02]  /*55110*/  @P5 STG.E.U16 [R12.64], R5 ;  /* 0x000000050c005986 */ /* 0x0001e4000c101506 */
[C---:B------:R-:W-:Y:S02]  /*55120*/  IMAD.WIDE R20, R4.reuse, 0x2, R2 ;  /* 0x0000000204147825 */ /* 0x040fe400078e0202 */
[----:B------:R-:W-:Y:S04]  /*55130*/  @P4 STG.E.U16 [R16.64], R0 ;  /* 0x0000000010004986 */ /* 0x000fe8000c101506 */
[----:B------:R1:W-:Y:S01]  /*55140*/  @P6 STG.E.U16 [R20.64], R29 ;  /* 0x0000001d14006986 */ /* 0x0003e2000c101506 */
[C---:B0-----:R-:W-:Y:S01]  /*55150*/  IADD3 R12, R4.reuse, c[0x0][0x198], RZ ;  /* 0x00006600040c7a10 */ /* 0x041fe20007ffe0ff */
[----:B------:R-:W-:-:S05]  /*55160*/  IMAD.WIDE R4, R4, 0x2, R24 ;  /* 0x0000000204047825 */ /* 0x000fca00078e0218 */
[----:B--2---:R0:W-:Y:S01]  /*55170*/  @P3 STG.E.U16 [R4.64], R6 ;  /* 0x0000000604003986 */ /* 0x0041e2000c101506 */
[----:B-1----:R-:W-:-:S03]  /*55180*/  PRMT R21, R29, 0x7632, R21 ;  /* 0x000076321d157816 */ /* 0x002fc60000000015 */
[----:B------:R-:W2:Y:S01]  /*55190*/  LDL.LU R29, [R1+0x98] ;  /* 0x00009800011d7983 */ /* 0x000ea20000300800 */
[----:B------:R-:W-:-:S03]  /*551a0*/  PRMT R20, R6, 0x7632, R20 ;  /* 0x0000763206147816 */ /* 0x000fc60000000014 */
[----:B0-----:R-:W2:Y:S04]  /*551b0*/  LDL.LU R6, [R1+0x15ec] ;  /* 0x0015ec0001067983 */ /* 0x001ea80000300800 */
[----:B------:R-:W2:Y:S01]  /*551c0*/  LDL.LU R5, [R1+0x1584] ;  /* 0x0015840001057983 */ /* 0x000ea20000300800 */
[----:B-----5:R-:W-:-:S03]  /*551d0*/  ISETP.GE.AND P3, PT, R26, c[0x0][0x17c], PT ;  /* 0x00005f001a007a0c */ /* 0x020fc60003f66270 */
[----:B------:R-:W5:Y:S01]  /*551e0*/  LDL.LU R26, [R1+0x1588] ;  /* 0x00158800011a7983 */ /* 0x000f620000300800 */
[----:B------:R-:W-:Y:S02]  /*551f0*/  ISETP.LT.AND P5, PT, R27, c[0x0][0x178], !P1 ;  /* 0x00005e001b007a0c */ /* 0x000fe40004fa1270 */
[----:B------:R-:W-:Y:S02]  /*55200*/  ISETP.LT.AND P4, PT, R23, c[0x0][0x178], !P1 ;  /* 0x00005e0017007a0c */ /* 0x000fe40004f81270 */
[----:B------:R-:W-:Y:S02]  /*55210*/  ISETP.LT.AND P6, PT, R27, c[0x0][0x178], !P0 ;  /* 0x00005e001b007a0c */ /* 0x000fe400047c1270 */
[----:B---3--:R-:W-:Y:S01]  /*55220*/  ISETP.GE.AND P1, PT, R9, c[0x0][0x17c], PT ;  /* 0x00005f0009007a0c */ /* 0x008fe20003f26270 */
[C---:B------:R-:W-:Y:S01]  /*55230*/  IMAD.WIDE R8, R12.reuse, 0x2, R2 ;  /* 0x000000020c087825 */ /* 0x040fe200078e0202 */
[C---:B------:R-:W-:Y:S02]  /*55240*/  IADD3 R0, R12.reuse, c[0x0][0x198], RZ ;  /* 0x000066000c007a10 */ /* 0x040fe40007ffe0ff */
[----:B------:R-:W-:Y:S01]  /*55250*/  ISETP.LT.AND P0, PT, R23, c[0x0][0x178], !P0 ;  /* 0x00005e0017007a0c */ /* 0x000fe20004701270 */
[----:B------:R-:W-:-:S02]  /*55260*/  IMAD.WIDE R12, R12, 0x2, R24 ;  /* 0x000000020c0c7825 */ /* 0x000fc400078e0218 */
[----:B------:R0:W-:Y:S01]  /*55270*/  @P5 STG.E.U16 [R8.64], R21 ;  /* 0x0000001508005986 */ /* 0x0001e2000c101506 */
[----:B------:R-:W-:Y:S01]  /*55280*/  ISETP.LT.AND P5, PT, R27, c[0x0][0x178], !P2 ;  /* 0x00005e001b007a0c */ /* 0x000fe200057a1270 */
[----:B------:R-:W-:Y:S02]  /*55290*/  IMAD.WIDE R16, R0, 0x2, R2 ;  /* 0x0000000200107825 */ /* 0x000fe400078e0202 */
[----:B------:R1:W-:Y:S01]  /*552a0*/  @P4 STG.E.U16 [R12.64], R20 ;  /* 0x000000140c004986 */ /* 0x0003e2000c101506 */
[----:B------:R-:W-:-:S03]  /*552b0*/  ISETP.LT.AND P4, PT, R23, c[0x0][0x178], !P2 ;  /* 0x00005e0017007a0c */ /* 0x000fc60005781270 */
[----:B------:R3:W-:Y:S01]  /*552c0*/  @P6 STG.E.U16 [R16.64], R28 ;  /* 0x0000001c10006986 */ /* 0x0007e2000c101506 */
[----:B------:R-:W-:Y:S02]  /*552d0*/  ISETP.LT.AND P6, PT, R27, c[0x0][0x178], !P1 ;  /* 0x00005e001b007a0c */ /* 0x000fe40004fc1270 */
[----:B------:R-:W-:Y:S02]  /*552e0*/  ISETP.LT.AND P1, PT, R23, c[0x0][0x178], !P1 ;  /* 0x00005e0017007a0c */ /* 0x000fe40004f21270 */
[----:B0-----:R-:W-:Y:S02]  /*552f0*/  PRMT R21, R28, 0x7632, R21 ;  /* 0x000076321c157816 */ /* 0x001fe40000000015 */
[----:B-1----:R-:W-:Y:S01]  /*55300*/  IADD3 R12, R0, c[0x0][0x198], RZ ;  /* 0x00006600000c7a10 */ /* 0x002fe20007ffe0ff */
[----:B---3--:R-:W3:Y:S03]  /*55310*/  LDL.LU R28, [R1+0xb8] ;  /* 0x0000b800011c7983 */ /* 0x008ee60000300800 */
[C---:B------:R-:W-:Y:S01]  /*55320*/  IADD3 R20, R12.reuse, c[0x0][0x198], RZ ;  /* 0x000066000c147a10 */ /* 0x040fe20007ffe0ff */
[----:B------:R-:W-:Y:S01]  /*55330*/  IMAD.WIDE R8, R12, 0x2, R2 ;  /* 0x000000020c087825 */ /* 0x000fe200078e0202 */
[----:B--2---:R-:W-:-:S03]  /*55340*/  ISETP.GE.AND P2, PT, R5, c[0x0][0x17c], PT ;  /* 0x00005f0005007a0c */ /* 0x004fc60003f46270 */
[----:B------:R-:W-:-:S05]  /*55350*/  IMAD.WIDE R4, R0, 0x2, R24 ;  /* 0x0000000200047825 */ /* 0x000fca00078e0218 */
[----:B------:R0:W-:Y:S01]  /*55360*/  @P0 STG.E.U16 [R4.64], R6 ;  /* 0x0000000604000986 */ /* 0x0001e2000c101506 */
[----:B------:R-:W-:Y:S01]  /*55370*/  PRMT R0, R6, 0x7632, R0 ;  /* 0x0000763206007816 */ /* 0x000fe20000000000 */
[----:B------:R-:W-:Y:S02]  /*55380*/  IMAD.WIDE R12, R12, 0x2, R24 ;  /* 0x000000020c0c7825 */ /* 0x000fe400078e0218 */
[----:B------:R1:W-:Y:S02]  /*55390*/  @P5 STG.E.U16 [R8.64], R21 ;  /* 0x0000001508005986 */ /* 0x0003e4000c101506 */
[C---:B------:R-:W-:Y:S02]  /*553a0*/  IMAD.WIDE R16, R20.reuse, 0x2, R2 ;  /* 0x0000000214107825 */ /* 0x040fe400078e0202 */
[----:B0-----:R-:W2:Y:S01]  /*553b0*/  LDL.LU R5, [R1+0x158c] ;  /* 0x00158c0001057983 */ /* 0x001ea20000300800 */
[C---:B-1----:R-:W-:Y:S01]  /*553c0*/  IADD3 R8, R20.reuse, c[0x0][0x198], RZ ;  /* 0x0000660014087a10 */ /* 0x042fe20007ffe0ff */
[----:B------:R-:W-:-:S02]  /*553d0*/  IMAD.WIDE R20, R20, 0x2, R24 ;  /* 0x0000000214147825 */ /* 0x000fc400078e0218 */
[----:B------:R-:W-:Y:S01]  /*553e0*/  @P4 STG.E.U16 [R12.64], R0 ;  /* 0x000000000c004986 */ /* 0x000fe2000c101506 */
[----:B------:R-:W-:-:S03]  /*553f0*/  PRMT R6, R29, 0x7632, R6 ;  /* 0x000076321d067816 */ /* 0x000fc60000000006 */
[----:B------:R0:W-:Y:S04]  /*55400*/  @P6 STG.E.U16 [R16.64], R29 ;  /* 0x0000001d10006986 */ /* 0x0001e8000c101506 */
[----:B------:R1:W-:Y:S01]  /*55410*/  @P1 STG.E.U16 [R20.64], R10 ;  /* 0x0000000a14001986 */ /* 0x0003e2000c101506 */
[----:B-----5:R-:W-:-:S03]  /*55420*/  ISETP.GE.AND P0, PT, R26, c[0x0][0x17c], PT ;  /* 0x00005f001a007a0c */ /* 0x020fc60003f06270 */
[----:B------:R-:W5:Y:S04]  /*55430*/  LDL.LU R26, [R1+0x1590] ;  /* 0x00159000011a7983 */ /* 0x000f680000300800 */
[----:B0-----:R-:W4:Y:S04]  /*55440*/  LDL.LU R17, [R1+0x1594] ;  /* 0x0015940001117983 */ /* 0x001f280000300800 */
[----:B------:R-:W4:Y:S04]  /*55450*/  LDL.LU R29, [R1+0xc8] ;  /* 0x0000c800011d7983 */ /* 0x000f280000300800 */
[----:B-1----:R-:W4:Y:S01]  /*55460*/  LDL.LU R20, [R1+0x1598] ;  /* 0x0015980001147983 */ /* 0x002f220000300800 */
[----:B------:R-:W-:-:S02]  /*55470*/  ISETP.LT.AND P5, PT, R27, c[0x0][0x178], !P3 ;  /* 0x00005e001b007a0c */ /* 0x000fc40005fa1270 */
[----:B------:R-:W-:Y:S01]  /*55480*/  ISETP.LT.AND P4, PT, R23, c[0x0][0x178], !P3 ;  /* 0x00005e0017007a0c */ /* 0x000fe20005f81270 */
[----:B------:R-:W5:Y:S01]  /*55490*/  LDL.LU R21, [R1+0x159c] ;  /* 0x00159c0001157983 */ /* 0x000f620000300800 */
[----:B------:R-:W-:Y:S02]  /*554a0*/  ISETP.LT.AND P6, PT, R27, c[0x0][0x178], !P2 ;  /* 0x00005e001b007a0c */ /* 0x000fe400057c1270 */
[----:B------:R-:W-:Y:S02]  /*554b0*/  ISETP.LT.AND P2, PT, R23, c[0x0][0x178], !P2 ;  /* 0x00005e0017007a0c */ /* 0x000fe40005741270 */
[----:B------:R-:W-:Y:S02]  /*554c0*/  IADD3 R0, R8, c[0x0][0x198], RZ ;  /* 0x0000660008007a10 */ /* 0x000fe40007ffe0ff */
[----:B------:R-:W-:-:S03]  /*554d0*/  PRMT R16, R10, 0x7632, R16 ;  /* 0x000076320a107816 */ /* 0x000fc60000000010 */
[----:B------:R-:W-:Y:S01]  /*554e0*/  IMAD.WIDE R12, R0, 0x2, R2 ;  /* 0x00000002000c7825 */ /* 0x000fe200078e0202 */
[----:B---3--:R-:W-:Y:S02]  /*554f0*/  PRMT R10, R28, 0x7632, R10 ;  /* 0x000076321c0a7816 */ /* 0x008fe4000000000a */
[----:B--2---:R-:W-:Y:S01]  /*55500*/  ISETP.GE.AND P3, PT, R5, c[0x0][0x17c], PT ;  /* 0x00005f0005007a0c */ /* 0x004fe20003f66270 */
[----:B------:R-:W-:-:S04]  /*55510*/  IMAD.WIDE R4, R8, 0x2, R2 ;  /* 0x0000000208047825 */ /* 0x000fc800078e0202 */
[--C-:B------:R-:W-:Y:S01]  /*55520*/  IMAD.WIDE R8, R8, 0x2, R24.reuse ;  /* 0x0000000208087825 */ /* 0x100fe200078e0218 */
[----:B------:R0:W-:Y:S04]  /*55530*/  @P5 STG.E.U16 [R4.64], R6 ;  /* 0x0000000604005986 */ /* 0x0001e8000c101506 */
[----:B------:R-:W-:Y:S04]  /*55540*/  @P4 STG.E.U16 [R8.64], R16 ;  /* 0x0000001008004986 */ /* 0x000fe8000c101506 */
[----:B------:R1:W-:Y:S01]  /*55550*/  @P6 STG.E.U16 [R12.64], R28 ;  /* 0x0000001c0c006986 */ /* 0x0003e2000c101506 */
[----:B0-----:R-:W-:-:S05]  /*55560*/  IMAD.WIDE R4, R0, 0x2, R24 ;  /* 0x0000000200047825 */ /* 0x001fca00078e0218 */
[----:B------:R0:W-:Y:S01]  /*55570*/  @P2 STG.E.U16 [R4.64], R7 ;  /* 0x0000000704002986 */ /* 0x0001e2000c101506 */
[----:B-1----:R-:W-:-:S03]  /*55580*/  IADD3 R12, R0, c[0x0][0x198], RZ ;  /* 0x00006600000c7a10 */ /* 0x002fc60007ffe0ff */
[----:B------:R-:W2:Y:S01]  /*55590*/  LDL.LU R28, [R1+0xa8] ;  /* 0x0000a800011c7983 */ /* 0x000ea20000300800 */
[----:B------:R-:W-:-:S03]  /*555a0*/  PRMT R0, R7, 0x7632, R0 ;  /* 0x0000763207007816 */ /* 0x000fc60000000000 */
[----:B0-----:R-:W3:Y:S01]  /*555b0*/  LDL.LU R7, [R1+0x15e8] ;  /* 0x0015e80001077983 */ /* 0x001ee20000300800 */
[----:B----4-:R-:W-:-:S03]  /*555c0*/  ISETP.GE.AND P2, PT, R20, c[0x0][0x17c], PT ;  /* 0x00005f0014007a0c */ /* 0x010fc60003f46270 */
[----:B------:R-:W4:Y:S01]  /*555d0*/  LDL.LU R20, [R1+0x15a0] ;  /* 0x0015a00001147983 */ /* 0x000f220000300800 */
[----:B------:R-:W-:Y:S02]  /*555e0*/  ISETP.LT.AND P5, PT, R27, c[0x0][0x178], !P0 ;  /* 0x00005e001b007a0c */ /* 0x000fe400047a1270 */
[----:B------:R-:W-:Y:S02]  /*555f0*/  ISETP.LT.AND P4, PT, R23, c[0x0][0x178], !P0 ;  /* 0x00005e0017007a0c */ /* 0x000fe40004781270 */
[----:B------:R-:W-:Y:S02]  /*55600*/  ISETP.LT.AND P6, PT, R27, c[0x0][0x178], !P3 ;  /* 0x00005e001b007a0c */ /* 0x000fe40005fc1270 */
[----:B------:R-:W-:Y:S02]  /*55610*/  ISETP.LT.AND P3, PT, R23, c[0x0][0x178], !P3 ;  /* 0x00005e0017007a0c */ /* 0x000fe40005f61270 */
[C---:B------:R-:W-:Y:S01]  /*55620*/  IADD3 R6, R12.reuse, c[0x0][0x198], RZ ;  /* 0x000066000c067a10 */ /* 0x040fe20007ffe0ff */
[----:B------:R-:W-:Y:S01]  /*55630*/  IMAD.WIDE R8, R12, 0x2, R2 ;  /* 0x000000020c087825 */ /* 0x000fe200078e0202 */
[----:B------:R-:W-:-:S03]  /*55640*/  ISETP.GE.AND P0, PT, R17, c[0x0][0x17c], PT ;  /* 0x00005f0011007a0c */ /* 0x000fc60003f06270 */
[----:B------:R-:W-:Y:S01]  /*55650*/  IMAD.WIDE R12, R12, 0x2, R24 ;  /* 0x000000020c0c7825 */ /* 0x000fe200078e0218 */
[----:B-----5:R-:W-:Y:S01]  /*55660*/  ISETP.GE.AND P1, PT, R26, c[0x0][0x17c], PT ;  /* 0x00005f001a007a0c */ /* 0x020fe20003f26270 */
[----:B------:R0:W-:Y:S02]  /*55670*/  @P5 STG.E.U16 [R8.64], R10 ;  /* 0x0000000a08005986 */ /* 0x0001e4000c101506 */
[C---:B------:R-:W-:Y:S01]  /*55680*/  IMAD.WIDE R16, R6.reuse, 0x2, R2 ;  /* 0x0000000206107825 */ /* 0x040fe200078e0202 */
[----:B------:R-:W-:Y:S01]  /*55690*/  ISETP.LT.AND P5, PT, R27, c[0x0][0x178], !P1 ;  /* 0x00005e001b007a0c */ /* 0x000fe20004fa1270 */
[----:B------:R-:W-:Y:S02]  /*556a0*/  @P4 STG.E.U16 [R12.64], R0 ;  /* 0x000000000c004986 */ /* 0x000fe4000c101506 */
[----:B------:R-:W-:Y:S01]  /*556b0*/  IMAD.WIDE R4, R6, 0x2, R24 ;  /* 0x0000000206047825 */ /* 0x000fe200078e0218 */
[----:B------:R-:W-:Y:S01]  /*556c0*/  ISETP.LT.AND P4, PT, R23, c[0x0][0x178], !P1 ;  /* 0x00005e0017007a0c */ /* 0x000fe20004f81270 */
[----:B------:R1:W-:Y:S01]  /*556d0*/  @P6 STG.E.U16 [R16.64], R29 ;  /* 0x0000001d10006986 */ /* 0x0003e2000c101506 */
[----:B------:R-:W-:-:S02]  /*556e0*/  ISETP.GE.AND P1, PT, R21, c[0x0][0x17c], PT ;  /* 0x00005f0015007a0c */ /* 0x000fc40003f26270 */
[----:B0-----:R-:W-:Y:S01]  /*556f0*/  PRMT R10, R29, 0x7632, R10 ;  /* 0x000076321d0a7816 */ /* 0x001fe2000000000a */
[----:B------:R-:W5:Y:S04]  /*55700*/  LDL.LU R21, [R1+0x15a4] ;  /* 0x0015a40001157983 */ /* 0x000f680000300800 */
[----:B------:R0:W-:Y:S04]  /*55710*/  @P3 STG.E.U16 [R4.64], R14 ;  /* 0x0000000e04003986 */ /* 0x0001e8000c101506 */
[----:B-1----:R-:W3:Y:S01]  /*55720*/  LDL.LU R29, [R1+0x88] ;  /* 0x00008800011d7983 */ /* 0x002ee20000300800 */
[----:B----4-:R-:W-:-:S03]  /*55730*/  ISETP.GE.AND P3, PT, R20, c[0x0][0x17c], PT ;  /* 0x00005f0014007a0c */ /* 0x010fc60003f66270 */
[----:B------:R-:W4:Y:S01]  /*55740*/  LDL.LU R20, [R1+0x15a8] ;  /* 0x0015a80001147983 */ /* 0x000f220000300800 */
[----:B------:R-:W-:Y:S02]  /*55750*/  IADD3 R12, R6, c[0x0][0x198], RZ ;  /* 0x00006600060c7a10 */ /* 0x000fe40007ffe0ff */
[----:B------:R-:W-:Y:S01]  /*55760*/  ISETP.LT.AND P6, PT, R27, c[0x0][0x178], !P0 ;  /* 0x00005e001b007a0c */ /* 0x000fe200047c1270 */
[----:B------:R-:W3:Y:S01]  /*55770*/  LDL.LU R26, [R1+0x15ac] ;  /* 0x0015ac00011a7983 */ /* 0x000ee20000300800 */
[----:B------:R-:W-:Y:S02]  /*55780*/  ISETP.LT.AND P0, PT, R23, c[0x0][0x178], !P0 ;  /* 0x00005e0017007a0c */ /* 0x000fe40004701270 */
[C---:B------:R-:W-:Y:S01]  /*55790*/  IADD3 R0, R12.reuse, c[0x0][0x198], RZ ;  /* 0x000066000c007a10 */ /* 0x040fe20007ffe0ff */
[----:B------:R-:W-:Y:S01]  /*557a0*/  IMAD.WIDE R8, R12, 0x2, R2 ;  /* 0x000000020c087825 */ /* 0x000fe200078e0202 */
[----:B------:R-:W-:-:S03]  /*557b0*/  PRMT R6, R14, 0x7632, R6 ;  /* 0x000076320e067816 */ /* 0x000fc60000000006 */
[----:B------:R-:W-:Y:S01]  /*557c0*/  IMAD.WIDE R12, R12, 0x2, R24 ;  /* 0x000000020c0c7825 */ /* 0x000fe200078e0218 */
[----:B------:R1:W-:Y:S03]  /*557d0*/  @P5 STG.E.U16 [R8.64], R10 ;  /* 0x0000000a08005986 */ /* 0x0003e6000c101506 */
[C---:B------:R-:W-:Y:S01]  /*557e0*/  IMAD.WIDE R16, R0.reuse, 0x2, R2 ;  /* 0x0000000200107825 */ /* 0x040fe200078e0202 */
[----:B------:R5:W-:Y:S03]  /*557f0*/  @P4 STG.E.U16 [R12.64], R6 ;  /* 0x000000060c004986 */ /* 0x000be6000c101506 */
[----:B0-----:R-:W-:Y:S01]  /*55800*/  IMAD.WIDE R4, R0, 0x2, R24 ;  /* 0x0000000200047825 */ /* 0x001fe200078e0218 */
[----:B--2---:R0:W-:Y:S01]  /*55810*/  @P6 STG.E.U16 [R16.64], R28 ;  /* 0x0000001c10006986 */ /* 0x0041e2000c101506 */
[----:B------:R-:W-:-:S02]  /*55820*/  ISETP.LT.AND P5, PT, R27, c[0x0][0x178], !P2 ;  /* 0x00005e001b007a0c */ /* 0x000fc400057a1270 */
[----:B------:R-:W-:Y:S01]  /*55830*/  ISETP.LT.AND P4, PT, R23, c[0x0][0x178], !P2 ;  /* 0x00005e0017007a0c */ /* 0x000fe20005781270 */
[----:B------:R2:W-:Y:S01]  /*55840*/  @P0 STG.E.U16 [R4.64], R18 ;  /* 0x0000001204000986 */ /* 0x0005e2000c101506 */
[----:B-1----:R-:W-:Y:S02]  /*55850*/  PRMT R10, R28, 0x7632, R10 ;  /* 0x000076321c0a7816 */ /* 0x002fe4000000000a */
[----:B-----5:R-:W-:Y:S02]  /*55860*/  ISETP.GE.AND P2, PT, R21, c[0x0][0x17c], PT ;  /* 0x00005f0015007a0c */ /* 0x020fe40003f46270 */
[----:B------:R-:W-:Y:S01]  /*55870*/  IADD3 R12, R0, c[0x0][0x198], RZ ;  /* 0x00006600000c7a10 */ /* 0x000fe20007ffe0ff */
[----:B0-----:R-:W5:Y:S01]  /*55880*/  LDL.LU R28, [R1+0x5c] ;  /* 0x00005c00011c7983 */ /* 0x001f620000300800 */
[----:B------:R-:W-:Y:S02]  /*55890*/  PRMT R0, R18, 0x7632, R0 ;  /* 0x0000763212007816 */ /* 0x000fe40000000000 */
[----:B----4-:R-:W-:-:S02]  /*558a0*/  ISETP.GE.AND P0, PT, R20, c[0x0][0x17c], PT ;  /* 0x00005f0014007a0c */ /* 0x010fc40003f06270 */
[----:B------:R-:W4:Y:S04]  /*558b0*/  LDL.LU R20, [R1+0x15b0] ;  /* 0x0015b00001147983 */ /* 0x000f280000300800 */
[----:B------:R-:W5:Y:S04]  /*558c0*/  LDL.LU R21, [R1+0x3c] ;  /* 0x00003c0001157983 */ /* 0x000f680000300800 */
[----:B--2---:R-:W2:Y:S01]  /*558d0*/  LDL.LU R18, [R1+0x15b4] ;  /* 0x0015b40001127983 */ /* 0x004ea20000300800 */
[C---:B------:R-:W-:Y:S01]  /*558e0*/  IADD3 R6, R12.reuse, c[0x0][0x198], RZ ;  /* 0x000066000c067a10 */ /* 0x040fe20007ffe0ff */
[----:B------:R-:W-:Y:S01]  /*558f0*/  IMAD.WIDE R8, R12, 0x2, R2 ;  /* 0x000000020c087825 */ /* 0x000fe200078e0202 */
[----:B------:R-:W-:-:S03]  /*55900*/  ISETP.LT.AND P6, PT, R27, c[0x0][0x178], !P1 ;  /* 0x00005e001b007a0c */ /* 0x000fc60004fc1270 */
[----:B------:R-:W-:Y:S01]  /*55910*/  IMAD.WIDE R12, R12, 0x2, R24 ;  /* 0x000000020c0c7825 */ /* 0x000fe200078e0218 */
[----:B------:R-:W-:Y:S01]  /*55920*/  @P5 STG.E.U16 [R8.64], R10 ;  /* 0x0000000a08005986 */ /* 0x000fe2000c101506 */
[----:B------:R-:W-:Y:S02]  /*55930*/  ISETP.LT.AND P1, PT, R23, c[0x0][0x178], !P1 ;  /* 0x00005e0017007a0c */ /* 0x000fe40004f21270 */
[----:B------:R-:W-:Y:S01]  /*55940*/  ISETP.LT.AND P5, PT, R27, c[0x0][0x178], !P3 ;  /* 0x00005e001b007a0c */ /* 0x000fe20005fa1270 */
[----:B------:R0:W-:Y:S01]  /*55950*/  @P4 STG.E.U16 [R12.64], R0 ;  /* 0x000000000c004986 */ /* 0x0001e2000c101506 */
[----:B------:R-:W-:Y:S01]  /*55960*/  ISETP.LT.AND P4, PT, R23, c[0x0][0x178], !P3 ;  /* 0x00005e0017007a0c */ /* 0x000fe20005f81270 */
[----:B------:R-:W-:-:S04]  /*55970*/  IMAD.WIDE R16, R6, 0x2, R2 ;  /* 0x0000000206107825 */ /* 0x000fc800078e0202 */
[C---:B------:R-:W-:Y:S01]  /*55980*/  IMAD.WIDE R4, R6.reuse, 0x2, R24 ;  /* 0x0000000206047825 */ /* 0x040fe200078e0218 */
[----:B0-----:R-:W-:Y:S02]  /*55990*/  IADD3 R12, R6, c[0x0][0x198], RZ ;  /* 0x00006600060c7a10 */ /* 0x001fe40007ffe0ff */
[----:B---3--:R-:W-:Y:S02]  /*559a0*/  PRMT R10, R29, 0x7632, R10 ;  /* 0x000076321d0a7816 */ /* 0x008fe4000000000a */
[C---:B------:R-:W-:Y:S01]  /*559b0*/  IADD3 R0, R12.reuse, c[0x0][0x198], RZ ;  /* 0x000066000c007a10 */ /* 0x040fe20007ffe0ff */
[----:B------:R-:W-:Y:S01]  /*559c0*/  IMAD.WIDE R8, R12, 0x2, R2 ;  /* 0x000000020c087825 */ /* 0x000fe200078e0202 */
[----:B------:R-:W-:Y:S01]  /*559d0*/  PRMT R6, R22, 0x7632, R6 ;  /* 0x0000763216067816 */ /* 0x000fe20000000006 */
[----:B------:R0:W-:Y:S02]  /*559e0*/  @P6 STG.E.U16 [R16.64], R29 ;  /* 0x0000001d10006986 */ /* 0x0001e4000c101506 */
[----:B------:R-:W-:-:S02]  /*559f0*/  IMAD.WIDE R12, R12, 0x2, R24 ;  /* 0x000000020c0c7825 */ /* 0x000fc400078e0218 */
[----:B------:R-:W-:Y:S01]  /*55a00*/  @P1 STG.E.U16 [R4.64], R22 ;  /* 0x0000001604001986 */ /* 0x000fe2000c101506 */
[----:B------:R-:W-:-:S03]  /*55a10*/  ISETP.GE.AND P3, PT, R26, c[0x0][0x17c], PT ;  /* 0x00005f001a007a0c */ /* 0x000fc60003f66270 */
[----:B------:R-:W-:Y:S01]  /*55a20*/  @P5 STG.E.U16 [R8.64], R10 ;  /* 0x0000000a08005986 */ /* 0x000fe2000c101506 */
[----:B------:R-:W-:-:S03]  /*55a30*/  ISETP.LT.AND P5, PT, R27, c[0x0][0x178], !P0 ;  /* 0x00005e001b007a0c */ /* 0x000fc600047a1270 */
[----:B0-----:R-:W3:Y:S04]  /*55a40*/  LDL.LU R29, [R1+0x6c] ;  /* 0x00006c00011d7983 */ /* 0x001ee80000300800 */
[----:B------:R0:W-:Y:S01]  /*55a50*/  @P4 STG.E.U16 [R12.64], R6 ;  /* 0x000000060c004986 */ /* 0x0001e2000c101506 */
[----:B------:R-:W-:Y:S02]  /*55a60*/  ISETP.LT.AND P4, PT, R23, c[0x0][0x178], !P0 ;  /* 0x00005e0017007a0c */ /* 0x000fe40004781270 */
[----:B----4-:R-:W-:Y:S02]  /*55a70*/  ISETP.GE.AND P1, PT, R20, c[0x0][0x17c], PT ;  /* 0x00005f0014007a0c */ /* 0x010fe40003f26270 */
[----:B------:R-:W4:Y:S04]  /*55a80*/  LDL.LU R20, [R1+0x15b8] ;  /* 0x0015b80001147983 */ /* 0x000f280000300800 */
[----:B------:R-:W3:Y:S01]  /*55a90*/  LDL.LU R26, [R1+0xc] ;  /* 0x00000c00011a7983 */ /* 0x000ee20000300800 */
[----:B--2---:R-:W-:-:S03]  /*55aa0*/  ISETP.GE.AND P0, PT, R18, c[0x0][0x17c], PT ;  /* 0x00005f0012007a0c */ /* 0x004fc60003f06270 */
[----:B------:R-:W2:Y:S01]  /*55ab0*/  LDL.LU R18, [R1+0x15bc] ;  /* 0x0015bc0001127983 */ /* 0x000ea20000300800 */
[----:B------:R-:W-:Y:S02]  /*55ac0*/  ISETP.LT.AND P6, PT, R27, c[0x0][0x178], !P2 ;  /* 0x00005e001b007a0c */ /* 0x000fe400057c1270 */
[----:B------:R-:W-:Y:S02]  /*55ad0*/  ISETP.LT.AND P2, PT, R23, c[0x0][0x178], !P2 ;  /* 0x00005e0017007a0c */ /* 0x000fe40005741270 */
[C---:B0-----:R-:W-:Y:S01]  /*55ae0*/  IADD3 R12, R0.reuse, c[0x0][0x198], RZ ;  /* 0x00006600000c7a10 */ /* 0x041fe20007ffe0ff */
[----:B------:R-:W-:Y:S01]  /*55af0*/  IMAD.WIDE R16, R0, 0x2, R2 ;  /* 0x0000000200107825 */ /* 0x000fe200078e0202 */
[----:B-----5:R-:W-:Y:S02]  /*55b00*/  PRMT R10, R28, 0x7632, R10 ;  /* 0x000076321c0a7816 */ /* 0x020fe4000000000a */
[----:B------:R-:W-:Y:S01]  /*55b10*/  IADD3 R6, R12, c[0x0][0x198], RZ ;  /* 0x000066000c067a10 */ /* 0x000fe20007ffe0ff */
[----:B------:R-:W-:Y:S01]  /*55b20*/  IMAD.WIDE R4, R0, 0x2, R24 ;  /* 0x0000000200047825 */ /* 0x000fe200078e0218 */
[----:B------:R-:W-:-:S03]  /*55b30*/  PRMT R0, R21, 0x7632, R0 ;  /* 0x0000763215007816 */ /* 0x000fc60000000000 */
[C---:B------:R-:W-:Y:S01]  /*55b40*/  IMAD.WIDE R8, R12.reuse, 0x2, R2 ;  /* 0x000000020c087825 */ /* 0x040fe200078e0202 */
[----:B------:R0:W-:Y:S03]  /*55b50*/  @P6 STG.E.U16 [R16.64], R28 ;  /* 0x0000001c10006986 */ /* 0x0001e6000c101506 */
[----:B------:R-:W-:Y:S01]  /*55b60*/  IMAD.WIDE R12, R12, 0x2, R24 ;  /* 0x000000020c0c7825 */ /* 0x000fe200078e0218 */
[----:B------:R-:W-:Y:S04]  /*55b70*/  @P2 STG.E.U16 [R4.64], R21 ;  /* 0x0000001504002986 */ /* 0x000fe8000c101506 */
[----:B------:R3:W-:Y:S01]  /*55b80*/  @P5 STG.E.U16 [R8.64], R10 ;  /* 0x0000000a08005986 */ /* 0x0007e2000c101506 */
[----:B------:R-:W-:-:S03]  /*55b90*/  ISETP.LT.AND P5, PT, R27, c[0x0][0x178], !P1 ;  /* 0x00005e001b007a0c */ /* 0x000fc60004fa1270 */
[----:B------:R1:W-:Y:S01]  /*55ba0*/  @P4 STG.E.U16 [R12.64], R0 ;  /* 0x000000000c004986 */ /* 0x0003e2000c101506 */
[----:B------:R-:W-:-:S03]  /*55bb0*/  ISETP.LT.AND P4, PT, R23, c[0x0][0x178], !P1 ;  /* 0x00005e0017007a0c */ /* 0x000fc60004f81270 */
[----:B0-----:R-:W5:Y:S01]  /*55bc0*/  LDL.LU R28, [R1+0x7c] ;  /* 0x00007c00011c7983 */ /* 0x001f620000300800 */
[----:B----4-:R-:W-:-:S03]  /*55bd0*/  ISETP.GE.AND P2, PT, R20, c[0x0][0x17c], PT ;  /* 0x00005f0014007a0c */ /* 0x010fc60003f46270 */
[----:B------:R-:W4:Y:S01]  /*55be0*/  LDL.LU R20, [R1+0x15c4] ;  /* 0x0015c40001147983 */ /* 0x000f220000300800 */
[----:B--2---:R-:W-:-:S03]  /*55bf0*/  ISETP.GE.AND P1, PT, R18, c[0x0][0x17c], PT ;  /* 0x00005f0012007a0c */ /* 0x004fc60003f26270 */
[----:B------:R-:W2:Y:S01]  /*55c00*/  LDL.LU R18, [R1+0x15c0] ;  /* 0x0015c00001127983 */ /* 0x000ea20000300800 */
[----:B------:R-:W-:Y:S01]  /*55c10*/  ISETP.LT.AND P6, PT, R27, c[0x0][0x178], !P3 ;  /* 0x00005e001b007a0c */ /* 0x000fe20005fc1270 */
[C---:B------:R-:W-:Y:S01]  /*55c20*/  IMAD.WIDE R16, R6.reuse, 0x2, R2 ;  /* 0x0000000206107825 */ /* 0x040fe200078e0202 */
[----:B---3--:R-:W-:Y:S02]  /*55c30*/  PRMT R10, R29, 0x7632, R10 ;  /* 0x000076321d0a7816 */ /* 0x008fe4000000000a */
[----:B------:R-:W-:Y:S02]  /*55c40*/  ISETP.LT.AND P3, PT, R23, c[0x0][0x178], !P3 ;  /* 0x00005e0017007a0c */ /* 0x000fe40005f61270 */
[----:B-1----:R-:W-:-:S07]  /*55c50*/  IADD3 R12, R6, c[0x0][0x198], RZ ;  /* 0x00006600060c7a10 */ /* 0x002fce0007ffe0ff */
[----:B------:R0:W-:Y:S01]  /*55c60*/  @P6 STG.E.U16 [R16.64], R29 ;  /* 0x0000001d10006986 */ /* 0x0001e2000c101506 */
[----:B------:R-:W-:-:S03]  /*55c70*/  IMAD.WIDE R4, R6, 0x2, R24 ;  /* 0x0000000206047825 */ /* 0x000fc600078e0218 */
[----:B0-----:R-:W3:Y:S01]  /*55c80*/  LDL.LU R29, [R1+0x9c] ;  /* 0x00009c00011d7983 */ /* 0x001ee20000300800 */
[C---:B------:R-:W-:Y:S01]  /*55c90*/  IADD3 R0, R12.reuse, c[0x0][0x198], RZ ;  /* 0x000066000c007a10 */ /* 0x040fe20007ffe0ff */
[----:B------:R-:W-:Y:S01]  /*55ca0*/  IMAD.WIDE R8, R12, 0x2, R2 ;  /* 0x000000020c087825 */ /* 0x000fe200078e0202 */
[----:B------:R-:W-:Y:S01]  /*55cb0*/  PRMT R6, R26, 0x7632, R6 ;  /* 0x000076321a067816 */ /* 0x000fe20000000006 */
[----:B------:R0:W-:Y:S02]  /*55cc0*/  @P3 STG.E.U16 [R4.64], R26 ;  /* 0x0000001a04003986 */ /* 0x0001e4000c101506 */
[----:B------:R-:W-:Y:S02]  /*55cd0*/  IMAD.WIDE R12, R12, 0x2, R24 ;  /* 0x000000020c0c7825 */ /* 0x000fe400078e0218 */
[----:B------:R-:W-:Y:S01]  /*55ce0*/  @P5 STG.E.U16 [R8.64], R10 ;  /* 0x0000000a08005986 */ /* 0x000fe2000c101506 */
[----:B------:R-:W-:-:S03]  /*55cf0*/  ISETP.LT.AND P5, PT, R27, c[0x0][0x178], !P2 ;  /* 0x00005e001b007a0c */ /* 0x000fc600057a1270 */
[----:B------:R1:W-:Y:S01]  /*55d00*/  @P4 STG.E.U16 [R12.64], R6 ;  /* 0x000000060c004986 */ /* 0x0003e2000c101506 */
[----:B------:R-:W-:-:S03]  /*55d10*/  ISETP.LT.AND P4, PT, R23, c[0x0][0x178], !P2 ;  /* 0x00005e0017007a0c */ /* 0x000fc60005781270 */
[----:B------:R-:W3:Y:S04]  /*55d20*/  LDL.LU R22, [R1+0x15cc] ;  /* 0x0015cc0001167983 */ /* 0x000ee80000300800 */
[----:B------:R-:W3:Y:S01]  /*55d30*/  LDL.LU R21, [R1+0x15c8] ;  /* 0x0015c80001157983 */ /* 0x000ee20000300800 */
[----:B----4-:R-:W-:Y:S02]  /*55d40*/  ISETP.GE.AND P3, PT, R20, c[0x0][0x17c], PT ;  /* 0x00005f0014007a0c */ /* 0x010fe40003f66270 */
[----:B--2---:R-:W-:Y:S02]  /*55d50*/  ISETP.GE.AND P2, PT, R18, c[0x0][0x17c], PT ;  /* 0x00005f0012007a0c */ /* 0x004fe40003f46270 */
[----:B------:R-:W2:Y:S04]  /*55d60*/  LDL.LU R18, [R1+0x15d4] ;  /* 0x0015d40001127983 */ /* 0x000ea80000300800 */
[----:B------:R-:W4:Y:S01]  /*55d70*/  LDL.LU R20, [R1+0xbc] ;  /* 0x0000bc0001147983 */ /* 0x000f220000300800 */
[----:B------:R-:W-:Y:S01]  /*55d80*/  ISETP.LT.AND P6, PT, R27, c[0x0][0x178], !P0 ;  /* 0x00005e001b007a0c */ /* 0x000fe200047c1270 */
[C---:B------:R-:W-:Y:S01]  /*55d90*/  IMAD.WIDE R16, R0.reuse, 0x2, R2 ;  /* 0x0000000200107825 */ /* 0x040fe200078e0202 */
[----:B------:R-:W-:Y:S01]  /*55da0*/  ISETP.LT.AND P0, PT, R23, c[0x0][0x178], !P0 ;  /* 0x00005e0017007a0c */ /* 0x000fe20004701270 */
[----:B0-----:R-:W4:Y:S01]  /*55db0*/  LDL.LU R26, [R1+0x2c] ;  /* 0x00002c00011a7983 */ /* 0x001f220000300800 */
[C---:B-1----:R-:W-:Y:S01]  /*55dc0*/  IADD3 R12, R0.reuse, c[0x0][0x198], RZ ;  /* 0x00006600000c7a10 */ /* 0x042fe20007ffe0ff */
[----:B------:R-:W-:-:S03]  /*55dd0*/  IMAD.WIDE R4, R0, 0x2, R24 ;  /* 0x0000000200047825 */ /* 0x000fc600078e0218 */
[----:B------:R-:W-:-:S05]  /*55de0*/  IADD3 R6, R12, c[0x0][0x198], RZ ;  /* 0x000066000c067a10 */ /* 0x000fca0007ffe0ff */
[----:B-----5:R0:W-:Y:S01]  /*55df0*/  @P6 STG.E.U16 [R16.64], R28 ;  /* 0x0000001c10006986 */ /* 0x0201e2000c101506 */
[----:B------:R-:W-:Y:S01]  /*55e00*/  ISETP.LT.AND P6, PT, R27, c[0x0][0x178], !P1 ;  /* 0x00005e001b007a0c */ /* 0x000fe20004fc1270 */
[----:B------:R-:W-:Y:S01]  /*55e10*/  IMAD.WIDE R8, R12, 0x2, R2 ;  /* 0x000000020c087825 */ /* 0x000fe200078e0202 */
[----:B------:R-:W-:Y:S02]  /*55e20*/  PRMT R10, R28, 0x7632, R10 ;  /* 0x000076321c0a7816 */ /* 0x000fe4000000000a */
[----:B------:R-:W-:Y:S01]  /*55e30*/  PRMT R0, R7, 0x7632, R0 ;  /* 0x0000763207007816 */ /* 0x000fe20000000000 */
[----:B------:R-:W-:Y:S01]  /*55e40*/  IMAD.WIDE R12, R12, 0x2, R24 ;  /* 0x000000020c0c7825 */ /* 0x000fe200078e0218 */
[----:B------:R-:W-:Y:S03]  /*55e50*/  @P0 STG.E.U16 [R4.64], R7 ;  /* 0x0000000704000986 */ /* 0x000fe6000c101506 */
[----:B0-----:R-:W-:Y:S01]  /*55e60*/  IMAD.WIDE R16, R6, 0x2, R2 ;  /* 0x0000000206107825 */ /* 0x001fe200078e0202 */
[----:B------:R-:W-:Y:S04]  /*55e70*/  @P5 STG.E.U16 [R8.64], R10 ;  /* 0x0000000a08005986 */ /* 0x000fe8000c101506 */
[----:B------:R-:W-:Y:S04]  /*55e80*/  @P4 STG.E.U16 [R12.64], R0 ;  /* 0x000000000c004986 */ /* 0x000fe8000c101506 */
[----:B---3--:R0:W-:Y:S01]  /*55e90*/  @P6 STG.E.U16 [R16.64], R29 ;  /* 0x0000001d10006986 */ /* 0x0081e2000c101506 */
[----:B------:R-:W-:-:S02]  /*55ea0*/  ISETP.LT.AND P1, PT, R23, c[0x0][0x178], !P1 ;  /* 0x00005e0017007a0c */ /* 0x000fc40004f21270 */
[----:B------:R-:W-:Y:S02]  /*55eb0*/  ISETP.LT.AND P5, PT, R27, c[0x0][0x178], !P3 ;  /* 0x00005e001b007a0c */ /* 0x000fe40005fa1270 */
[----:B------:R-:W-:Y:S01]  /*55ec0*/  ISETP.LT.AND P4, PT, R23, c[0x0][0x178], !P3 ;  /* 0x00005e0017007a0c */ /* 0x000fe20005f81270 */
[----:B0-----:R-:W3:Y:S01]  /*55ed0*/  LDL.LU R17, [R1+0x15d0] ;  /* 0x0015d00001117983 */ /* 0x001ee20000300800 */
[----:B------:R-:W-:Y:S02]  /*55ee0*/  IADD3 R8, R6, c[0x0][0x198], RZ ;  /* 0x0000660006087a10 */ /* 0x000fe40007ffe0ff */
[----:B------:R-:W-:Y:S02]  /*55ef0*/  ISETP.LT.AND P6, PT, R27, c[0x0][0x178], !P2 ;  /* 0x00005e001b007a0c */ /* 0x000fe400057c1270 */
[----:B------:R-:W-:Y:S02]  /*55f00*/  PRMT R10, R29, 0x7632, R10 ;  /* 0x000076321d0a7816 */ /* 0x000fe4000000000a */
[----:B------:R-:W-:Y:S01]  /*55f10*/  IADD3 R0, R8, c[0x0][0x198], RZ ;  /* 0x0000660008007a10 */ /* 0x000fe20007ffe0ff */
[----:B------:R-:W5:Y:S01]  /*55f20*/  LDL.LU R29, [R1+0xcc] ;  /* 0x0000cc00011d7983 */ /* 0x000f620000300800 */
[----:B------:R-:W-:Y:S01]  /*55f30*/  IMAD.WIDE R4, R6, 0x2, R24 ;  /* 0x0000000206047825 */ /* 0x000fe200078e0218 */
[----:B------:R-:W-:-:S03]  /*55f40*/  PRMT R14, R11, 0x7632, R14 ;  /* 0x000076320b0e7816 */ /* 0x000fc6000000000e */
[C---:B------:R-:W-:Y:S01]  /*55f50*/  IMAD.WIDE R6, R8.reuse, 0x2, R2 ;  /* 0x0000000208067825 */ /* 0x040fe200078e0202 */
[----:B------:R-:W-:Y:S03]  /*55f60*/  @P1 STG.E.U16 [R4.64], R11 ;  /* 0x0000000b04001986 */ /* 0x000fe6000c101506 */
[----:B------:R-:W-:Y:S01]  /*55f70*/  IMAD.WIDE R8, R8, 0x2, R24 ;  /* 0x0000000208087825 */ /* 0x000fe200078e0218 */
[----:B------:R-:W-:-:S03]  /*55f80*/  ISETP.GE.AND P0, PT, R22, c[0x0][0x17c], PT ;  /* 0x00005f0016007a0c */ /* 0x000fc60003f06270 */
[----:B------:R-:W-:Y:S01]  /*55f90*/  IMAD.WIDE R12, R0, 0x2, R2 ;  /* 0x00000002000c7825 */ /* 0x000fe200078e0202 */
[----:B------:R-:W-:Y:S04]  /*55fa0*/  @P5 STG.E.U16 [R6.64], R10 ;  /* 0x0000000a06005986 */ /* 0x000fe8000c101506 */
[----:B------:R-:W5:Y:S04]  /*55fb0*/  LDL.LU R22, [R1+0x15e0] ;  /* 0x0015e00001167983 */ /* 0x000f680000300800 */
[----:B------:R-:W-:Y:S04]  /*55fc0*/  @P4 STG.E.U16 [R8.64], R14 ;  /* 0x0000000e08004986 */ /* 0x000fe8000c101506 */
[----:B------:R-:W5:Y:S01]  /*55fd0*/  LDL.LU R28, [R1+0xac] ;  /* 0x0000ac00011c7983 */ /* 0x000f620000300800 */
[----:B--2---:R-:W-:-:S03]  /*55fe0*/  ISETP.GE.AND P1, PT, R18, c[0x0][0x17c], PT ;  /* 0x00005f0012007a0c */ /* 0x004fc60003f26270 */
[----:B----4-:R0:W-:Y:S01]  /*55ff0*/  @P6 STG.E.U16 [R12.64], R20 ;  /* 0x000000140c006986 */ /* 0x0101e2000c101506 */
[----:B------:R-:W-:-:S03]  /*56000*/  PRMT R16, R20, 0x7632, R16 ;  /* 0x0000763214107816 */ /* 0x000fc60000000010 */
[----:B0-----:R-:W2:Y:S04]  /*56010*/  LDL.LU R20, [R1+0x15dc] ;  /* 0x0015dc0001147983 */ /* 0x001ea80000300800 */
[----:B------:R-:W4:Y:S01]  /*56020*/  LDL.LU R18, [R1+0x15d8] ;  /* 0x0015d80001127983 */ /* 0x000f220000300800 */
[----:B------:R-:W-:Y:S02]  /*56030*/  ISETP.GE.AND P3, PT, R21, c[0x0][0x17c], PT ;  /* 0x00005f0015007a0c */ /* 0x000fe40003f66270 */
[----:B------:R-:W-:Y:S02]  /*56040*/  ISETP.LT.AND P2, PT, R23, c[0x0][0x178], !P2 ;  /* 0x00005e0017007a0c */ /* 0x000fe40005741270 */
[----:B------:R-:W-:Y:S02]  /*56050*/  ISETP.LT.AND P5, PT, R27, c[0x0][0x178], !P0 ;  /* 0x00005e001b007a0c */ /* 0x000fe400047a1270 */
[----:B------:R-:W-:-:S02]  /*56060*/  ISETP.LT.AND P4, PT, R23, c[0x0][0x178], !P0 ;  /* 0x00005e0017007a0c */ /* 0x000fc40004781270 */
[C---:B------:R-:W-:Y:S02]  /*56070*/  IADD3 R21, R0.reuse, c[0x0][0x198], RZ ;  /* 0x0000660000157a10 */ /* 0x040fe40007ffe0ff */
[----:B------:R-:W-:Y:S01]  /*56080*/  ISETP.LT.AND P6, PT, R27, c[0x0][0x178], !P3 ;  /* 0x00005e001b007a0c */ /* 0x000fe20005fc1270 */
[----:B------:R-:W-:Y:S01]  /*56090*/  IMAD.WIDE R4, R0, 0x2, R24 ;  /* 0x0000000200047825 */ /* 0x000fe200078e0218 */
[----:B------:R-:W-:-:S03]  /*560a0*/  PRMT R0, R26, 0x7632, R0 ;  /* 0x000076321a007816 */ /* 0x000fc60000000000 */
[C---:B------:R-:W-:Y:S01]  /*560b0*/  IMAD.WIDE R6, R21.reuse, 0x2, R2 ;  /* 0x0000000215067825 */ /* 0x040fe200078e0202 */
[----:B------:R0:W-:Y:S03]  /*560c0*/  @P2 STG.E.U16 [R4.64], R26 ;  /* 0x0000001a04002986 */ /* 0x0001e6000c101506 */
[----:B------:R-:W-:Y:S01]  /*560d0*/  IMAD.WIDE R8, R21, 0x2, R24 ;  /* 0x0000000215087825 */ /* 0x000fe200078e0218 */
[----:B------:R-:W-:Y:S01]  /*560e0*/  ISETP.LT.AND P3, PT, R23, c[0x0][0x178], !P3 ;  /* 0x00005e0017007a0c */ /* 0x000fe20005f61270 */
[----:B------:R1:W-:Y:S01]  /*560f0*/  @P5 STG.E.U16 [R6.64], R16 ;  /* 0x0000001006005986 */ /* 0x0003e2000c101506 */
[----:B---3--:R-:W-:Y:S02]  /*56100*/  ISETP.GE.AND P0, PT, R17, c[0x0][0x17c], PT ;  /* 0x00005f0011007a0c */ /* 0x008fe40003f06270 */
[----:B------:R-:W-:Y:S01]  /*56110*/  IADD3 R17, R21, c[0x0][0x198], RZ ;  /* 0x0000660015117a10 */ /* 0x000fe20007ffe0ff */
[----:B------:R3:W-:Y:S04]  /*56120*/  @P4 STG.E.U16 [R8.64], R0 ;  /* 0x0000000008004986 */ /* 0x0007e8000c101506 */
[----:B------:R-:W-:Y:S01]  /*56130*/  IMAD.WIDE R10, R17, 0x2, R2 ;  /* 0x00000002110a7825 */ /* 0x000fe200078e0202 */
[----:B------:R-:W-:-:S02]  /*56140*/  ISETP.LT.AND P5, PT, R27, c[0x0][0x178], !P1 ;  /* 0x00005e001b007a0c */ /* 0x000fc40004fa1270 */
[----:B------:R-:W-:Y:S02]  /*56150*/  ISETP.LT.AND P4, PT, R23, c[0x0][0x178], !P1 ;  /* 0x00005e0017007a0c */ /* 0x000fe40004f81270 */
[----:B-----5:R5:W-:Y:S01]  /*56160*/  @P6 STG.E.U16 [R10.64], R29 ;  /* 0x0000001d0a006986 */ /* 0x020be2000c101506 */
[----:B------:R-:W-:Y:S02]  /*56170*/  IADD3 R13, R17, c[0x0][0x198], RZ ;  /* 0x00006600110d7a10 */ /* 0x000fe40007ffe0ff */
[----:B------:R-:W-:Y:S01]  /*56180*/  ISETP.LT.AND P6, PT, R27, c[0x0][0x178], !P0 ;  /* 0x00005e001b007a0c */ /* 0x000fe200047c1270 */
[----:B0-----:R-:W-:Y:S01]  /*56190*/  IMAD.WIDE R4, R17, 0x2, R24 ;  /* 0x0000000211047825 */ /* 0x001fe200078e0218 */
[----:B------:R-:W-:Y:S02]  /*561a0*/  IADD3 R21, R13, c[0x0][0x198], RZ ;  /* 0x000066000d157a10 */ /* 0x000fe40007ffe0ff */
[----:B------:R-:W-:Y:S01]  /*561b0*/  PRMT R12, R29, 0x7632, R12 ;  /* 0x000076321d0c7816 */ /* 0x000fe2000000000c */
[----:B-1----:R-:W-:Y:S01]  /*561c0*/  IMAD.WIDE R6, R13, 0x2, R2 ;  /* 0x000000020d067825 */ /* 0x002fe200078e0202 */
[----:B---3--:R-:W-:Y:S01]  /*561d0*/  PRMT R0, R15, 0x7632, R0 ;  /* 0x000076320f007816 */ /* 0x008fe20000000000 */
[----:B------:R0:W-:Y:S02]  /*561e0*/  @P3 STG.E.U16 [R4.64], R15 ;  /* 0x0000000f04003986 */ /* 0x0001e4000c101506 */
[----:B------:R-:W-:Y:S01]  /*561f0*/  IMAD.WIDE R8, R13, 0x2, R24 ;  /* 0x000000020d087825 */ /* 0x000fe200078e0218 */
[----:B------:R-:W-:-:S03]  /*56200*/  ISETP.GE.AND P2, PT, R22, c[0x0][0x17c], PT ;  /* 0x00005f0016007a0c */ /* 0x000fc60003f46270 */
[----:B-----5:R-:W-:Y:S01]  /*56210*/  IMAD.WIDE R10, R21, 0x2, R2 ;  /* 0x00000002150a7825 */ /* 0x020fe200078e0202 */
[----:B------:R1:W-:Y:S01]  /*56220*/  @P5 STG.E.U16 [R6.64], R12 ;  /* 0x0000000c06005986 */ /* 0x0003e2000c101506 */
[----:B------:R-:W-:-:S03]  /*56230*/  ISETP.LT.AND P0, PT, R23, c[0x0][0x178], !P0 ;  /* 0x00005e0017007a0c */ /* 0x000fc60004701270 */
[----:B------:R-:W3:Y:S04]  /*56240*/  LDL.LU R29, [R1+0x8c] ;  /* 0x00008c00011d7983 */ /* 0x000ee80000300800 */
[----:B------:R5:W-:Y:S04]  /*56250*/  @P4 STG.E.U16 [R8.64], R0 ;  /* 0x0000000008004986 */ /* 0x000be8000c101506 */
[----:B------:R0:W-:Y:S01]  /*56260*/  @P6 STG.E.U16 [R10.64], R28 ;  /* 0x0000001c0a006986 */ /* 0x0001e2000c101506 */
[----:B------:R-:W-:Y:S02]  /*56270*/  ISETP.LT.AND P6, PT, R27, c[0x0][0x178], !P2 ;  /* 0x00005e001b007a0c */ /* 0x000fe400057c1270 */
[----:B------:R-:W-:-:S02]  /*56280*/  ISETP.LT.AND P2, PT, R23, c[0x0][0x178], !P2 ;  /* 0x00005e0017007a0c */ /* 0x000fc40005741270 */
[----:B--2---:R-:W-:Y:S02]  /*56290*/  ISETP.GE.AND P1, PT, R20, c[0x0][0x17c], PT ;  /* 0x00005f0014007a0c */ /* 0x004fe40003f26270 */
[----:B----4-:R-:W-:Y:S02]  /*562a0*/  ISETP.GE.AND P3, PT, R18, c[0x0][0x17c], PT ;  /* 0x00005f0012007a0c */ /* 0x010fe40003f66270 */
[C---:B------:R-:W-:Y:S02]  /*562b0*/  ISETP.LT.AND P5, PT, R27.reuse, c[0x0][0x178], !P1 ;  /* 0x00005e001b007a0c */ /* 0x040fe40004fa1270 */
[----:B------:R-:W-:Y:S02]  /*562c0*/  ISETP.LT.AND P4, PT, R27, c[0x0][0x178], !P3 ;  /* 0x00005e001b007a0c */ /* 0x000fe40005f81270 */
[C---:B------:R-:W-:Y:S02]  /*562d0*/  ISETP.LT.AND P3, PT, R23.reuse, c[0x0][0x178], !P3 ;  /* 0x00005e0017007a0c */ /* 0x040fe40005f61270 */
[----:B------:R-:W-:-:S02]  /*562e0*/  ISETP.LT.AND P1, PT, R23, c[0x0][0x178], !P1 ;  /* 0x00005e0017007a0c */ /* 0x000fc40004f21270 */
[----:B------:R-:W2:Y:S01]  /*562f0*/  LDL.LU R23, [R1+0x15e4] ;  /* 0x0015e40001177983 */ /* 0x000ea20000300800 */
[C---:B------:R-:W-:Y:S01]  /*56300*/  IADD3 R13, R21.reuse, c[0x0][0x198], RZ ;  /* 0x00006600150d7a10 */ /* 0x040fe20007ffe0ff */
[----:B0-----:R-:W-:-:S03]  /*56310*/  IMAD.WIDE R4, R21, 0x2, R24 ;  /* 0x0000000215047825 */ /* 0x001fc600078e0218 */
[C---:B------:R-:W-:Y:S01]  /*56320*/  IADD3 R15, R13.reuse, c[0x0][0x198], RZ ;  /* 0x000066000d0f7a10 */ /* 0x040fe20007ffe0ff */
[----:B-1----:R-:W-:Y:S01]  /*56330*/  IMAD.WIDE R6, R13, 0x2, R2 ;  /* 0x000000020d067825 */ /* 0x002fe200078e0202 */
[----:B-----5:R-:W-:Y:S02]  /*56340*/  PRMT R0, R28, 0x7632, R0 ;  /* 0x000076321c007816 */ /* 0x020fe40000000000 */
[----:B------:R-:W-:Y:S01]  /*56350*/  IADD3 R17, R15, c[0x0][0x198], RZ ;  /* 0x000066000f117a10 */ /* 0x000fe20007ffe0ff */
[----:B------:R-:W-:Y:S01]  /*56360*/  IMAD.WIDE R8, R13, 0x2, R24 ;  /* 0x000000020d087825 */ /* 0x000fe200078e0218 */
[----:B------:R-:W-:Y:S01]  /*56370*/  PRMT R14, R19, 0x7632, R14 ;  /* 0x00007632130e7816 */ /* 0x000fe2000000000e */
[----:B------:R3:W-:Y:S02]  /*56380*/  @P0 STG.E.U16 [R4.64], R19 ;  /* 0x0000001304000986 */ /* 0x0007e4000c101506 */
[C---:B------:R-:W-:Y:S02]  /*56390*/  IMAD.WIDE R10, R15.reuse, 0x2, R2 ;  /* 0x000000020f0a7825 */ /* 0x040fe400078e0202 */
[----:B------:R0:W-:Y:S02]  /*563a0*/  @P6 STG.E.U16 [R6.64], R0 ;  /* 0x0000000006006986 */ /* 0x0001e4000c101506 */
[----:B------:R-:W-:-:S02]  /*563b0*/  IMAD.WIDE R12, R15, 0x2, R24 ;  /* 0x000000020f0c7825 */ /* 0x000fc400078e0218 */
[----:B------:R0:W-:Y:S02]  /*563c0*/  @P2 STG.E.U16 [R8.64], R14 ;  /* 0x0000000e08002986 */ /* 0x0001e4000c101506 */
[----:B------:R-:W-:-:S04]  /*563d0*/  IMAD.WIDE R2, R17, 0x2, R2 ;  /* 0x0000000211027825 */ /* 0x000fc800078e0202 */
[----:B------:R-:W-:Y:S01]  /*563e0*/  IMAD.WIDE R24, R17, 0x2, R24 ;  /* 0x0000000211187825 */ /* 0x000fe200078e0218 */
[----:B---3--:R-:W-:Y:S01]  /*563f0*/  PRMT R5, R29, 0x7632, R5 ;  /* 0x000076321d057816 */ /* 0x008fe20000000005 */
[----:B------:R0:W-:Y:S04]  /*56400*/  @P5 STG.E.U16 [R10.64], R29 ;  /* 0x0000001d0a005986 */ /* 0x0001e8000c101506 */
[----:B--2---:R0:W-:Y:S04]  /*56410*/  @P1 STG.E.U16 [R12.64], R23 ;  /* 0x000000170c001986 */ /* 0x0041e8000c101506 */
[----:B------:R0:W-:Y:S01]  /*56420*/  @P4 STG.E.U16 [R2.64], R5 ;  /* 0x0000000502004986 */ /* 0x0001e2000c101506 */
[----:B------:R-:W-:Y:S05]  /*56430*/  @!P3 EXIT ;  /* 0x000000000000b94d */ /* 0x000fea0003800000 */
[----:B0-----:R-:W-:-:S05]  /*56440*/  PRMT R12, R23, 0x7632, R12 ;  /* 0x00007632170c7816 */ /* 0x001fca000000000c */
[----:B------:R-:W-:Y:S01]  /*56450*/  STG.E.U16 [R24.64], R12 ;  /* 0x0000000c18007986 */ /* 0x000fe2000c101506 */
[----:B------:R-:W-:Y:S05]  /*56460*/  EXIT ;  /* 0x000000000000794d */ /* 0x000fea0003800000 */
.L_x_4:
[----:B------:R-:W-:-:S00]  /*56470*/  BRA `(.L_x_4) ;  /* 0xfffffff000007947 */ /* 0x000fc0000383ffff */
[----:B------:R-:W-:-:S00]  /*56480*/  NOP ;  /* 0x0000000000007918 */ /* 0x000fc00000000000 */
[----:B------:R-:W-:-:S00]  /*56490*/  NOP ;  /* 0x0000000000007918 */ /* 0x000fc00000000000 */
[----:B------:R-:W-:-:S00]  /*564a0*/  NOP ;  /* 0x0000000000007918 */ /* 0x000fc00000000000 */
[----:B------:R-:W-:-:S00]  /*564b0*/  NOP ;  /* 0x0000000000007918 */ /* 0x000fc00000000000 */
[----:B------:R-:W-:-:S00]  /*564c0*/  NOP ;  /* 0x0000000000007918 */ /* 0x000fc00000000000 */
[----:B------:R-:W-:-:S00]  /*564d0*/  NOP ;  /* 0x0000000000007918 */ /* 0x000fc00000000000 */
[----:B------:R-:W-:-:S00]  /*564e0*/  NOP ;  /* 0x0000000000007918 */ /* 0x000fc00000000000 */
[----:B------:R-:W-:-:S00]  /*564f0*/  NOP ;  /* 0x0000000000007918 */ /* 0x000fc00000000000 */
.L_x_5:


//--------------------- .nv.shared.matmul_kernel  --------------------------
	.section	.nv.shared.matmul_kernel,"aw",@nobits
	.sectionflags	@""
	.align	16
